	.target	sm_80

	.elftype	@"ET_EXEC"


//--------------------- .note.nv.tkinfo           --------------------------
	.section	.note.nv.tkinfo,"",@"SHT_NOTE"
	.sectionflags	@"SHF_NOTE_NV_TKINFO"
	.tkinfo
        /*0018*/ 	.word	0x00000002
        /*0030*/ 	.string	""
        /*0030*/ 	.string	"ptxas"
        /*0030*/ 	.string	"Cuda compilation tools, release 13.0, V13.0.88"
        /*0030*/ 	.string	"Build cuda_13.0.r13.0/compiler.36424714_0"
        /*0030*/ 	.string	"-v  -suppress-debug-info  -lineinfo  -arch sm_80 "



//--------------------- .note.nv.cuinfo           --------------------------
	.section	.note.nv.cuinfo,"",@"SHT_NOTE"
	.sectionflags	@"SHF_NOTE_NV_CUINFO"
        /*0018*/ 	.short	0x0002
        /*001a*/ 	.short	0x0050
        /*001c*/ 	.short	0x0082
	.zero		2


//--------------------- .nv.info                  --------------------------
	.section	.nv.info,"",@"SHT_CUDA_INFO"
	.align	4


	//----- nvinfo : EIATTR_REGCOUNT
	.align		4
        /*0000*/ 	.byte	0x04, 0x2f
        /*0002*/ 	.short	(.L_1 - .L_0)
	.align		4
.L_0:
        /*0004*/ 	.word	index@(matmul_kernel)
        /*0008*/ 	.word	0x00000020


	//----- nvinfo : EIATTR_FRAME_SIZE
	.align		4
.L_1:
        /*000c*/ 	.byte	0x04, 0x11
        /*000e*/ 	.short	(.L_3 - .L_2)
	.align		4
.L_2:
        /*0010*/ 	.word	index@(matmul_kernel)
        /*0014*/ 	.word	0x00000d88


	//----- nvinfo : EIATTR_MIN_STACK_SIZE
	.align		4
.L_3:
        /*0018*/ 	.byte	0x04, 0x12
        /*001a*/ 	.short	(.L_5 - .L_4)
	.align		4
.L_4:
        /*001c*/ 	.word	index@(matmul_kernel)
        /*0020*/ 	.word	0x00000d88
.L_5:


//--------------------- .nv.info.matmul_kernel    --------------------------
	.section	.nv.info.matmul_kernel,"",@"SHT_CUDA_INFO"
	.sectionflags	@""
	.align	4


	//----- nvinfo : EIATTR_CUDA_API_VERSION
	.align		4
        /*0000*/ 	.byte	0x04, 0x37
        /*0002*/ 	.short	(.L_7 - .L_6)
.L_6:
        /*0004*/ 	.word	0x00000082


	//----- nvinfo : EIATTR_SW2861232_WAR
	.align		4
.L_7:
        /*0008*/ 	.byte	0x01, 0x35
	.zero		2


	//----- nvinfo : EIATTR_PARAM_CBANK
	.align		4
        /*000c*/ 	.byte	0x04, 0x0a
        /*000e*/ 	.short	(.L_9 - .L_8)
	.align		4
.L_8:
        /*0010*/ 	.word	index@(.nv.constant0.matmul_kernel)
        /*0014*/ 	.short	0x0160
        /*0016*/ 	.short	0x0050


	//----- nvinfo : EIATTR_CBANK_PARAM_SIZE
	.align		4
.L_9:
        /*0018*/ 	.byte	0x03, 0x19
        /*001a*/ 	.short	0x0050


	//----- nvinfo : EIATTR_KPARAM_INFO
	.align		4
        /*001c*/ 	.byte	0x04, 0x17
        /*001e*/ 	.short	(.L_11 - .L_10)
.L_10:
        /*0020*/ 	.word	0x00000000
        /*0024*/ 	.short	0x000d
        /*0026*/ 	.short	0x0048
        /*0028*/ 	.byte	0x00, 0xf4, 0x21, 0x00


	//----- nvinfo : EIATTR_KPARAM_INFO
	.align		4
.L_11:
        /*002c*/ 	.byte	0x04, 0x17
        /*002e*/ 	.short	(.L_13 - .L_12)
.L_12:
        /*0030*/ 	.word	0x00000000
        /*0034*/ 	.short	0x000c
        /*0036*/ 	.short	0x0040
        /*0038*/ 	.byte	0x00, 0xf4, 0x21, 0x00


	//----- nvinfo : EIATTR_KPARAM_INFO
	.align		4
.L_13:
        /*003c*/ 	.byte	0x04, 0x17
        /*003e*/ 	.short	(.L_15 - .L_14)
.L_14:
        /*0040*/ 	.word	0x00000000
        /*0044*/ 	.short	0x000b
        /*0046*/ 	.short	0x0038
        /*0048*/ 	.byte	0x00, 0xf0, 0x11, 0x00


	//----- nvinfo : EIATTR_KPARAM_INFO
	.align		4
.L_15:
        /*004c*/ 	.byte	0x04, 0x17
        /*004e*/ 	.short	(.L_17 - .L_16)
.L_16:
        /*0050*/ 	.word	0x00000000
        /*0054*/ 	.short	0x000a
        /*0056*/ 	.short	0x0034
        /*0058*/ 	.byte	0x00, 0xf0, 0x11, 0x00


	//----- nvinfo : EIATTR_KPARAM_INFO
	.align		4
.L_17:
        /*005c*/ 	.byte	0x04, 0x17
        /*005e*/ 	.short	(.L_19 - .L_18)
.L_18:
        /*0060*/ 	.word	0x00000000
        /*0064*/ 	.short	0x0009
        /*0066*/ 	.short	0x0030
        /*0068*/ 	.byte	0x00, 0xf0, 0x11, 0x00


	//----- nvinfo : EIATTR_KPARAM_INFO
	.align		4
.L_19:
        /*006c*/ 	.byte	0x04, 0x17
        /*006e*/ 	.short	(.L_21 - .L_20)
.L_20:
        /*0070*/ 	.word	0x00000000
        /*0074*/ 	.short	0x0008
        /*0076*/ 	.short	0x002c
        /*0078*/ 	.byte	0x00, 0xf0, 0x11, 0x00


	//----- nvinfo : EIATTR_KPARAM_INFO
	.align		4
.L_21:
        /*007c*/ 	.byte	0x04, 0x17
        /*007e*/ 	.short	(.L_23 - .L_22)
.L_22:
        /*0080*/ 	.word	0x00000000
        /*0084*/ 	.short	0x0007
        /*0086*/ 	.short	0x0028
        /*0088*/ 	.byte	0x00, 0xf0, 0x11, 0x00


	//----- nvinfo : EIATTR_KPARAM_INFO
	.align		4
.L_23:
        /*008c*/ 	.byte	0x04, 0x17
        /*008e*/ 	.short	(.L_25 - .L_24)
.L_24:
        /*0090*/ 	.word	0x00000000
        /*0094*/ 	.short	0x0006
        /*0096*/ 	.short	0x0024
        /*0098*/ 	.byte	0x00, 0xf0, 0x11, 0x00


	//----- nvinfo : EIATTR_KPARAM_INFO
	.align		4
.L_25:
        /*009c*/ 	.byte	0x04, 0x17
        /*009e*/ 	.short	(.L_27 - .L_26)
.L_26:
        /*00a0*/ 	.word	0x00000000
        /*00a4*/ 	.short	0x0005
        /*00a6*/ 	.short	0x0020
        /*00a8*/ 	.byte	0x00, 0xf0, 0x11, 0x00


	//----- nvinfo : EIATTR_KPARAM_INFO
	.align		4
.L_27:
        /*00ac*/ 	.byte	0x04, 0x17
        /*00ae*/ 	.short	(.L_29 - .L_28)
.L_28:
        /*00b0*/ 	.word	0x00000000
        /*00b4*/ 	.short	0x0004
        /*00b6*/ 	.short	0x001c
        /*00b8*/ 	.byte	0x00, 0xf0, 0x11, 0x00


	//----- nvinfo : EIATTR_KPARAM_INFO
	.align		4
.L_29:
        /*00bc*/ 	.byte	0x04, 0x17
        /*00be*/ 	.short	(.L_31 - .L_30)
.L_30:
        /*00c0*/ 	.word	0x00000000
        /*00c4*/ 	.short	0x0003
        /*00c6*/ 	.short	0x0018
        /*00c8*/ 	.byte	0x00, 0xf0, 0x11, 0x00


	//----- nvinfo : EIATTR_KPARAM_INFO
	.align		4
.L_31:
        /*00cc*/ 	.byte	0x04, 0x17
        /*00ce*/ 	.short	(.L_33 - .L_32)
.L_32:
        /*00d0*/ 	.word	0x00000000
        /*00d4*/ 	.short	0x0002
        /*00d6*/ 	.short	0x0010
        /*00d8*/ 	.byte	0x00, 0xf4, 0x21, 0x00


	//----- nvinfo : EIATTR_KPARAM_INFO
	.align		4
.L_33:
        /*00dc*/ 	.byte	0x04, 0x17
        /*00de*/ 	.short	(.L_35 - .L_34)
.L_34:
        /*00e0*/ 	.word	0x00000000
        /*00e4*/ 	.short	0x0001
        /*00e6*/ 	.short	0x0008
        /*00e8*/ 	.byte	0x00, 0xf4, 0x21, 0x00


	//----- nvinfo : EIATTR_KPARAM_INFO
	.align		4
.L_35:
        /*00ec*/ 	.byte	0x04, 0x17
        /*00ee*/ 	.short	(.L_37 - .L_36)
.L_36:
        /*00f0*/ 	.word	0x00000000
        /*00f4*/ 	.short	0x0000
        /*00f6*/ 	.short	0x0000
        /*00f8*/ 	.byte	0x00, 0xf4, 0x21, 0x00


	//----- nvinfo : EIATTR_MAXREG_COUNT
	.align		4
.L_37:
        /*00fc*/ 	.byte	0x03, 0x1b
        /*00fe*/ 	.short	0x0080


	//----- nvinfo : EIATTR_NUM_BARRIERS
	.align		4
        /*0100*/ 	.byte	0x02, 0x4c
        /*0102*/ 	.byte	0x01
	.zero		1


	//----- nvinfo : EIATTR_ANNOTATIONS
	.align		4
        /*0104*/ 	.byte	0x04, 0x55
        /*0106*/ 	.short	(.L_39 - .L_38)


	//   ....[0]....
.L_38:
        /*0108*/ 	.word	0x00000001
        /*010c*/ 	.byte	0x10, 0x05, 0x00, 0x00, 0x01, 0x00, 0x00, 0x00, 0x80, 0x05, 0x00, 0x00, 0x01, 0x00, 0x00, 0x00
        /* <DEDUP_REMOVED lines=1362> */
        /*563c*/ 	.byte	0x10, 0x67, 0x01, 0x00, 0x01, 0x00, 0x00, 0x00, 0x60, 0x67, 0x01, 0x00


	//----- nvinfo : EIATTR_MERCURY_ISA_VERSION
	.align		4
.L_39:
        /*5648*/ 	.byte	0x03, 0x5f
        /*564a*/ 	.short	0x0000


	//----- nvinfo : EIATTR_EXIT_INSTR_OFFSETS
	.align		4
        /*564c*/ 	.byte	0x04, 0x1c
        /*564e*/ 	.short	(.L_41 - .L_40)


	//   ....[0]....
.L_40:
        /*5650*/ 	.word	0x00016f00


	//   ....[1]....
        /*5654*/ 	.word	0x00016f30


	//----- nvinfo : EIATTR_REQNTID
	.align		4
.L_41:
        /*5658*/ 	.byte	0x04, 0x10
        /*565a*/ 	.short	(.L_43 - .L_42)
.L_42:
        /*565c*/ 	.word	0x00000200
        /*5660*/ 	.word	0x00000001
        /*5664*/ 	.word	0x00000001
.L_43:


//--------------------- .nv.callgraph             --------------------------
	.section	.nv.callgraph,"",@"SHT_CUDA_CALLGRAPH"
	.align	4
	.sectionentsize	8
	.align		4
        /*0000*/ 	.word	0x00000000
	.align		4
        /*0004*/ 	.word	0xffffffff
	.align		4
        /*0008*/ 	.word	0x00000000
	.align		4
        /*000c*/ 	.word	0xfffffffe
	.align		4
        /*0010*/ 	.word	0x00000000
	.align		4
        /*0014*/ 	.word	0xfffffffd
	.align		4
        /*0018*/ 	.word	0x00000000
	.align		4
        /*001c*/ 	.word	0xfffffffc


//--------------------- .nv.rel.action            --------------------------
	.section	.nv.rel.action,"",@"SHT_CUDA_RELOCINFO"
	.align	8
	.sectionentsize	8
        /*0000*/ 	.byte	0x73, 0x00, 0x00, 0x00, 0x00, 0x00, 0x00, 0x00, 0x00, 0x00, 0x00, 0x11, 0x25, 0x00, 0x05, 0x36


//--------------------- .nv.constant0.matmul_kernel --------------------------
	.section	.nv.constant0.matmul_kernel,"a",@progbits
	.sectionflags	@""
	.align	4
.nv.constant0.matmul_kernel:
	.zero		432


//--------------------- .text.matmul_kernel       --------------------------
	.section	.text.matmul_kernel,"ax",@progbits
	.sectioninfo	@"SHI_REGISTERS=32"
	.align	128
        .global         matmul_kernel
        .type           matmul_kernel,@function
        .size           matmul_kernel,(.L_x_5 - matmul_kernel)
        .other          matmul_kernel,@"STO_CUDA_ENTRY STV_DEFAULT"
matmul_kernel:
.text.matmul_kernel:
[----:B------:R-:W-:-:S03]  /*0000*/  IMAD.MOV.U32 R1, RZ, RZ, c[0x0][0x28] ;  /* 0x00000a00ff017624 */ /* 0x000fc600078e00ff */
[----:B------:R-:W-:Y:S01]  /*0010*/  IMAD.MOV.U32 R0, RZ, RZ, c[0x0][0x17c] ;  /* 0x00005f00ff007624 */ /* 0x000fe200078e00ff */
[----:B------:R-:W0:Y:S01]  /*0020*/  S2R R28, SR_TID.X ;  /* 0x00000000001c7919 */ /* 0x000e220000002100 */
[----:B------:R-:W-:Y:S01]  /*0030*/  IADD3 R1, R1, -0xd88, RZ ;  /* 0xfffff27801017810 */ /* 0x000fe20007ffe0ff */
[----:B------:R-:W-:Y:S02]  /*0040*/  ULDC.64 UR4, c[0x0][0x118] ;  /* 0x0000460000047ab9 */ /* 0x000fe40000000a00 */
[----:B------:R-:W-:-:S04]  /*0050*/  IADD3 R0, R0, 0xff, RZ ;  /* 0x000000ff00007810 */ /* 0x000fc80007ffe0ff */
[----:B------:R-:W-:-:S04]  /*0060*/  SHF.R.S32.HI R3, RZ, 0x1f, R0 ;  /* 0x0000001fff037819 */ /* 0x000fc80000011400 */
[----:B------:R-:W-:-:S04]  /*0070*/  LEA.HI R3, R3, R0, RZ, 0x8 ;  /* 0x0000000003037211 */ /* 0x000fc800078f40ff */
[----:B------:R-:W-:Y:S02]  /*0080*/  SHF.R.S32.HI R0, RZ, 0x8, R3 ;  /* 0x00000008ff007819 */ /* 0x000fe40000011403 */
[----:B------:R-:W1:Y:S03]  /*0090*/  S2R R3, SR_CTAID.X ;  /* 0x0000000000037919 */ /* 0x000e660000002500 */
[----:B------:R-:W-:Y:S01]  /*00a0*/  IMAD.SHL.U32 R0, R0, 0x8, RZ ;  /* 0x0000000800007824 */ /* 0x000fe200078e00ff */
[----:B0-----:R-:W-:-:S04]  /*00b0*/  LOP3.LUT R12, R28, 0x1ff, RZ, 0xc0, !PT ;  /* 0x000001ff1c0c7812 */ /* 0x001fc800078ec0ff */
[-C--:B------:R-:W-:Y:S02]  /*00c0*/  IABS R7, R0.reuse ;  /* 0x0000000000077213 */ /* 0x080fe40000000000 */
[----:B------:R-:W-:Y:S02]  /*00d0*/  IABS R10, R0 ;  /* 0x00000000000a7213 */ /* 0x000fe40000000000 */
[----:B------:R-:W0:Y:S01]  /*00e0*/  I2F.RP R2, R7 ;  /* 0x0000000700027306 */ /* 0x000e220000209400 */
[----:B-1----:R-:W-:-:S07]  /*00f0*/  IABS R8, R3 ;  /* 0x0000000300087213 */ /* 0x002fce0000000000 */
[----:B0-----:R-:W0:Y:S02]  /*0100*/  MUFU.RCP R2, R2 ;  /* 0x0000000200027308 */ /* 0x001e240000001000 */
[----:B0-----:R-:W-:Y:S01]  /*0110*/  IADD3 R4, R2, 0xffffffe, RZ ;  /* 0x0ffffffe02047810 */ /* 0x001fe20007ffe0ff */
[----:B------:R-:W-:-:S05]  /*0120*/  IMAD.MOV R2, RZ, RZ, -R10 ;  /* 0x000000ffff027224 */ /* 0x000fca00078e0a0a */
[----:B------:R0:W1:Y:S02]  /*0130*/  F2I.FTZ.U32.TRUNC.NTZ R5, R4 ;  /* 0x0000000400057305 */ /* 0x000064000021f000 */
[----:B0-----:R-:W-:Y:S02]  /*0140*/  IMAD.MOV.U32 R4, RZ, RZ, RZ ;  /* 0x000000ffff047224 */ /* 0x001fe400078e00ff */
[----:B-1----:R-:W-:-:S04]  /*0150*/  IMAD.MOV R6, RZ, RZ, -R5 ;  /* 0x000000ffff067224 */ /* 0x002fc800078e0a05 */
[----:B------:R-:W-:Y:S02]  /*0160*/  IMAD R9, R6, R7, RZ ;  /* 0x0000000706097224 */ /* 0x000fe400078e02ff */
[----:B------:R-:W-:Y:S02]  /*0170*/  IMAD.MOV.U32 R6, RZ, RZ, R8 ;  /* 0x000000ffff067224 */ /* 0x000fe400078e0008 */
[----:B------:R-:W-:-:S06]  /*0180*/  IMAD.HI.U32 R5, R5, R9, R4 ;  /* 0x0000000905057227 */ /* 0x000fcc00078e0004 */
[----:B------:R-:W-:-:S04]  /*0190*/  IMAD.HI.U32 R5, R5, R6, RZ ;  /* 0x0000000605057227 */ /* 0x000fc800078e00ff */
[----:B------:R-:W-:-:S05]  /*01a0*/  IMAD R2, R5, R2, R6 ;  /* 0x0000000205027224 */ /* 0x000fca00078e0206 */
[----:B------:R-:W-:-:S13]  /*01b0*/  ISETP.GT.U32.AND P1, PT, R7, R2, PT ;  /* 0x000000020700720c */ /* 0x000fda0003f24070 */
[----:B------:R-:W-:Y:S01]  /*01c0*/  @!P1 IMAD.IADD R2, R2, 0x1, -R7 ;  /* 0x0000000102029824 */ /* 0x000fe200078e0a07 */
[----:B------:R-:W-:Y:S02]  /*01d0*/  @!P1 IADD3 R5, R5, 0x1, RZ ;  /* 0x0000000105059810 */ /* 0x000fe40007ffe0ff */
[----:B------:R-:W-:Y:S02]  /*01e0*/  ISETP.NE.AND P1, PT, R0, RZ, PT ;  /* 0x000000ff0000720c */ /* 0x000fe40003f25270 */
[----:B------:R-:W-:Y:S02]  /*01f0*/  ISETP.GE.U32.AND P0, PT, R2, R7, PT ;  /* 0x000000070200720c */ /* 0x000fe40003f06070 */
[----:B------:R-:W-:-:S04]  /*0200*/  LOP3.LUT R2, R3, R0, RZ, 0x3c, !PT ;  /* 0x0000000003027212 */ /* 0x000fc800078e3cff */
[----:B------:R-:W-:Y:S01]  /*0210*/  ISETP.GE.AND P2, PT, R2, RZ, PT ;  /* 0x000000ff0200720c */ /* 0x000fe20003f46270 */
[----:B------:R-:W-:-:S05]  /*0220*/  IMAD.MOV.U32 R2, RZ, RZ, c[0x0][0x178] ;  /* 0x00005e00ff027624 */ /* 0x000fca00078e00ff */
[----:B------:R-:W-:Y:S02]  /*0230*/  IADD3 R2, R2, 0x1ff, RZ ;  /* 0x000001ff02027810 */ /* 0x000fe40007ffe0ff */
[----:B------:R-:W-:-:S05]  /*0240*/  @P0 IADD3 R5, R5, 0x1, RZ ;  /* 0x0000000105050810 */ /* 0x000fca0007ffe0ff */
[----:B------:R-:W-:Y:S01]  /*0250*/  IMAD.MOV.U32 R6, RZ, RZ, R5 ;  /* 0x000000ffff067224 */ /* 0x000fe200078e0005 */
[----:B------:R-:W-:-:S03]  /*0260*/  SHF.R.S32.HI R5, RZ, 0x1f, R2 ;  /* 0x0000001fff057819 */ /* 0x000fc60000011402 */
[----:B------:R-:W-:Y:S01]  /*0270*/  @!P2 IMAD.MOV R6, RZ, RZ, -R6 ;  /* 0x000000ffff06a224 */ /* 0x000fe200078e0a06 */
[----:B------:R-:W-:Y:S02]  /*0280*/  @!P1 LOP3.LUT R6, RZ, R0, RZ, 0x33, !PT ;  /* 0x00000000ff069212 */ /* 0x000fe400078e33ff */
[----:B------:R-:W-:-:S03]  /*0290*/  LEA.HI R5, R5, R2, RZ, 0x9 ;  /* 0x0000000205057211 */ /* 0x000fc600078f48ff */
[----:B------:R-:W-:Y:S02]  /*02a0*/  IMAD.SHL.U32 R4, R6, 0x8, RZ ;  /* 0x0000000806047824 */ /* 0x000fe400078e00ff */
[----:B------:R-:W-:-:S03]  /*02b0*/  IMAD.MOV R6, RZ, RZ, -R6 ;  /* 0x000000ffff067224 */ /* 0x000fc600078e0a06 */
[----:B------:R-:W-:Y:S01]  /*02c0*/  LEA.HI.SX32 R5, R5, -R4, 0x17 ;  /* 0x8000000405057211 */ /* 0x000fe200078fbaff */
[----:B------:R-:W-:Y:S02]  /*02d0*/  IMAD R8, R0, R6, R3 ;  /* 0x0000000600087224 */ /* 0x000fe400078e0203 */
[----:B------:R-:W-:Y:S01]  /*02e0*/  IMAD.MOV.U32 R6, RZ, RZ, RZ ;  /* 0x000000ffff067224 */ /* 0x000fe200078e00ff */
[----:B------:R-:W-:Y:S02]  /*02f0*/  IMNMX R5, R5, 0x8, PT ;  /* 0x0000000805057817 */ /* 0x000fe40003800200 */
[----:B------:R-:W-:Y:S02]  /*0300*/  IABS R11, R8 ;  /* 0x00000008000b7213 */ /* 0x000fe40000000000 */
[----:B------:R-:W-:-:S04]  /*0310*/  IABS R9, R5 ;  /* 0x0000000500097213 */ /* 0x000fc80000000000 */
[----:B------:R-:W0:Y:S08]  /*0320*/  I2F.RP R2, R9 ;  /* 0x0000000900027306 */ /* 0x000e300000209400 */
[----:B0-----:R-:W0:Y:S02]  /*0330*/  MUFU.RCP R2, R2 ;  /* 0x0000000200027308 */ /* 0x001e240000001000 */
[----:B0-----:R-:W-:Y:S01]  /*0340*/  IADD3 R7, R2, 0xffffffe, RZ ;  /* 0x0ffffffe02077810 */ /* 0x001fe20007ffe0ff */
[----:B------:R-:W-:-:S05]  /*0350*/  IMAD.MOV.U32 R2, RZ, RZ, c[0x0][0x180] ;  /* 0x00006000ff027624 */ /* 0x000fca00078e00ff */
[----:B------:R-:W0:Y:S01]  /*0360*/  F2I.FTZ.U32.TRUNC.NTZ R7, R7 ;  /* 0x0000000700077305 */ /* 0x000e22000021f000 */
[----:B------:R-:W-:Y:S01]  /*0370*/  IADD3 R2, R2, 0x1f, RZ ;  /* 0x0000001f02027810 */ /* 0x000fe20007ffe0ff */
[----:B0-----:R-:W-:-:S04]  /*0380*/  IMAD.MOV R10, RZ, RZ, -R7 ;  /* 0x000000ffff0a7224 */ /* 0x001fc800078e0a07 */
[----:B------:R-:W-:-:S04]  /*0390*/  IMAD.MOV.U32 R0, RZ, RZ, R10 ;  /* 0x000000ffff007224 */ /* 0x000fc800078e000a */
[----:B------:R-:W-:Y:S01]  /*03a0*/  IMAD R3, R0, R9, RZ ;  /* 0x0000000900037224 */ /* 0x000fe200078e02ff */
[----:B------:R-:W-:-:S03]  /*03b0*/  IABS R0, R5 ;  /* 0x0000000500007213 */ /* 0x000fc60000000000 */
[----:B------:R-:W-:-:S04]  /*03c0*/  IMAD.HI.U32 R6, R7, R3, R6 ;  /* 0x0000000307067227 */ /* 0x000fc800078e0006 */
[----:B------:R-:W-:Y:S02]  /*03d0*/  IMAD.MOV R0, RZ, RZ, -R0 ;  /* 0x000000ffff007224 */ /* 0x000fe400078e0a00 */
        /* <DEDUP_REMOVED lines=8> */
[----:B------:R-:W-:-:S07]  /*0460*/  ISETP.GE.AND P2, PT, R0, RZ, PT ;  /* 0x000000ff0000720c */ /* 0x000fce0003f46270 */
[----:B------:R-:W-:Y:S02]  /*0470*/  @P0 IADD3 R6, R6, 0x1, RZ ;  /* 0x0000000106060810 */ /* 0x000fe40007ffe0ff */
[----:B------:R-:W-:-:S04]  /*0480*/  ISETP.GT.AND P0, PT, R2, 0x1f, PT ;  /* 0x0000001f0200780c */ /* 0x000fc80003f04270 */
[----:B------:R-:W-:Y:S01]  /*0490*/  @!P2 IMAD.MOV R6, RZ, RZ, -R6 ;  /* 0x000000ffff06a224 */ /* 0x000fe200078e0a06 */
[----:B------:R-:W-:-:S05]  /*04a0*/  @!P1 LOP3.LUT R6, RZ, R5, RZ, 0x33, !PT ;  /* 0x00000005ff069212 */ /* 0x000fca00078e33ff */
[----:B------:R-:W-:Y:S02]  /*04b0*/  IMAD.MOV R0, RZ, RZ, -R6 ;  /* 0x000000ffff007224 */ /* 0x000fe400078e0a06 */
[----:B------:R-:W-:Y:S02]  /*04c0*/  IMAD.SHL.U32 R29, R6, 0x100, RZ ;  /* 0x00000100061d7824 */ /* 0x000fe400078e00ff */
[----:B------:R-:W-:Y:S02]  /*04d0*/  IMAD R5, R5, R0, R8 ;  /* 0x0000000005057224 */ /* 0x000fe400078e0208 */
[----:B------:R-:W-:Y:S02]  /*04e0*/  IMAD.MOV.U32 R0, RZ, RZ, c[0x0][0x180] ;  /* 0x00006000ff007624 */ /* 0x000fe400078e00ff */
[----:B------:R-:W-:-:S04]  /*04f0*/  IMAD.IADD R5, R4, 0x1, R5 ;  /* 0x0000000104057824 */ /* 0x000fc800078e0205 */
[----:B------:R-:W-:-:S05]  /*0500*/  IMAD R3, R5, 0x200, R12 ;  /* 0x0000020005037824 */ /* 0x000fca00078e020c */
[----:B------:R0:W-:Y:S01]  /*0510*/  STL [R1+0x524], R3 ;  /* 0x0005240301007387 */ /* 0x0001e20000100800 */
[----:B------:R-:W-:Y:S05]  /*0520*/  @P0 BRA `(.L_x_0) ;  /* 0x0000077000000947 */ /* 0x000fea0003800000 */
[----:B------:R-:W-:Y:S01]  /*0530*/  IMAD.SHL.U32 R0, R28, 0x2, RZ ;  /* 0x000000021c007824 */ /* 0x000fe200078e00ff */
[----:B------:R-:W-:Y:S01]  /*0540*/  CS2R R20, SRZ ;  /* 0x0000000000147805 */ /* 0x000fe2000001ff00 */
[----:B------:R-:W-:Y:S01]  /*0550*/  CS2R R22, SRZ ;  /* 0x0000000000167805 */ /* 0x000fe2000001ff00 */
[----:B------:R-:W-:Y:S01]  /*0560*/  CS2R R12, SRZ ;  /* 0x00000000000c7805 */ /* 0x000fe2000001ff00 */
[----:B------:R-:W-:Y:S01]  /*0570*/  CS2R R14, SRZ ;  /* 0x00000000000e7805 */ /* 0x000fe2000001ff00 */
[----:B------:R1:W-:Y:S01]  /*0580*/  STL [R1+0x520], R0 ;  /* 0x0005200001007387 */ /* 0x0003e20000100800 */
[----:B------:R-:W-:Y:S01]  /*0590*/  CS2R R8, SRZ ;  /* 0x0000000000087805 */ /* 0x000fe2000001ff00 */
[----:B------:R-:W-:Y:S01]  /*05a0*/  CS2R R10, SRZ ;  /* 0x00000000000a7805 */ /* 0x000fe2000001ff00 */
[----:B------:R-:W-:Y:S01]  /*05b0*/  CS2R R4, SRZ ;  /* 0x0000000000047805 */ /* 0x000fe2000001ff00 */
[----:B------:R1:W-:Y:S01]  /*05c0*/  STL [R1], RZ ;  /* 0x000000ff01007387 */ /* 0x0003e20000100800 */
[----:B------:R-:W-:Y:S01]  /*05d0*/  CS2R R6, SRZ ;  /* 0x0000000000067805 */ /* 0x000fe2000001ff00 */
[----:B------:R-:W-:Y:S01]  /*05e0*/  CS2R R16, SRZ ;  /* 0x0000000000107805 */ /* 0x000fe2000001ff00 */
[----:B------:R-:W-:Y:S01]  /*05f0*/  CS2R R18, SRZ ;  /* 0x0000000000127805 */ /* 0x000fe2000001ff00 */
[----:B------:R1:W-:Y:S01]  /*0600*/  STL [R1+0x4], RZ ;  /* 0x000004ff01007387 */ /* 0x0003e20000100800 */
[----:B------:R-:W-:Y:S01]  /*0610*/  CS2R R24, SRZ ;  /* 0x0000000000187805 */ /* 0x000fe2000001ff00 */
[----:B------:R-:W-:-:S02]  /*0620*/  CS2R R26, SRZ ;  /* 0x00000000001a7805 */ /* 0x000fc4000001ff00 */
[----:B------:R1:W-:Y:S04]  /*0630*/  STL [R1+0x8], RZ ;  /* 0x000008ff01007387 */ /* 0x0003e80000100800 */
        /* <DEDUP_REMOVED lines=100> */
[----:B------:R1:W-:Y:S01]  /*0c80*/  STL [R1+0x47c], RZ ;  /* 0x00047cff01007387 */ /* 0x0003e20000100800 */
[----:B------:R-:W-:Y:S05]  /*0c90*/  BRA `(.L_x_1) ;  /* 0x0000df8000007947 */ /* 0x000fea0003800000 */
.L_x_0:
[----:B------:R1:W-:Y:S01]  /*0ca0*/  STL [R1+0x544], R0 ;  /* 0x0005440001007387 */ /* 0x0003e20000100800 */
[----:B------:R-:W-:-:S02]  /*0cb0*/  IABS R11, c[0x0][0x17c] ;  /* 0x00005f00000b7a13 */ /* 0x000fc40000000000 */
[----:B------:R-:W-:Y:S02]  /*0cc0*/  LEA.HI R22, R28, R29, RZ, 0x1b ;  /* 0x0000001d1c167211 */ /* 0x000fe400078fd8ff */
[----:B------:R-:W2:Y:S01]  /*0cd0*/  I2F.RP R6, R11 ;  /* 0x0000000b00067306 */ /* 0x000ea20000209400 */
[----:B------:R-:W-:Y:S02]  /*0ce0*/  SHF.R.U32.HI R20, RZ, 0x5, R28 ;  /* 0x00000005ff147819 */ /* 0x000fe4000001161c */
[----:B0-----:R-:W-:Y:S01]  /*0cf0*/  IADD3 R3, R22, 0xf0, RZ ;  /* 0x000000f016037810 */ /* 0x001fe20007ffe0ff */
[----:B-1----:R-:W3:Y:S01]  /*0d00*/  LDL R0, [R1+0x524] ;  /* 0x0005240001007983 */ /* 0x002ee20000100800 */
[----:B------:R-:W-:Y:S02]  /*0d10*/  SGXT.U32 R20, R20, 0x4 ;  /* 0x000000041414781a */ /* 0x000fe40000000000 */
[----:B------:R-:W-:Y:S02]  /*0d20*/  IABS R7, R3 ;  /* 0x0000000300077213 */ /* 0x000fe40000000000 */
[----:B------:R-:W-:-:S02]  /*0d30*/  LOP3.LUT R20, R29, R20, RZ, 0xfc, !PT ;  /* 0x000000141d147212 */ /* 0x000fc400078efcff */
[----:B------:R-:W-:Y:S02]  /*0d40*/  IADD3 R14, R22, 0xd0, RZ ;  /* 0x000000d0160e7810 */ /* 0x000fe40007ffe0ff */
[C---:B------:R-:W-:Y:S01]  /*0d50*/  LOP3.LUT R12, R20.reuse, 0xe0, RZ, 0xfc, !PT ;  /* 0x000000e0140c7812 */ /* 0x040fe200078efcff */
[----:B--2---:R-:W0:Y:S01]  /*0d60*/  MUFU.RCP R6, R6 ;  /* 0x0000000600067308 */ /* 0x004e220000001000 */
[----:B------:R-:W-:Y:S02]  /*0d70*/  LOP3.LUT R9, R20, 0xc0, RZ, 0xfc, !PT ;  /* 0x000000c014097812 */ /* 0x000fe400078efcff */
[----:B------:R-:W-:Y:S02]  /*0d80*/  IABS R10, R14 ;  /* 0x0000000e000a7213 */ /* 0x000fe40000000000 */
[----:B0-----:R-:W-:-:S04]  /*0d90*/  IADD3 R4, R6, 0xffffffe, RZ ;  /* 0x0ffffffe06047810 */ /* 0x001fc80007ffe0ff */
[----:B------:R0:W1:Y:S02]  /*0da0*/  F2I.FTZ.U32.TRUNC.NTZ R5, R4 ;  /* 0x0000000400057305 */ /* 0x000064000021f000 */
[----:B0-----:R-:W-:Y:S02]  /*0db0*/  IMAD.MOV.U32 R4, RZ, RZ, RZ ;  /* 0x000000ffff047224 */ /* 0x001fe400078e00ff */
[----:B-1----:R-:W-:-:S04]  /*0dc0*/  IMAD.MOV R8, RZ, RZ, -R5 ;  /* 0x000000ffff087224 */ /* 0x002fc800078e0a05 */
[----:B------:R-:W-:Y:S02]  /*0dd0*/  IMAD R25, R8, R11, RZ ;  /* 0x0000000b08197224 */ /* 0x000fe400078e02ff */
[----:B------:R-:W-:Y:S02]  /*0de0*/  IMAD.MOV.U32 R8, RZ, RZ, R7 ;  /* 0x000000ffff087224 */ /* 0x000fe400078e0007 */
[----:B------:R-:W-:Y:S01]  /*0df0*/  IMAD.HI.U32 R25, R5, R25, R4 ;  /* 0x0000001905197227 */ /* 0x000fe200078e0004 */
[----:B------:R-:W-:Y:S02]  /*0e00*/  SHF.R.S32.HI R5, RZ, 0x1f, R2 ;  /* 0x0000001fff057819 */ /* 0x000fe40000011402 */
[----:B------:R-:W-:Y:S02]  /*0e10*/  IABS R4, R12 ;  /* 0x0000000c00047213 */ /* 0x000fe40000000000 */
[----:B------:R-:W-:Y:S01]  /*0e20*/  LEA.HI R2, R5, R2, RZ, 0x5 ;  /* 0x0000000205027211 */ /* 0x000fe200078f28ff */
[----:B------:R-:W-:-:S04]  /*0e30*/  IMAD.HI.U32 R6, R25, R8, RZ ;  /* 0x0000000819067227 */ /* 0x000fc800078e00ff */
[----:B------:R-:W-:-:S04]  /*0e40*/  IMAD.MOV R6, RZ, RZ, -R6 ;  /* 0x000000ffff067224 */ /* 0x000fc800078e0a06 */
[C---:B------:R-:W-:Y:S01]  /*0e50*/  IMAD R7, R11.reuse, R6, R8 ;  /* 0x000000060b077224 */ /* 0x040fe200078e0208 */
[----:B------:R0:W-:Y:S04]  /*0e60*/  STL [R1+0xc], R2 ;  /* 0x00000c0201007387 */ /* 0x0001e80000100800 */
[----:B------:R-:W-:Y:S02]  /*0e70*/  ISETP.GT.U32.AND P2, PT, R11, R7, PT ;  /* 0x000000070b00720c */ /* 0x000fe40003f44070 */
[----:B------:R-:W-:Y:S01]  /*0e80*/  IABS R6, R9 ;  /* 0x0000000900067213 */ /* 0x000fe20000000000 */
[----:B0-----:R-:W-:Y:S01]  /*0e90*/  IMAD.HI.U32 R2, R25, R4, RZ ;  /* 0x0000000419027227 */ /* 0x001fe200078e00ff */
[----:B------:R-:W-:Y:S02]  /*0ea0*/  ISETP.GE.AND P1, PT, R3, RZ, PT ;  /* 0x000000ff0300720c */ /* 0x000fe40003f26270 */
[----:B------:R-:W-:Y:S01]  /*0eb0*/  IADD3 R13, R22, 0xb0, RZ ;  /* 0x000000b0160d7810 */ /* 0x000fe20007ffe0ff */
[----:B------:R-:W-:-:S04]  /*0ec0*/  IMAD.HI.U32 R3, R25, R10, RZ ;  /* 0x0000000a19037227 */ /* 0x000fc800078e00ff */
[----:B------:R-:W-:Y:S02]  /*0ed0*/  IMAD.MOV R5, RZ, RZ, -R2 ;  /* 0x000000ffff057224 */ /* 0x000fe400078e0a02 */
[----:B------:R-:W-:Y:S01]  /*0ee0*/  IMAD.MOV.U32 R2, RZ, RZ, R6 ;  /* 0x000000ffff027224 */ /* 0x000fe200078e0006 */
[----:B------:R-:W-:Y:S01]  /*0ef0*/  IABS R6, R13 ;  /* 0x0000000d00067213 */ /* 0x000fe20000000000 */
[----:B------:R-:W-:Y:S02]  /*0f00*/  IMAD.MOV R8, RZ, RZ, -R3 ;  /* 0x000000ffff087224 */ /* 0x000fe400078e0a03 */
[----:B------:R-:W-:Y:S02]  /*0f10*/  IMAD R5, R11, R5, R4 ;  /* 0x000000050b057224 */ /* 0x000fe400078e0204 */
[----:B------:R-:W-:Y:S02]  /*0f20*/  @!P2 IMAD.IADD R7, R7, 0x1, -R11 ;  /* 0x000000010707a824 */ /* 0x000fe400078e0a0b */
[----:B------:R-:W-:Y:S01]  /*0f30*/  IMAD.HI.U32 R3, R25, R2, RZ ;  /* 0x0000000219037227 */ /* 0x000fe200078e00ff */
[----:B------:R-:W-:-:S02]  /*0f40*/  ISETP.GT.U32.AND P6, PT, R11, R5, PT ;  /* 0x000000050b00720c */ /* 0x000fc40003fc4070 */
[----:B------:R-:W-:Y:S01]  /*0f50*/  ISETP.GT.U32.AND P3, PT, R11, R7, PT ;  /* 0x000000070b00720c */ /* 0x000fe20003f64070 */
[----:B------:R-:W-:Y:S02]  /*0f60*/  IMAD.MOV R4, RZ, RZ, -R3 ;  /* 0x000000ffff047224 */ /* 0x000fe400078e0a03 */
[----:B------:R-:W-:-:S04]  /*0f70*/  IMAD.HI.U32 R3, R25, R6, RZ ;  /* 0x0000000619037227 */ /* 0x000fc800078e00ff */
[----:B------:R-:W-:Y:S02]  /*0f80*/  IMAD.MOV R3, RZ, RZ, -R3 ;  /* 0x000000ffff037224 */ /* 0x000fe400078e0a03 */
[C---:B------:R-:W-:Y:S02]  /*0f90*/  IMAD R2, R11.reuse, R4, R2 ;  /* 0x000000040b027224 */ /* 0x040fe400078e0202 */
[----:B------:R-:W-:Y:S02]  /*0fa0*/  IMAD R6, R11, R3, R6 ;  /* 0x000000030b067224 */ /* 0x000fe400078e0206 */
[--C-:B------:R-:W-:Y:S01]  /*0fb0*/  @!P6 IMAD.IADD R5, R5, 0x1, -R11.reuse ;  /* 0x000000010505e824 */ /* 0x100fe200078e0a0b */
[----:B------:R-:W-:Y:S01]  /*0fc0*/  ISETP.GT.U32.AND P5, PT, R11, R2, PT ;  /* 0x000000020b00720c */ /* 0x000fe20003fa4070 */
[----:B------:R-:W-:Y:S01]  /*0fd0*/  @!P3 IMAD.IADD R7, R7, 0x1, -R11 ;  /* 0x000000010707b824 */ /* 0x000fe200078e0a0b */
[C---:B------:R-:W-:Y:S01]  /*0fe0*/  ISETP.GT.U32.AND P3, PT, R11.reuse, R6, PT ;  /* 0x000000060b00720c */ /* 0x040fe20003f64070 */
[----:B------:R-:W-:Y:S01]  /*0ff0*/  IMAD R8, R11, R8, R10 ;  /* 0x000000080b087224 */ /* 0x000fe200078e020a */
[----:B------:R-:W-:-:S02]  /*1000*/  LOP3.LUT R10, R20, 0xa0, RZ, 0xfc, !PT ;  /* 0x000000a0140a7812 */ /* 0x000fc400078efcff */
[C---:B------:R-:W-:Y:S02]  /*1010*/  ISETP.GT.U32.AND P6, PT, R11.reuse, R5, PT ;  /* 0x000000050b00720c */ /* 0x040fe40003fc4070 */
[----:B------:R-:W-:Y:S02]  /*1020*/  IABS R15, R10 ;  /* 0x0000000a000f7213 */ /* 0x000fe40000000000 */
[----:B------:R-:W-:-:S03]  /*1030*/  ISETP.GT.U32.AND P4, PT, R11, R8, PT ;  /* 0x000000080b00720c */ /* 0x000fc60003f84070 */
[----:B------:R-:W-:Y:S02]  /*1040*/  IMAD.MOV.U32 R4, RZ, RZ, R15 ;  /* 0x000000ffff047224 */ /* 0x000fe400078e000f */
[--C-:B------:R-:W-:Y:S01]  /*1050*/  @!P5 IMAD.IADD R2, R2, 0x1, -R11.reuse ;  /* 0x000000010202d824 */ /* 0x100fe200078e0a0b */
[----:B------:R-:W-:Y:S01]  /*1060*/  ISETP.GE.AND P5, PT, R12, RZ, PT ;  /* 0x000000ff0c00720c */ /* 0x000fe20003fa6270 */
[----:B------:R-:W-:Y:S02]  /*1070*/  @!P3 IMAD.IADD R6, R6, 0x1, -R11 ;  /* 0x000000010606b824 */ /* 0x000fe400078e0a0b */
[----:B------:R-:W-:Y:S01]  /*1080*/  IMAD.HI.U32 R3, R25, R4, RZ ;  /* 0x0000000419037227 */ /* 0x000fe200078e00ff */
[----:B------:R-:W-:-:S03]  /*1090*/  ISETP.GE.AND P0, PT, R14, RZ, PT ;  /* 0x000000ff0e00720c */ /* 0x000fc60003f06270 */
[----:B------:R-:W-:Y:S01]  /*10a0*/  @!P6 IMAD.IADD R5, R5, 0x1, -R11 ;  /* 0x000000010505e824 */ /* 0x000fe200078e0a0b */
[C---:B------:R-:W-:Y:S01]  /*10b0*/  ISETP.GT.U32.AND P6, PT, R11.reuse, R6, PT ;  /* 0x000000060b00720c */ /* 0x040fe20003fc4070 */
[----:B------:R-:W-:Y:S01]  /*10c0*/  IMAD.MOV R3, RZ, RZ, -R3 ;  /* 0x000000ffff037224 */ /* 0x000fe200078e0a03 */
[----:B------:R-:W-:Y:S01]  /*10d0*/  IADD3 R14, R22, 0x90, RZ ;  /* 0x00000090160e7810 */ /* 0x000fe20007ffe0ff */
[----:B------:R-:W-:Y:S02]  /*10e0*/  @!P4 IMAD.IADD R8, R8, 0x1, -R11 ;  /* 0x000000010808c824 */ /* 0x000fe400078e0a0b */
[----:B------:R-:W-:Y:S01]  /*10f0*/  IMAD R4, R11, R3, R4 ;  /* 0x000000030b047224 */ /* 0x000fe200078e0204 */
[----:B------:R-:W-:Y:S02]  /*1100*/  IABS R16, R14 ;  /* 0x0000000e00107213 */ /* 0x000fe40000000000 */
[----:B------:R-:W-:Y:S01]  /*1110*/  LOP3.LUT R3, R20, 0x80, RZ, 0xfc, !PT ;  /* 0x0000008014037812 */ /* 0x000fe200078efcff */
[----:B------:R-:W-:Y:S01]  /*1120*/  @!P1 IMAD.MOV R7, RZ, RZ, -R7 ;  /* 0x000000ffff079224 */ /* 0x000fe200078e0a07 */
[----:B------:R-:W-:Y:S01]  /*1130*/  ISETP.GE.AND P4, PT, R14, RZ, PT ;  /* 0x000000ff0e00720c */ /* 0x000fe20003f86270 */
[----:B------:R-:W-:Y:S01]  /*1140*/  @!P5 IMAD.MOV R5, RZ, RZ, -R5 ;  /* 0x000000ffff05d224 */ /* 0x000fe200078e0a05 */
[----:B------:R-:W-:-:S02]  /*1150*/  IABS R12, c[0x0][0x178] ;  /* 0x00005e00000c7a13 */ /* 0x000fc40000000000 */
[----:B------:R-:W-:Y:S01]  /*1160*/  ISETP.GE.AND P2, PT, R13, RZ, PT ;  /* 0x000000ff0d00720c */ /* 0x000fe20003f46270 */
[----:B------:R-:W-:Y:S01]  /*1170*/  IMAD.HI.U32 R13, R25, R16, RZ ;  /* 0x00000010190d7227 */ /* 0x000fe200078e00ff */
[C---:B------:R-:W-:Y:S02]  /*1180*/  ISETP.GT.U32.AND P3, PT, R11.reuse, R8, PT ;  /* 0x000000080b00720c */ /* 0x040fe40003f64070 */
[C---:B------:R-:W-:Y:S02]  /*1190*/  ISETP.GT.U32.AND P1, PT, R11.reuse, R2, PT ;  /* 0x000000020b00720c */ /* 0x040fe40003f24070 */
[----:B------:R-:W-:Y:S02]  /*11a0*/  IABS R14, R3 ;  /* 0x00000003000e7213 */ /* 0x000fe40000000000 */
[----:B------:R-:W-:Y:S01]  /*11b0*/  ISETP.GT.U32.AND P5, PT, R11, R4, PT ;  /* 0x000000040b00720c */ /* 0x000fe20003fa4070 */
[----:B------:R-:W-:Y:S01]  /*11c0*/  @!P6 IMAD.IADD R6, R6, 0x1, -R11 ;  /* 0x000000010606e824 */ /* 0x000fe200078e0a0b */
[----:B------:R-:W-:Y:S01]  /*11d0*/  ISETP.GE.AND P6, PT, R9, RZ, PT ;  /* 0x000000ff0900720c */ /* 0x000fe20003fc6270 */
[----:B------:R-:W-:-:S02]  /*11e0*/  IMAD.MOV.U32 R17, RZ, RZ, R12 ;  /* 0x000000ffff117224 */ /* 0x000fc400078e000c */
[----:B------:R-:W-:Y:S02]  /*11f0*/  IMAD.MOV R13, RZ, RZ, -R13 ;  /* 0x000000ffff0d7224 */ /* 0x000fe400078e0a0d */
[----:B------:R-:W-:Y:S01]  /*1200*/  IMAD.HI.U32 R12, R25, R14, RZ ;  /* 0x0000000e190c7227 */ /* 0x000fe200078e00ff */
[----:B------:R-:W0:Y:S03]  /*1210*/  I2F.RP R15, R17 ;  /* 0x00000011000f7306 */ /* 0x000e260000209400 */
[----:B------:R-:W-:Y:S01]  /*1220*/  IMAD R23, R11, R13, R16 ;  /* 0x0000000d0b177224 */ /* 0x000fe200078e0210 */
[----:B------:R-:W-:Y:S01]  /*1230*/  IADD3 R13, R22, 0x70, RZ ;  /* 0x00000070160d7810 */ /* 0x000fe20007ffe0ff */
[----:B------:R-:W-:Y:S02]  /*1240*/  IMAD.MOV R12, RZ, RZ, -R12 ;  /* 0x000000ffff0c7224 */ /* 0x000fe400078e0a0c */
[--C-:B------:R-:W-:Y:S01]  /*1250*/  @!P3 IMAD.IADD R8, R8, 0x1, -R11.reuse ;  /* 0x000000010808b824 */ /* 0x100fe200078e0a0b */
[----:B------:R-:W-:Y:S01]  /*1260*/  IABS R18, R13 ;  /* 0x0000000d00127213 */ /* 0x000fe20000000000 */
[----:B------:R-:W-:-:S02]  /*1270*/  @!P1 IMAD.IADD R2, R2, 0x1, -R11 ;  /* 0x0000000102029824 */ /* 0x000fc400078e0a0b */
[----:B------:R-:W-:Y:S02]  /*1280*/  @!P5 IMAD.IADD R4, R4, 0x1, -R11 ;  /* 0x000000010404d824 */ /* 0x000fe400078e0a0b */
[C---:B------:R-:W-:Y:S01]  /*1290*/  IMAD R21, R11.reuse, R12, R14 ;  /* 0x0000000c0b157224 */ /* 0x040fe200078e020e */
[C---:B------:R-:W-:Y:S01]  /*12a0*/  ISETP.GT.U32.AND P3, PT, R11.reuse, R23, PT ;  /* 0x000000170b00720c */ /* 0x040fe20003f64070 */
[----:B------:R-:W-:Y:S01]  /*12b0*/  @!P0 IMAD.MOV R8, RZ, RZ, -R8 ;  /* 0x000000ffff088224 */ /* 0x000fe200078e0a08 */
[C---:B------:R-:W-:Y:S01]  /*12c0*/  ISETP.GT.U32.AND P0, PT, R11.reuse, R4, PT ;  /* 0x000000040b00720c */ /* 0x040fe20003f04070 */
[----:B------:R-:W-:Y:S01]  /*12d0*/  @!P6 IMAD.MOV R2, RZ, RZ, -R2 ;  /* 0x000000ffff02e224 */ /* 0x000fe200078e0a02 */
[----:B------:R-:W-:Y:S01]  /*12e0*/  ISETP.GT.U32.AND P6, PT, R11, R21, PT ;  /* 0x000000150b00720c */ /* 0x000fe20003fc4070 */
[----:B------:R-:W-:Y:S01]  /*12f0*/  IMAD.HI.U32 R9, R25, R18, RZ ;  /* 0x0000001219097227 */ /* 0x000fe200078e00ff */
[----:B------:R-:W-:-:S03]  /*1300*/  ISETP.GE.AND P5, PT, R10, RZ, PT ;  /* 0x000000ff0a00720c */ /* 0x000fc60003fa6270 */
[----:B------:R-:W-:Y:S01]  /*1310*/  IMAD.MOV R9, RZ, RZ, -R9 ;  /* 0x000000ffff097224 */ /* 0x000fe200078e0a09 */
[----:B0-----:R-:W0:Y:S01]  /*1320*/  MUFU.RCP R15, R15 ;  /* 0x0000000f000f7308 */ /* 0x001e220000001000 */
[----:B------:R-:W-:Y:S02]  /*1330*/  LOP3.LUT R24, R20, 0x60, RZ, 0xfc, !PT ;  /* 0x0000006014187812 */ /* 0x000fe400078efcff */
[----:B------:R-:W-:Y:S02]  /*1340*/  IMAD R18, R11, R9, R18 ;  /* 0x000000090b127224 */ /* 0x000fe400078e0212 */
[--C-:B------:R-:W-:Y:S01]  /*1350*/  @!P3 IMAD.IADD R23, R23, 0x1, -R11.reuse ;  /* 0x000000011717b824 */ /* 0x100fe200078e0a0b */
[----:B------:R-:W-:Y:S01]  /*1360*/  IABS R16, R24 ;  /* 0x0000001800107213 */ /* 0x000fe20000000000 */
[--C-:B------:R-:W-:Y:S02]  /*1370*/  @!P0 IMAD.IADD R4, R4, 0x1, -R11.reuse ;  /* 0x0000000104048824 */ /* 0x100fe400078e0a0b */
[----:B------:R-:W-:Y:S01]  /*1380*/  @!P6 IMAD.IADD R21, R21, 0x1, -R11 ;  /* 0x000000011515e824 */ /* 0x000fe200078e0a0b */
[C---:B------:R-:W-:Y:S01]  /*1390*/  ISETP.GT.U32.AND P6, PT, R11.reuse, R18, PT ;  /* 0x000000120b00720c */ /* 0x040fe20003fc4070 */
[----:B------:R-:W-:Y:S01]  /*13a0*/  @!P5 IMAD.MOV R4, RZ, RZ, -R4 ;  /* 0x000000ffff04d224 */ /* 0x000fe200078e0a04 */
[----:B------:R-:W-:Y:S01]  /*13b0*/  ISETP.GT.U32.AND P3, PT, R11, R23, PT ;  /* 0x000000170b00720c */ /* 0x000fe20003f64070 */
[----:B------:R-:W-:Y:S01]  /*13c0*/  IMAD.HI.U32 R19, R25, R16, RZ ;  /* 0x0000001019137227 */ /* 0x000fe200078e00ff */
[----:B------:R-:W-:-:S02]  /*13d0*/  ISETP.GT.U32.AND P5, PT, R11, R21, PT ;  /* 0x000000150b00720c */ /* 0x000fc40003fa4070 */
[----:B------:R-:W-:Y:S01]  /*13e0*/  ISETP.GE.AND P1, PT, R13, RZ, PT ;  /* 0x000000ff0d00720c */ /* 0x000fe20003f26270 */
[----:B------:R-:W-:Y:S01]  /*13f0*/  IMAD.MOV R19, RZ, RZ, -R19 ;  /* 0x000000ffff137224 */ /* 0x000fe200078e0a13 */
[----:B------:R-:W-:Y:S02]  /*1400*/  IADD3 R13, R22, 0x50, RZ ;  /* 0x00000050160d7810 */ /* 0x000fe40007ffe0ff */
[----:B------:R-:W-:Y:S01]  /*1410*/  LOP3.LUT R10, R20, 0x40, RZ, 0xfc, !PT ;  /* 0x00000040140a7812 */ /* 0x000fe200078efcff */
[----:B------:R-:W-:Y:S01]  /*1420*/  @!P2 IMAD.MOV R6, RZ, RZ, -R6 ;  /* 0x000000ffff06a224 */ /* 0x000fe200078e0a06 */
[----:B0-----:R-:W-:Y:S01]  /*1430*/  IADD3 R15, R15, 0xffffffe, RZ ;  /* 0x0ffffffe0f0f7810 */ /* 0x001fe20007ffe0ff */
[----:B------:R-:W-:Y:S01]  /*1440*/  @!P6 IMAD.IADD R18, R18, 0x1, -R11 ;  /* 0x000000011212e824 */ /* 0x000fe200078e0a0b */
[----:B------:R-:W-:Y:S01]  /*1450*/  ISETP.GE.AND P2, PT, R3, RZ, PT ;  /* 0x000000ff0300720c */ /* 0x000fe20003f46270 */
[----:B------:R-:W-:Y:S01]  /*1460*/  IMAD R16, R11, R19, R16 ;  /* 0x000000130b107224 */ /* 0x000fe200078e0210 */
[----:B------:R-:W-:-:S02]  /*1470*/  ISETP.GE.AND P0, PT, R13, RZ, PT ;  /* 0x000000ff0d00720c */ /* 0x000fc40003f06270 */
[----:B------:R-:W-:Y:S02]  /*1480*/  IADD3 R3, R22, 0x30, RZ ;  /* 0x0000003016037810 */ /* 0x000fe40007ffe0ff */
[----:B------:R-:W-:Y:S02]  /*1490*/  IABS R13, R13 ;  /* 0x0000000d000d7213 */ /* 0x000fe40000000000 */
[----:B------:R-:W-:Y:S01]  /*14a0*/  IABS R9, R10 ;  /* 0x0000000a00097213 */ /* 0x000fe20000000000 */
[--C-:B------:R-:W-:Y:S01]  /*14b0*/  @!P3 IMAD.IADD R23, R23, 0x1, -R11.reuse ;  /* 0x000000011717b824 */ /* 0x100fe200078e0a0b */
[----:B------:R-:W-:Y:S01]  /*14c0*/  ISETP.GE.AND P3, PT, R3, RZ, PT ;  /* 0x000000ff0300720c */ /* 0x000fe20003f66270 */
[----:B------:R-:W-:Y:S01]  /*14d0*/  @!P5 IMAD.IADD R21, R21, 0x1, -R11 ;  /* 0x000000011515d824 */ /* 0x000fe200078e0a0b */
[----:B------:R-:W0:Y:S01]  /*14e0*/  F2I.FTZ.U32.TRUNC.NTZ R15, R15 ;  /* 0x0000000f000f7305 */ /* 0x000e22000021f000 */
[----:B------:R-:W-:Y:S01]  /*14f0*/  ISETP.GT.U32.AND P6, PT, R11, R18, PT ;  /* 0x000000120b00720c */ /* 0x000fe20003fc4070 */
[----:B------:R-:W-:Y:S01]  /*1500*/  IMAD.HI.U32 R17, R25, R13, RZ ;  /* 0x0000000d19117227 */ /* 0x000fe200078e00ff */
[----:B------:R-:W-:-:S02]  /*1510*/  ISETP.GT.U32.AND P5, PT, R11, R16, PT ;  /* 0x000000100b00720c */ /* 0x000fc40003fa4070 */
[----:B------:R-:W-:Y:S01]  /*1520*/  IABS R3, R3 ;  /* 0x0000000300037213 */ /* 0x000fe20000000000 */
[----:B------:R-:W-:-:S04]  /*1530*/  IMAD.HI.U32 R14, R25, R9, RZ ;  /* 0x00000009190e7227 */ /* 0x000fc800078e00ff */
[----:B------:R-:W-:Y:S02]  /*1540*/  IMAD.MOV R17, RZ, RZ, -R17 ;  /* 0x000000ffff117224 */ /* 0x000fe400078e0a11 */
[----:B------:R-:W-:Y:S02]  /*1550*/  IMAD.MOV R14, RZ, RZ, -R14 ;  /* 0x000000ffff0e7224 */ /* 0x000fe400078e0a0e */
[----:B------:R-:W-:Y:S01]  /*1560*/  IMAD.HI.U32 R12, R25, R3, RZ ;  /* 0x00000003190c7227 */ /* 0x000fe200078e00ff */
[----:B------:R-:W-:-:S03]  /*1570*/  IADD3 R26, R22, 0x10, RZ ;  /* 0x00000010161a7810 */ /* 0x000fc60007ffe0ff */
[C---:B------:R-:W-:Y:S02]  /*1580*/  IMAD R13, R11.reuse, R17, R13 ;  /* 0x000000110b0d7224 */ /* 0x040fe400078e020d */
[C---:B------:R-:W-:Y:S02]  /*1590*/  IMAD R9, R11.reuse, R14, R9 ;  /* 0x0000000e0b097224 */ /* 0x040fe400078e0209 */
[----:B------:R-:W-:Y:S02]  /*15a0*/  IMAD.MOV R12, RZ, RZ, -R12 ;  /* 0x000000ffff0c7224 */ /* 0x000fe400078e0a0c */
[--C-:B------:R-:W-:Y:S01]  /*15b0*/  @!P6 IMAD.IADD R18, R18, 0x1, -R11.reuse ;  /* 0x000000011212e824 */ /* 0x100fe200078e0a0b */
[C---:B------:R-:W-:Y:S01]  /*15c0*/  ISETP.GT.U32.AND P6, PT, R11.reuse, R13, PT ;  /* 0x0000000d0b00720c */ /* 0x040fe20003fc4070 */
[----:B------:R-:W-:Y:S01]  /*15d0*/  @!P5 IMAD.IADD R16, R16, 0x1, -R11 ;  /* 0x000000011010d824 */ /* 0x000fe200078e0a0b */
[C---:B------:R-:W-:Y:S01]  /*15e0*/  ISETP.GT.U32.AND P5, PT, R11.reuse, R9, PT ;  /* 0x000000090b00720c */ /* 0x040fe20003fa4070 */
[----:B------:R-:W-:Y:S01]  /*15f0*/  IMAD R3, R11, R12, R3 ;  /* 0x0000000c0b037224 */ /* 0x000fe200078e0203 */
[----:B------:R-:W-:Y:S01]  /*1600*/  IABS R19, R26 ;  /* 0x0000001a00137213 */ /* 0x000fe20000000000 */
[----:B0-----:R-:W-:Y:S01]  /*1610*/  IMAD.MOV R26, RZ, RZ, -R15 ;  /* 0x000000ffff1a7224 */ /* 0x001fe200078e0a0f */
[----:B------:R-:W-:Y:S01]  /*1620*/  IABS R11, c[0x0][0x178] ;  /* 0x00005e00000b7a13 */ /* 0x000fe20000000000 */
[----:B------:R-:W-:Y:S01]  /*1630*/  IMAD.MOV.U32 R14, RZ, RZ, RZ ;  /* 0x000000ffff0e7224 */ /* 0x000fe200078e00ff */
[----:B------:R-:W-:-:S03]  /*1640*/  LOP3.LUT R12, R20, 0x20, RZ, 0xfc, !PT ;  /* 0x00000020140c7812 */ /* 0x000fc600078efcff */
[----:B------:R-:W-:Y:S01]  /*1650*/  IMAD R26, R26, R11, RZ ;  /* 0x0000000b1a1a7224 */ /* 0x000fe200078e02ff */
[----:B------:R-:W-:Y:S02]  /*1660*/  IABS R17, R20 ;  /* 0x0000001400117213 */ /* 0x000fe40000000000 */
[----:B------:R-:W-:Y:S01]  /*1670*/  IABS R28, R12 ;  /* 0x0000000c001c7213 */ /* 0x000fe20000000000 */
[----:B------:R-:W-:-:S04]  /*1680*/  IMAD.HI.U32 R26, R15, R26, R14 ;  /* 0x0000001a0f1a7227 */ /* 0x000fc800078e000e */
[----:B------:R-:W-:Y:S01]  /*1690*/  IMAD.HI.U32 R15, R25, R19, RZ ;  /* 0x00000013190f7227 */ /* 0x000fe200078e00ff */
[----:B------:R-:W-:-:S03]  /*16a0*/  IABS R11, c[0x0][0x17c] ;  /* 0x00005f00000b7a13 */ /* 0x000fc60000000000 */
[----:B------:R-:W-:-:S04]  /*16b0*/  IMAD.HI.U32 R27, R25, R17, RZ ;  /* 0x00000011191b7227 */ /* 0x000fc800078e00ff */
[----:B------:R-:W-:Y:S02]  /*16c0*/  IMAD.MOV R15, RZ, RZ, -R15 ;  /* 0x000000ffff0f7224 */ /* 0x000fe400078e0a0f */
[----:B------:R-:W-:-:S04]  /*16d0*/  IMAD.HI.U32 R25, R25, R28, RZ ;  /* 0x0000001c19197227 */ /* 0x000fc800078e00ff */
[----:B------:R-:W-:Y:S02]  /*16e0*/  IMAD.MOV R25, RZ, RZ, -R25 ;  /* 0x000000ffff197224 */ /* 0x000fe400078e0a19 */
[C---:B------:R-:W-:Y:S02]  /*16f0*/  IMAD R19, R11.reuse, R15, R19 ;  /* 0x0000000f0b137224 */ /* 0x040fe400078e0213 */
[----:B------:R-:W0:Y:S01]  /*1700*/  S2R R15, SR_TID.X ;  /* 0x00000000000f7919 */ /* 0x000e220000002100 */
[----:B------:R-:W-:-:S03]  /*1710*/  IMAD R14, R11, R25, R28 ;  /* 0x000000190b0e7224 */ /* 0x000fc600078e021c */
[----:B------:R-:W1:Y:S01]  /*1720*/  S2R R28, SR_TID.X ;  /* 0x00000000001c7919 */ /* 0x000e620000002100 */
[----:B------:R-:W-:Y:S01]  /*1730*/  @!P5 IMAD.IADD R9, R9, 0x1, -R11 ;  /* 0x000000010909d824 */ /* 0x000fe200078e0a0b */
[----:B---3--:R-:W-:Y:S01]  /*1740*/  IABS R22, R0 ;  /* 0x0000000000167213 */ /* 0x008fe20000000000 */
[----:B------:R-:W-:Y:S01]  /*1750*/  @!P2 IMAD.MOV R21, RZ, RZ, -R21 ;  /* 0x000000ffff15a224 */ /* 0x000fe200078e0a15 */
[C---:B------:R-:W-:Y:S02]  /*1760*/  ISETP.GT.U32.AND P5, PT, R11.reuse, R16, PT ;  /* 0x000000100b00720c */ /* 0x040fe40003fa4070 */
[----:B------:R-:W-:Y:S01]  /*1770*/  ISETP.GT.U32.AND P2, PT, R11, R9, PT ;  /* 0x000000090b00720c */ /* 0x000fe20003f44070 */
[----:B------:R-:W-:Y:S01]  /*1780*/  IMAD.HI.U32 R26, R26, R22, RZ ;  /* 0x000000161a1a7227 */ /* 0x000fe200078e00ff */
[----:B------:R-:W-:-:S03]  /*1790*/  IABS R25, c[0x0][0x178] ;  /* 0x00005e0000197a13 */ /* 0x000fc60000000000 */
[----:B------:R-:W-:Y:S02]  /*17a0*/  IMAD.MOV R26, RZ, RZ, -R26 ;  /* 0x000000ffff1a7224 */ /* 0x000fe400078e0a1a */
[----:B------:R-:W-:Y:S02]  /*17b0*/  IMAD.MOV R27, RZ, RZ, -R27 ;  /* 0x000000ffff1b7224 */ /* 0x000fe400078e0a1b */
[----:B------:R-:W-:Y:S01]  /*17c0*/  IMAD R22, R25, R26, R22 ;  /* 0x0000001a19167224 */ /* 0x000fe200078e0216 */
[----:B0-----:R-:W-:Y:S01]  /*17d0*/  LEA.HI R15, R15, R29, RZ, 0x1b ;  /* 0x0000001d0f0f7211 */ /* 0x001fe200078fd8ff */
[----:B------:R-:W-:Y:S02]  /*17e0*/  IMAD R17, R11, R27, R17 ;  /* 0x0000001b0b117224 */ /* 0x000fe400078e0211 */
[----:B-1----:R-:W-:Y:S01]  /*17f0*/  IMAD.SHL.U32 R26, R28, 0x2, RZ ;  /* 0x000000021c1a7824 */ /* 0x002fe200078e00ff */
[----:B------:R-:W-:Y:S02]  /*1800*/  IADD3 R15, R15, 0x10, RZ ;  /* 0x000000100f0f7810 */ /* 0x000fe40007ffe0ff */
[----:B------:R-:W-:Y:S01]  /*1810*/  SHF.R.U32.HI R27, RZ, 0x2, R28 ;  /* 0x00000002ff1b7819 */ /* 0x000fe2000001161c */
[--C-:B------:R-:W-:Y:S01]  /*1820*/  @!P5 IMAD.IADD R16, R16, 0x1, -R11.reuse ;  /* 0x000000011010d824 */ /* 0x100fe200078e0a0b */
[----:B------:R-:W-:Y:S01]  /*1830*/  ISETP.GE.AND P5, PT, R15, RZ, PT ;  /* 0x000000ff0f00720c */ /* 0x000fe20003fa6270 */
[----:B------:R-:W-:Y:S01]  /*1840*/  @!P2 IMAD.IADD R9, R9, 0x1, -R11 ;  /* 0x000000010909a824 */ /* 0x000fe200078e0a0b */
[----:B------:R-:W-:Y:S01]  /*1850*/  ISETP.GE.AND P2, PT, R24, RZ, PT ;  /* 0x000000ff1800720c */ /* 0x000fe20003f46270 */
[----:B------:R0:W-:Y:S01]  /*1860*/  STL [R1+0x520], R26 ;  /* 0x0005201a01007387 */ /* 0x0001e20000100800 */
[C---:B------:R-:W-:Y:S01]  /*1870*/  IMAD.SHL.U32 R15, R28.reuse, 0x10, RZ ;  /* 0x000000101c0f7824 */ /* 0x040fe200078e00ff */
[C---:B------:R-:W-:Y:S01]  /*1880*/  LOP3.LUT R24, R28.reuse, 0x7, RZ, 0xc0, !PT ;  /* 0x000000071c187812 */ /* 0x040fe200078ec0ff */
[----:B0-----:R-:W-:Y:S01]  /*1890*/  IMAD.SHL.U32 R26, R28, 0x8, RZ ;  /* 0x000000081c1a7824 */ /* 0x001fe200078e00ff */
[----:B------:R-:W-:-:S02]  /*18a0*/  LOP3.LUT R28, R27, 0x60, RZ, 0xc0, !PT ;  /* 0x000000601b1c7812 */ /* 0x000fc400078ec0ff */
[----:B------:R-:W2:Y:S01]  /*18b0*/  LDL R27, [R1+0x520] ;  /* 0x00052000011b7983 */ /* 0x000ea20000100800 */
[----:B------:R-:W-:Y:S01]  /*18c0*/  @!P6 IMAD.IADD R13, R13, 0x1, -R11 ;  /* 0x000000010d0de824 */ /* 0x000fe200078e0a0b */
[C---:B------:R-:W-:Y:S01]  /*18d0*/  ISETP.GT.U32.AND P6, PT, R11.reuse, R3, PT ;  /* 0x000000030b00720c */ /* 0x040fe20003fc4070 */
[----:B------:R-:W-:Y:S01]  /*18e0*/  @!P1 IMAD.MOV R18, RZ, RZ, -R18 ;  /* 0x000000ffff129224 */ /* 0x000fe200078e0a12 */
[----:B------:R-:W-:-:S11]  /*18f0*/  ISETP.GT.U32.AND P1, PT, R11, R19, PT ;  /* 0x000000130b00720c */ /* 0x000fd60003f24070 */
[----:B------:R-:W-:-:S05]  /*1900*/  @!P6 IMAD.IADD R3, R3, 0x1, -R11 ;  /* 0x000000010303e824 */ /* 0x000fca00078e0a0b */
[----:B------:R-:W-:Y:S01]  /*1910*/  ISETP.GT.U32.AND P6, PT, R11, R3, PT ;  /* 0x000000030b00720c */ /* 0x000fe20003fc4070 */
[----:B------:R-:W-:Y:S01]  /*1920*/  @!P1 IMAD.IADD R19, R19, 0x1, -R11 ;  /* 0x0000000113139824 */ /* 0x000fe200078e0a0b */
[----:B------:R-:W-:-:S11]  /*1930*/  ISETP.GT.U32.AND P1, PT, R25, R22, PT ;  /* 0x000000161900720c */ /* 0x000fd60003f24070 */
[----:B------:R-:W-:Y:S01]  /*1940*/  @!P6 IMAD.IADD R3, R3, 0x1, -R11 ;  /* 0x000000010303e824 */ /* 0x000fe200078e0a0b */
[----:B------:R-:W-:Y:S01]  /*1950*/  ISETP.GT.U32.AND P6, PT, R11, R14, PT ;  /* 0x0000000e0b00720c */ /* 0x000fe20003fc4070 */
[----:B------:R-:W-:-:S12]  /*1960*/  @!P1 IMAD.IADD R22, R22, 0x1, -R25 ;  /* 0x0000000116169824 */ /* 0x000fd800078e0a19 */
[----:B------:R-:W-:-:S05]  /*1970*/  @!P6 IMAD.IADD R14, R14, 0x1, -R11 ;  /* 0x000000010e0ee824 */ /* 0x000fca00078e0a0b */
[----:B------:R-:W-:Y:S02]  /*1980*/  ISETP.GT.U32.AND P1, PT, R11, R14, PT ;  /* 0x0000000e0b00720c */ /* 0x000fe40003f24070 */
[----:B------:R-:W-:Y:S01]  /*1990*/  LOP3.LUT R15, R15, 0x600, RZ, 0xc0, !PT ;  /* 0x000006000f0f7812 */ /* 0x000fe200078ec0ff */
[----:B------:R-:W-:-:S04]  /*19a0*/  IMAD R25, R24, 0x410, RZ ;  /* 0x0000041018197824 */ /* 0x000fc800078e02ff */
[----:B------:R-:W-:-:S06]  /*19b0*/  IMAD R15, R24, 0x40, R15 ;  /* 0x00000040180f7824 */ /* 0x000fcc00078e020f */
[----:B------:R-:W-:Y:S01]  /*19c0*/  @!P1 IMAD.IADD R14, R14, 0x1, -R11 ;  /* 0x000000010e0e9824 */ /* 0x000fe200078e0a0b */
[----:B------:R-:W-:-:S13]  /*19d0*/  ISETP.GE.AND P1, PT, R12, RZ, PT ;  /* 0x000000ff0c00720c */ /* 0x000fda0003f26270 */
[----:B------:R-:W-:Y:S01]  /*19e0*/  @!P1 IMAD.MOV R14, RZ, RZ, -R14 ;  /* 0x000000ffff0e9224 */ /* 0x000fe200078e0a0e */
[----:B------:R-:W-:Y:S01]  /*19f0*/  ISETP.GE.AND P1, PT, R0, RZ, PT ;  /* 0x000000ff0000720c */ /* 0x000fe20003f26270 */
[----:B------:R-:W-:Y:S01]  /*1a00*/  @!P4 IMAD.MOV R23, RZ, RZ, -R23 ;  /* 0x000000ffff17c224 */ /* 0x000fe200078e0a17 */
[----:B------:R-:W-:-:S13]  /*1a10*/  ISETP.GT.U32.AND P4, PT, R11, R13, PT ;  /* 0x0000000d0b00720c */ /* 0x000fda0003f84070 */
[----:B------:R-:W-:Y:S01]  /*1a20*/  @!P4 IMAD.IADD R13, R13, 0x1, -R11 ;  /* 0x000000010d0dc824 */ /* 0x000fe200078e0a0b */
[----:B------:R-:W-:Y:S02]  /*1a30*/  ISETP.GT.U32.AND P4, PT, R11, R17, PT ;  /* 0x000000110b00720c */ /* 0x000fe40003f84070 */
[----:B--2---:R-:W-:-:S05]  /*1a40*/  LOP3.LUT R24, R26, 0x30, R27, 0x48, !PT ;  /* 0x000000301a187812 */ /* 0x004fca00078e481b */
[----:B------:R-:W-:-:S05]  /*1a50*/  IMAD.IADD R15, R24, 0x1, R15 ;  /* 0x00000001180f7824 */ /* 0x000fca00078e020f */
[----:B------:R0:W-:Y:S04]  /*1a60*/  STL [R1+0x450], R15 ;  /* 0x0004500f01007387 */ /* 0x0001e80000100800 */
[----:B------:R1:W5:Y:S04]  /*1a70*/  LDL.LU R0, [R1+0x544] ;  /* 0x0005440001007983 */ /* 0x0003680000300800 */
[----:B------:R-:W-:Y:S04]  /*1a80*/  STL [R1+0x440], RZ ;  /* 0x000440ff01007387 */ /* 0x000fe80000100800 */
        /* <DEDUP_REMOVED lines=182> */
[----:B------:R-:W-:Y:S01]  /*25f0*/  STL [R1+0xcc], RZ ;  /* 0x0000ccff01007387 */ /* 0x000fe20000100800 */
[----:B------:R-:W-:-:S03]  /*2600*/  @!P4 IMAD.IADD R17, R17, 0x1, -R11 ;  /* 0x000000011111c824 */ /* 0x000fc600078e0a0b */
[----:B------:R-:W-:Y:S04]  /*2610*/  STL [R1+0xb0], RZ ;  /* 0x0000b0ff01007387 */ /* 0x000fe80000100800 */
[----:B------:R-:W-:Y:S04]  /*2620*/  STL [R1+0xb4], RZ ;  /* 0x0000b4ff01007387 */ /* 0x000fe80000100800 */
[----:B------:R-:W-:Y:S04]  /*2630*/  STL [R1+0xb8], RZ ;  /* 0x0000b8ff01007387 */ /* 0x000fe80000100800 */
[----:B------:R-:W-:Y:S04]  /*2640*/  STL [R1+0xbc], RZ ;  /* 0x0000bcff01007387 */ /* 0x000fe80000100800 */
[----:B------:R-:W-:Y:S01]  /*2650*/  STL [R1+0x50], RZ ;  /* 0x000050ff01007387 */ /* 0x000fe20000100800 */
[----:B------:R-:W-:-:S03]  /*2660*/  ISETP.GT.U32.AND P6, PT, R11, R17, PT ;  /* 0x000000110b00720c */ /* 0x000fc60003fc4070 */
        /* <DEDUP_REMOVED lines=14> */
[----:B------:R-:W-:Y:S01]  /*2750*/  STL [R1+0x288], RZ ;  /* 0x000288ff01007387 */ /* 0x000fe20000100800 */
[----:B------:R-:W-:-:S03]  /*2760*/  LOP3.LUT R28, R28, 0x10, R27, 0xf8, !PT ;  /* 0x000000101c1c7812 */ /* 0x000fc600078ef81b */
[----:B------:R-:W-:Y:S01]  /*2770*/  STL [R1+0x28c], RZ ;  /* 0x00028cff01007387 */ /* 0x000fe20000100800 */
[----:B------:R-:W-:Y:S01]  /*2780*/  ISETP.GE.AND P6, PT, R10, RZ, PT ;  /* 0x000000ff0a00720c */ /* 0x000fe20003fc6270 */
[----:B------:R-:W-:Y:S02]  /*2790*/  @!P0 IMAD.MOV R13, RZ, RZ, -R13 ;  /* 0x000000ffff0d8224 */ /* 0x000fe400078e0a0d */
[----:B------:R-:W-:Y:S01]  /*27a0*/  STL [R1+0x270], RZ ;  /* 0x000270ff01007387 */ /* 0x000fe20000100800 */
[----:B------:R-:W-:-:S03]  /*27b0*/  ISETP.NE.AND P0, PT, RZ, c[0x0][0x17c], PT ;  /* 0x00005f00ff007a0c */ /* 0x000fc60003f05270 */
[----:B------:R-:W-:Y:S01]  /*27c0*/  STL [R1+0x274], RZ ;  /* 0x000274ff01007387 */ /* 0x000fe20000100800 */
[----:B------:R-:W-:-:S03]  /*27d0*/  LOP3.LUT R10, RZ, c[0x0][0x17c], RZ, 0x33, !PT ;  /* 0x00005f00ff0a7a12 */ /* 0x000fc600078e33ff */
[----:B------:R-:W-:Y:S01]  /*27e0*/  STL [R1+0x278], RZ ;  /* 0x000278ff01007387 */ /* 0x000fe20000100800 */
[----:B------:R-:W-:-:S03]  /*27f0*/  LOP3.LUT R28, R25, R28, RZ, 0x3c, !PT ;  /* 0x0000001c191c7212 */ /* 0x000fc600078e3cff */
[----:B------:R-:W-:Y:S01]  /*2800*/  STL [R1+0x27c], RZ ;  /* 0x00027cff01007387 */ /* 0x000fe20000100800 */
[----:B------:R-:W-:-:S03]  /*2810*/  SEL R25, R10, R5, !P0 ;  /* 0x000000050a197207 */ /* 0x000fc60004000000 */
[----:B------:R-:W-:Y:S04]  /*2820*/  STL [R1+0x260], RZ ;  /* 0x000260ff01007387 */ /* 0x000fe80000100800 */
[----:B------:R-:W-:Y:S04]  /*2830*/  STL [R1+0x264], RZ ;  /* 0x000264ff01007387 */ /* 0x000fe80000100800 */
[----:B------:R-:W-:Y:S04]  /*2840*/  STL [R1+0x268], RZ ;  /* 0x000268ff01007387 */ /* 0x000fe80000100800 */
[----:B------:R-:W-:Y:S04]  /*2850*/  STL [R1+0x26c], RZ ;  /* 0x00026cff01007387 */ /* 0x000fe80000100800 */
[----:B------:R-:W2:Y:S04]  /*2860*/  S2R R5, SR_TID.X ;  /* 0x0000000000057919 */ /* 0x000ea80000002100 */
        /* <DEDUP_REMOVED lines=16> */
[----:B------:R-:W-:-:S03]  /*2970*/  @!P2 IMAD.MOV R16, RZ, RZ, -R16 ;  /* 0x000000ffff10a224 */ /* 0x000fc600078e0a10 */
[----:B------:R-:W-:Y:S01]  /*2980*/  STL [R1+0x9c], RZ ;  /* 0x00009cff01007387 */ /* 0x000fe20000100800 */
[----:B------:R-:W-:-:S03]  /*2990*/  @!P4 IMAD.IADD R19, R19, 0x1, -R11 ;  /* 0x000000011313c824 */ /* 0x000fc600078e0a0b */
[----:B------:R-:W-:Y:S01]  /*29a0*/  STL [R1+0x80], RZ ;  /* 0x000080ff01007387 */ /* 0x000fe20000100800 */
[----:B------:R-:W-:-:S03]  /*29b0*/  IMAD.MOV.U32 R11, RZ, RZ, R3 ;  /* 0x000000ffff0b7224 */ /* 0x000fc600078e0003 */
[----:B------:R-:W-:Y:S04]  /*29c0*/  STL [R1+0x84], RZ ;  /* 0x000084ff01007387 */ /* 0x000fe80000100800 */
[----:B------:R-:W-:Y:S01]  /*29d0*/  STL [R1+0x88], RZ ;  /* 0x000088ff01007387 */ /* 0x000fe20000100800 */
[----:B------:R-:W-:-:S03]  /*29e0*/  SEL R12, R10, R4, !P0 ;  /* 0x000000040a0c7207 */ /* 0x000fc60004000000 */
[----:B------:R-:W-:Y:S01]  /*29f0*/  STL [R1+0x8c], RZ ;  /* 0x00008cff01007387 */ /* 0x000fe20000100800 */
[----:B------:R-:W-:-:S03]  /*2a00*/  @!P3 IMAD.MOV R11, RZ, RZ, -R11 ;  /* 0x000000ffff0bb224 */ /* 0x000fc600078e0a0b */
[----:B------:R-:W-:Y:S01]  /*2a10*/  STL [R1+0x410], RZ ;  /* 0x000410ff01007387 */ /* 0x000fe20000100800 */
[----:B------:R-:W-:-:S03]  /*2a20*/  SEL R4, R10, R16, !P0 ;  /* 0x000000100a047207 */ /* 0x000fc60004000000 */
[----:B------:R-:W-:Y:S01]  /*2a30*/  STL [R1+0x414], RZ ;  /* 0x000414ff01007387 */ /* 0x000fe20000100800 */
[----:B--2---:R-:W-:-:S03]  /*2a40*/  LOP3.LUT R16, R5, 0x1ff, RZ, 0xc0, !PT ;  /* 0x000001ff05107812 */ /* 0x004fc600078ec0ff */
[----:B------:R-:W-:Y:S04]  /*2a50*/  STL [R1+0x418], RZ ;  /* 0x000418ff01007387 */ /* 0x000fe80000100800 */
[----:B------:R-:W-:Y:S01]  /*2a60*/  STL [R1+0x41c], RZ ;  /* 0x00041cff01007387 */ /* 0x000fe20000100800 */
[----:B------:R-:W-:-:S03]  /*2a70*/  SEL R24, R10, R8, !P0 ;  /* 0x000000080a187207 */ /* 0x000fc60004000000 */
[----:B------:R-:W-:Y:S01]  /*2a80*/  STL [R1+0x400], RZ ;  /* 0x000400ff01007387 */ /* 0x000fe20000100800 */
[----:B------:R-:W-:-:S03]  /*2a90*/  SEL R8, R10, R11, !P0 ;  /* 0x0000000b0a087207 */ /* 0x000fc60004000000 */
[----:B------:R-:W-:Y:S01]  /*2aa0*/  STL [R1+0x404], RZ ;  /* 0x000404ff01007387 */ /* 0x000fe20000100800 */
[----:B------:R-:W-:-:S03]  /*2ab0*/  IMAD.SHL.U32 R11, R16, 0x2, RZ ;  /* 0x00000002100b7824 */ /* 0x000fc600078e00ff */
[----:B------:R-:W-:Y:S04]  /*2ac0*/  STL [R1+0x408], RZ ;  /* 0x000408ff01007387 */ /* 0x000fe80000100800 */
[----:B------:R-:W-:Y:S04]  /*2ad0*/  STL [R1+0x40c], RZ ;  /* 0x00040cff01007387 */ /* 0x000fe80000100800 */
[----:B------:R-:W-:Y:S04]  /*2ae0*/  STL [R1+0x3f0], RZ ;  /* 0x0003f0ff01007387 */ /* 0x000fe80000100800 */
[----:B------:R-:W-:Y:S04]  /*2af0*/  STL [R1+0x3f4], RZ ;  /* 0x0003f4ff01007387 */ /* 0x000fe80000100800 */
[----:B------:R-:W2:Y:S01]  /*2b00*/  LDL.LU R16, [R1+0xc] ;  /* 0x00000c0001107983 */ /* 0x000ea20000300800 */
[----:B------:R-:W-:-:S03]  /*2b10*/  ISETP.GE.AND P4, PT, R20, RZ, PT ;  /* 0x000000ff1400720c */ /* 0x000fc60003f86270 */
[----:B------:R-:W3:Y:S01]  /*2b20*/  S2R R20, SR_TID.X ;  /* 0x0000000000147919 */ /* 0x000ee20000002100 */
[----:B------:R-:W-:-:S03]  /*2b30*/  IABS R26, c[0x0][0x178] ;  /* 0x00005e00001a7a13 */ /* 0x000fc60000000000 */
[----:B------:R-:W4:Y:S01]  /*2b40*/  S2R R27, SR_TID.X ;  /* 0x00000000001b7919 */ /* 0x000f220000002100 */
[----:B------:R-:W-:Y:S01]  /*2b50*/  ISETP.GT.U32.AND P2, PT, R26, R22, PT ;  /* 0x000000161a00720c */ /* 0x000fe20003f44070 */
[----:B------:R-:W-:Y:S02]  /*2b60*/  @!P6 IMAD.MOV R9, RZ, RZ, -R9 ;  /* 0x000000ffff09e224 */ /* 0x000fe400078e0a09 */
[----:B------:R-:W-:Y:S02]  /*2b70*/  @!P5 IMAD.MOV R19, RZ, RZ, -R19 ;  /* 0x000000ffff13d224 */ /* 0x000fe400078e0a13 */
[----:B------:R-:W-:Y:S01]  /*2b80*/  @!P4 IMAD.MOV R17, RZ, RZ, -R17 ;  /* 0x000000ffff11c224 */ /* 0x000fe200078e0a11 */
[----:B0-----:R-:W-:Y:S01]  /*2b90*/  SEL R15, R10, R6, !P0 ;  /* 0x000000060a0f7207 */ /* 0x001fe20004000000 */
[----:B---3--:R-:W-:-:S05]  /*2ba0*/  IMAD.SHL.U32 R20, R20, 0x200, RZ ;  /* 0x0000020014147824 */ /* 0x008fca00078e00ff */
[----:B------:R-:W-:Y:S01]  /*2bb0*/  LOP3.LUT R20, R20, 0x2000, RZ, 0xc0, !PT ;  /* 0x0000200014147812 */ /* 0x000fe200078ec0ff */
[----:B------:R-:W-:Y:S01]  /*2bc0*/  @!P2 IMAD.IADD R22, R22, 0x1, -R26 ;  /* 0x000000011616a824 */ /* 0x000fe200078e0a1a */
[----:B------:R-:W-:-:S03]  /*2bd0*/  SEL R26, R10, R7, !P0 ;  /* 0x000000070a1a7207 */ /* 0x000fc60004000000 */
[----:B------:R-:W-:Y:S01]  /*2be0*/  IMAD.IADD R28, R20, 0x1, R28 ;  /* 0x00000001141c7824 */ /* 0x000fe200078e021c */
[C---:B------:R-:W-:Y:S02]  /*2bf0*/  SEL R20, R10.reuse, R2, !P0 ;  /* 0x000000020a147207 */ /* 0x040fe40004000000 */
[C---:B------:R-:W-:Y:S02]  /*2c00*/  SEL R23, R10.reuse, R23, !P0 ;  /* 0x000000170a177207 */ /* 0x040fe40004000000 */
[C---:B------:R-:W-:Y:S02]  /*2c10*/  SEL R21, R10.reuse, R21, !P0 ;  /* 0x000000150a157207 */ /* 0x040fe40004000000 */
[C---:B------:R-:W-:Y:S02]  /*2c20*/  SEL R18, R10.reuse, R18, !P0 ;  /* 0x000000120a127207 */ /* 0x040fe40004000000 */
[C---:B------:R-:W-:Y:S02]  /*2c30*/  SEL R3, R10.reuse, R13, !P0 ;  /* 0x0000000d0a037207 */ /* 0x040fe40004000000 */
[----:B------:R-:W-:-:S02]  /*2c40*/  SEL R2, R10, R9, !P0 ;  /* 0x000000090a027207 */ /* 0x000fc40004000000 */
[C---:B------:R-:W-:Y:S02]  /*2c50*/  SEL R6, R10.reuse, R19, !P0 ;  /* 0x000000130a067207 */ /* 0x040fe40004000000 */
[C---:B------:R-:W-:Y:S02]  /*2c60*/  SEL R7, R10.reuse, R14, !P0 ;  /* 0x0000000e0a077207 */ /* 0x040fe40004000000 */
[----:B------:R-:W-:Y:S02]  /*2c70*/  SEL R5, R10, R17, !P0 ;  /* 0x000000110a057207 */ /* 0x000fe40004000000 */
[----:B------:R-:W-:Y:S02]  /*2c80*/  ISETP.NE.AND P0, PT, RZ, c[0x0][0x178], PT ;  /* 0x00005e00ff007a0c */ /* 0x000fe40003f05270 */
[----:B----4-:R-:W-:Y:S01]  /*2c90*/  SHF.R.U32.HI R27, RZ, 0x2, R27 ;  /* 0x00000002ff1b7819 */ /* 0x010fe2000001161b */
[----:B------:R-:W-:-:S03]  /*2ca0*/  IMAD R26, R26, c[0x0][0x190], RZ ;  /* 0x000064001a1a7a24 */ /* 0x000fc600078e02ff */
[----:B------:R-:W-:Y:S01]  /*2cb0*/  LOP3.LUT R9, R11, 0x30, R27, 0x78, !PT ;  /* 0x000000300b097812 */ /* 0x000fe200078e781b */
[----:B------:R-:W-:Y:S02]  /*2cc0*/  IMAD R25, R25, c[0x0][0x190], RZ ;  /* 0x0000640019197a24 */ /* 0x000fe400078e02ff */
[----:B------:R-:W-:Y:S02]  /*2cd0*/  @!P1 IMAD.MOV R22, RZ, RZ, -R22 ;  /* 0x000000ffff169224 */ /* 0x000fe400078e0a16 */
[----:B------:R-:W-:Y:S02]  /*2ce0*/  IMAD R24, R24, c[0x0][0x190], RZ ;  /* 0x0000640018187a24 */ /* 0x000fe400078e02ff */
[----:B------:R-:W-:Y:S01]  /*2cf0*/  @!P0 LOP3.LUT R22, RZ, c[0x0][0x178], RZ, 0x33, !PT ;  /* 0x00005e00ff168a12 */ /* 0x000fe200078e33ff */
[----:B------:R-:W-:Y:S01]  /*2d00*/  IMAD R20, R20, c[0x0][0x190], RZ ;  /* 0x0000640014147a24 */ /* 0x000fe200078e02ff */
[----:B------:R-:W-:Y:S01]  /*2d10*/  LEA R14, P4, R25, c[0x0][0x168], 0x1 ;  /* 0x00005a00190e7a11 */ /* 0x000fe200078808ff */
[----:B------:R-:W-:Y:S01]  /*2d20*/  IMAD R15, R15, c[0x0][0x190], RZ ;  /* 0x000064000f0f7a24 */ /* 0x000fe200078e02ff */
[----:B------:R-:W-:Y:S01]  /*2d30*/  LEA R13, P5, R24, c[0x0][0x168], 0x1 ;  /* 0x00005a00180d7a11 */ /* 0x000fe200078a08ff */
[----:B------:R-:W-:-:S02]  /*2d40*/  IMAD R12, R12, c[0x0][0x190], RZ ;  /* 0x000064000c0c7a24 */ /* 0x000fc400078e02ff */
[----:B------:R-:W-:Y:S02]  /*2d50*/  IMAD R10, R4, c[0x0][0x190], RZ ;  /* 0x00006400040a7a24 */ /* 0x000fe400078e02ff */
[----:B------:R-:W-:Y:S02]  /*2d60*/  IMAD R23, R23, c[0x0][0x190], RZ ;  /* 0x0000640017177a24 */ /* 0x000fe400078e02ff */
[----:B------:R-:W-:Y:S02]  /*2d70*/  IMAD R21, R21, c[0x0][0x190], RZ ;  /* 0x0000640015157a24 */ /* 0x000fe400078e02ff */
[----:B------:R-:W-:Y:S02]  /*2d80*/  IMAD R18, R18, c[0x0][0x190], RZ ;  /* 0x0000640012127a24 */ /* 0x000fe400078e02ff */
[----:B------:R-:W-:Y:S02]  /*2d90*/  IMAD R8, R8, c[0x0][0x190], RZ ;  /* 0x0000640008087a24 */ /* 0x000fe400078e02ff */
[----:B------:R-:W-:-:S02]  /*2da0*/  IMAD R7, R7, c[0x0][0x190], RZ ;  /* 0x0000640007077a24 */ /* 0x000fc400078e02ff */
[----:B------:R-:W-:Y:S02]  /*2db0*/  IMAD R6, R6, c[0x0][0x190], RZ ;  /* 0x0000640006067a24 */ /* 0x000fe400078e02ff */
[----:B------:R-:W-:Y:S01]  /*2dc0*/  IMAD R5, R5, c[0x0][0x190], RZ ;  /* 0x0000640005057a24 */ /* 0x000fe200078e02ff */
[----:B--2---:R-:W-:Y:S02]  /*2dd0*/  SHF.R.S32.HI R9, RZ, 0x5, R16 ;  /* 0x00000005ff097819 */ /* 0x004fe40000011410 */
[----:B------:R-:W-:-:S03]  /*2de0*/  LEA R16, P3, R26, c[0x0][0x168], 0x1 ;  /* 0x00005a001a107a11 */ /* 0x000fc600078608ff */
[----:B------:R0:W-:Y:S04]  /*2df0*/  STL [R1+0x510], R9 ;  /* 0x0005100901007387 */ /* 0x0001e80000100800 */
[----:B------:R2:W-:Y:S01]  /*2e00*/  STL [R1+0x50c], R16 ;  /* 0x00050c1001007387 */ /* 0x0005e20000100800 */
[----:B0-----:R-:W-:Y:S02]  /*2e10*/  IMAD R9, R3, c[0x0][0x190], RZ ;  /* 0x0000640003097a24 */ /* 0x001fe400078e02ff */
[----:B------:R-:W-:Y:S02]  /*2e20*/  IMAD R3, R2, c[0x0][0x190], RZ ;  /* 0x0000640002037a24 */ /* 0x000fe400078e02ff */
[----:B------:R-:W-:Y:S01]  /*2e30*/  IMAD R2, R22, c[0x0][0x184], RZ ;  /* 0x0000610016027a24 */ /* 0x000fe200078e02ff */
[----:B--2---:R-:W-:Y:S01]  /*2e40*/  LEA R16, P6, R20, c[0x0][0x168], 0x1 ;  /* 0x00005a0014107a11 */ /* 0x004fe200078c08ff */
[----:B------:R0:W-:Y:S03]  /*2e50*/  STL [R1+0x504], R14 ;  /* 0x0005040e01007387 */ /* 0x0001e60000100800 */
[----:B------:R-:W-:Y:S01]  /*2e60*/  LEA R4, P2, R2, c[0x0][0x160], 0x1 ;  /* 0x0000580002047a11 */ /* 0x000fe200078408ff */
[----:B------:R2:W-:Y:S01]  /*2e70*/  STL [R1+0x4fc], R13 ;  /* 0x0004fc0d01007387 */ /* 0x0005e20000100800 */
[----:B0-----:R-:W-:-:S03]  /*2e80*/  LEA R14, P0, R15, c[0x0][0x168], 0x1 ;  /* 0x00005a000f0e7a11 */ /* 0x001fc600078008ff */
[----:B------:R-:W-:Y:S01]  /*2e90*/  STL [R1+0x4f4], R16 ;  /* 0x0004f41001007387 */ /* 0x000fe20000100800 */
[----:B--2---:R-:W-:-:S03]  /*2ea0*/  LEA R13, P1, R12, c[0x0][0x168], 0x1 ;  /* 0x00005a000c0d7a11 */ /* 0x004fc600078208ff */
[----:B------:R0:W-:Y:S01]  /*2eb0*/  STL [R1+0x4ec], R14 ;  /* 0x0004ec0e01007387 */ /* 0x0001e20000100800 */
[----:B------:R-:W-:-:S03]  /*2ec0*/  LEA.HI.X.SX32 R2, R2, c[0x0][0x164], 0x1, P2 ;  /* 0x0000590002027a11 */ /* 0x000fc600010f0eff */
[----:B------:R2:W-:Y:S01]  /*2ed0*/  STL [R1+0x4e4], R13 ;  /* 0x0004e40d01007387 */ /* 0x0005e20000100800 */
[----:B0-----:R-:W-:Y:S02]  /*2ee0*/  LEA R14, P2, R23, c[0x0][0x168], 0x1 ;  /* 0x00005a00170e7a11 */ /* 0x001fe400078408ff */
[----:B--2---:R-:W-:-:S03]  /*2ef0*/  LEA.HI.X.SX32 R13, R26, c[0x0][0x16c], 0x1, P3 ;  /* 0x00005b001a0d7a11 */ /* 0x004fc600018f0eff */
[----:B------:R0:W-:Y:S01]  /*2f00*/  STL [R1+0x4dc], R14 ;  /* 0x0004dc0e01007387 */ /* 0x0001e20000100800 */
[----:B------:R-:W-:-:S03]  /*2f10*/  LEA R16, P3, R21, c[0x0][0x168], 0x1 ;  /* 0x00005a0015107a11 */ /* 0x000fc600078608ff */
[----:B------:R2:W-:Y:S01]  /*2f20*/  STL [R1+0x508], R13 ;  /* 0x0005080d01007387 */ /* 0x0005e20000100800 */
[----:B0-----:R-:W-:-:S03]  /*2f30*/  LEA.HI.X.SX32 R14, R25, c[0x0][0x16c], 0x1, P4 ;  /* 0x00005b00190e7a11 */ /* 0x001fc600020f0eff */
[----:B------:R0:W-:Y:S01]  /*2f40*/  STL [R1+0x490], R16 ;  /* 0x0004901001007387 */ /* 0x0001e20000100800 */
[----:B--2---:R-:W-:-:S03]  /*2f50*/  LEA R13, P4, R18, c[0x0][0x168], 0x1 ;  /* 0x00005a00120d7a11 */ /* 0x004fc600078808ff */
[----:B------:R2:W-:Y:S04]  /*2f60*/  STL [R1+0x500], R14 ;  /* 0x0005000e01007387 */ /* 0x0005e80000100800 */
[----:B------:R3:W-:Y:S01]  /*2f70*/  STL [R1+0x488], R13 ;  /* 0x0004880d01007387 */ /* 0x0007e20000100800 */
[----:B0-----:R-:W-:Y:S02]  /*2f80*/  LEA.HI.X.SX32 R16, R24, c[0x0][0x16c], 0x1, P5 ;  /* 0x00005b0018107a11 */ /* 0x001fe400028f0eff */
[----:B--2---:R-:W-:-:S03]  /*2f90*/  LEA R14, P5, R10, c[0x0][0x168], 0x1 ;  /* 0x00005a000a0e7a11 */ /* 0x004fc600078a08ff */
[----:B------:R0:W-:Y:S01]  /*2fa0*/  STL [R1+0x4f8], R16 ;  /* 0x0004f81001007387 */ /* 0x0001e20000100800 */
[----:B---3--:R-:W-:-:S03]  /*2fb0*/  LEA.HI.X.SX32 R13, R20, c[0x0][0x16c], 0x1, P6 ;  /* 0x00005b00140d7a11 */ /* 0x008fc600030f0eff */
[----:B------:R2:W-:Y:S01]  /*2fc0*/  STL [R1+0x480], R14 ;  /* 0x0004800e01007387 */ /* 0x0005e20000100800 */
[----:B------:R-:W-:-:S03]  /*2fd0*/  LEA.HI.X.SX32 R12, R12, c[0x0][0x16c], 0x1, P1 ;  /* 0x00005b000c0c7a11 */ /* 0x000fc600008f0eff */
[----:B------:R3:W-:Y:S01]  /*2fe0*/  STL [R1+0x4f0], R13 ;  /* 0x0004f00d01007387 */ /* 0x0007e20000100800 */
[----:B0-----:R-:W-:Y:S02]  /*2ff0*/  LEA R16, P6, R9, c[0x0][0x168], 0x1 ;  /* 0x00005a0009107a11 */ /* 0x001fe400078c08ff */
[----:B--2---:R-:W-:-:S03]  /*3000*/  LEA.HI.X.SX32 R14, R15, c[0x0][0x16c], 0x1, P0 ;  /* 0x00005b000f0e7a11 */ /* 0x004fc600000f0eff */
[----:B------:R-:W-:Y:S01]  /*3010*/  STL [R1+0x478], R16 ;  /* 0x0004781001007387 */ /* 0x000fe20000100800 */
[----:B---3--:R-:W-:-:S03]  /*3020*/  LEA R13, P0, R3, c[0x0][0x168], 0x1 ;  /* 0x00005a00030d7a11 */ /* 0x008fc600078008ff */
[----:B------:R0:W-:Y:S04]  /*3030*/  STL [R1+0x4e8], R14 ;  /* 0x0004e80e01007387 */ /* 0x0001e80000100800 */
[----:B------:R2:W-:Y:S04]  /*3040*/  STL [R1+0x470], R13 ;  /* 0x0004700d01007387 */ /* 0x0005e80000100800 */
[----:B------:R3:W-:Y:S01]  /*3050*/  STL [R1+0x4e0], R12 ;  /* 0x0004e00c01007387 */ /* 0x0007e20000100800 */
[----:B0-----:R-:W-:Y:S02]  /*3060*/  LEA R14, P1, R8, c[0x0][0x168], 0x1 ;  /* 0x00005a00080e7a11 */ /* 0x001fe400078208ff */
[----:B--2---:R-:W-:-:S03]  /*3070*/  LEA.HI.X.SX32 R13, R23, c[0x0][0x16c], 0x1, P2 ;  /* 0x00005b00170d7a11 */ /* 0x004fc600010f0eff */
[----:B------:R0:W-:Y:S01]  /*3080*/  STL [R1+0x468], R14 ;  /* 0x0004680e01007387 */ /* 0x0001e20000100800 */
[----:B---3--:R-:W-:-:S03]  /*3090*/  LEA R12, P2, R7, c[0x0][0x168], 0x1 ;  /* 0x00005a00070c7a11 */ /* 0x008fc600078408ff */
[----:B------:R2:W-:Y:S01]  /*30a0*/  STL [R1+0x4d8], R13 ;  /* 0x0004d80d01007387 */ /* 0x0005e20000100800 */
[----:B------:R-:W-:-:S03]  /*30b0*/  LEA.HI.X.SX32 R10, R10, c[0x0][0x16c], 0x1, P5 ;  /* 0x00005b000a0a7a11 */ /* 0x000fc600028f0eff */
[----:B------:R3:W-:Y:S01]  /*30c0*/  STL [R1+0x460], R12 ;  /* 0x0004600c01007387 */ /* 0x0007e20000100800 */
[----:B0-----:R-:W-:Y:S02]  /*30d0*/  LEA.HI.X.SX32 R14, R21, c[0x0][0x16c], 0x1, P3 ;  /* 0x00005b00150e7a11 */ /* 0x001fe400018f0eff */
[----:B--2---:R-:W-:-:S03]  /*30e0*/  LEA R13, P3, R6, c[0x0][0x168], 0x1 ;  /* 0x00005a00060d7a11 */ /* 0x004fc600078608ff */
[----:B------:R-:W-:Y:S01]  /*30f0*/  STL [R1+0x48c], R14 ;  /* 0x00048c0e01007387 */ /* 0x000fe20000100800 */
[----:B------:R-:W-:Y:S02]  /*3100*/  LEA.HI.X.SX32 R9, R9, c[0x0][0x16c], 0x1, P6 ;  /* 0x00005b0009097a11 */ /* 0x000fe400030f0eff */
[----:B---3--:R-:W-:Y:S01]  /*3110*/  LEA.HI.X.SX32 R12, R18, c[0x0][0x16c], 0x1, P4 ;  /* 0x00005b00120c7a11 */ /* 0x008fe200020f0eff */
[----:B------:R-:W-:Y:S01]  /*3120*/  STL [R1+0x458], R13 ;  /* 0x0004580d01007387 */ /* 0x000fe20000100800 */
[----:B------:R-:W-:-:S03]  /*3130*/  LEA.HI.X.SX32 R3, R3, c[0x0][0x16c], 0x1, P0 ;  /* 0x00005b0003037a11 */ /* 0x000fc600000f0eff */
[----:B------:R-:W-:Y:S01]  /*3140*/  STL [R1+0x484], R12 ;  /* 0x0004840c01007387 */ /* 0x000fe20000100800 */
[----:B------:R-:W-:-:S03]  /*3150*/  LEA.HI.X.SX32 R8, R8, c[0x0][0x16c], 0x1, P1 ;  /* 0x00005b0008087a11 */ /* 0x000fc600008f0eff */
[----:B------:R-:W-:Y:S01]  /*3160*/  STL [R1+0x47c], R10 ;  /* 0x00047c0a01007387 */ /* 0x000fe20000100800 */
[----:B------:R-:W-:-:S03]  /*3170*/  LEA.HI.X.SX32 R7, R7, c[0x0][0x16c], 0x1, P2 ;  /* 0x00005b0007077a11 */ /* 0x000fc600010f0eff */
[----:B------:R-:W-:Y:S04]  /*3180*/  STL [R1+0x474], R9 ;  /* 0x0004740901007387 */ /* 0x000fe80000100800 */
[----:B------:R0:W-:Y:S04]  /*3190*/  STL [R1+0x46c], R3 ;  /* 0x00046c0301007387 */ /* 0x0001e80000100800 */
[----:B------:R-:W-:Y:S01]  /*31a0*/  STL [R1+0x464], R8 ;  /* 0x0004640801007387 */ /* 0x000fe20000100800 */
[----:B0-----:R-:W-:-:S03]  /*31b0*/  LEA.HI.X.SX32 R3, R6, c[0x0][0x16c], 0x1, P3 ;  /* 0x00005b0006037a11 */ /* 0x001fc600018f0eff */
[----:B------:R-:W-:Y:S04]  /*31c0*/  STL [R1+0x45c], R7 ;  /* 0x00045c0701007387 */ /* 0x000fe80000100800 */
[----:B------:R0:W-:Y:S04]  /*31d0*/  STL [R1+0x4c], R3 ;  /* 0x00004c0301007387 */ /* 0x0001e80000100800 */
        /* <DEDUP_REMOVED lines=14> */
[----:B------:R-:W-:-:S02]  /*32c0*/  LEA R24, P4, R5, c[0x0][0x168], 0x1 ;  /* 0x00005a0005187a11 */ /* 0x000fc400078808ff */
[----:B0-----:R-:W-:Y:S02]  /*32d0*/  LOP3.LUT R3, R11, 0x10, RZ, 0x3c, !PT ;  /* 0x000000100b037812 */ /* 0x001fe400078e3cff */
[----:B------:R-:W-:Y:S02]  /*32e0*/  LEA.HI.X.SX32 R9, R5, c[0x0][0x16c], 0x1, P4 ;  /* 0x00005b0005097a11 */ /* 0x000fe400020f0eff */
[C---:B------:R-:W-:Y:S02]  /*32f0*/  LOP3.LUT R6, R11.reuse, 0x20, RZ, 0x3c, !PT ;  /* 0x000000200b067812 */ /* 0x040fe400078e3cff */
[C---:B------:R-:W-:Y:S02]  /*3300*/  LOP3.LUT R5, R11.reuse, 0x30, RZ, 0x3c, !PT ;  /* 0x000000300b057812 */ /* 0x040fe400078e3cff */
[C---:B------:R-:W-:Y:S02]  /*3310*/  LOP3.LUT R3, R11.reuse, 0x40, RZ, 0x3c, !PT ;  /* 0x000000400b037812 */ /* 0x040fe400078e3cff */
[----:B------:R-:W-:-:S02]  /*3320*/  LOP3.LUT R6, R11, 0x50, RZ, 0x3c, !PT ;  /* 0x000000500b067812 */ /* 0x000fc400078e3cff */
[C---:B------:R-:W-:Y:S02]  /*3330*/  LOP3.LUT R5, R11.reuse, 0x60, RZ, 0x3c, !PT ;  /* 0x000000600b057812 */ /* 0x040fe400078e3cff */
[----:B-1----:R-:W-:Y:S02]  /*3340*/  LOP3.LUT R3, R11, 0x70, RZ, 0x3c, !PT ;  /* 0x000000700b037812 */ /* 0x002fe400078e3cff */
.L_x_3:
[C---:B-----5:R-:W-:Y:S01]  /*3350*/  ISETP.GT.AND P0, PT, R0.reuse, RZ, PT ;  /* 0x000000ff0000720c */ /* 0x060fe20003f04270 */
[----:B------:R-:W-:Y:S01]  /*3360*/  IMAD.MOV.U32 R5, RZ, RZ, c[0x0][0x188] ;  /* 0x00006200ff057624 */ /* 0x000fe200078e00ff */
[----:B------:R-:W-:Y:S01]  /*3370*/  PRMT R8, RZ, 0x7610, R8 ;  /* 0x00007610ff087816 */ /* 0x000fe20000000008 */
[----:B------:R-:W-:Y:S01]  /*3380*/  IMAD.MOV.U32 R3, RZ, RZ, R2 ;  /* 0x000000ffff037224 */ /* 0x000fe200078e0002 */
[----:B------:R-:W-:Y:S01]  /*3390*/  ISETP.GT.AND P1, PT, R0, 0x8, PT ;  /* 0x000000080000780c */ /* 0x000fe20003f24270 */
[----:B------:R-:W-:Y:S01]  /*33a0*/  IMAD.MOV.U32 R2, RZ, RZ, R4 ;  /* 0x000000ffff027224 */ /* 0x000fe200078e0004 */
[----:B------:R-:W-:Y:S01]  /*33b0*/  STL [R1+0xd68], R27 ;  /* 0x000d681b01007387 */ /* 0x000fe20000100800 */
[----:B------:R-:W-:Y:S01]  /*33c0*/  IMAD.SHL.U32 R5, R5, 0x8, RZ ;  /* 0x0000000805057824 */ /* 0x000fe200078e00ff */
[----:B------:R-:W-:Y:S01]  /*33d0*/  PRMT R6, RZ, 0x7610, R6 ;  /* 0x00007610ff067816 */ /* 0x000fe20000000006 */
[----:B------:R-:W-:-:S02]  /*33e0*/  IMAD.MOV.U32 R10, RZ, RZ, c[0x0][0x188] ;  /* 0x00006200ff0a7624 */ /* 0x000fc400078e00ff */
[----:B------:R-:W-:Y:S01]  /*33f0*/  IMAD.MOV.U32 R12, RZ, RZ, c[0x0][0x188] ;  /* 0x00006200ff0c7624 */ /* 0x000fe200078e00ff */
[----:B------:R-:W-:Y:S01]  /*3400*/  PRMT R7, RZ, 0x7610, R7 ;  /* 0x00007610ff077816 */ /* 0x000fe20000000007 */
[----:B------:R0:W2:Y:S01]  /*3410*/  @P0 LDG.E.U16 R8, [R2.64] ;  /* 0x0000000402080981 */ /* 0x0000a2000c1e1500 */
[----:B------:R-:W-:Y:S01]  /*3420*/  ISETP.GT.AND P0, PT, R0, 0x10, PT ;  /* 0x000000100000780c */ /* 0x000fe20003f04270 */
[----:B------:R-:W-:-:S04]  /*3430*/  IMAD.WIDE R4, R5, 0x2, R2 ;  /* 0x0000000205047825 */ /* 0x000fc800078e0202 */
[----:B------:R-:W-:Y:S01]  /*3440*/  IMAD.MOV.U32 R13, RZ, RZ, c[0x0][0x188] ;  /* 0x00006200ff0d7624 */ /* 0x000fe200078e00ff */
[----:B------:R1:W3:Y:S01]  /*3450*/  @P1 LDG.E.U16 R6, [R4.64] ;  /* 0x0000000404061981 */ /* 0x0002e2000c1e1500 */
[----:B------:R-:W-:Y:S01]  /*3460*/  IMAD.SHL.U32 R10, R10, 0x10, RZ ;  /* 0x000000100a0a7824 */ /* 0x000fe200078e00ff */
[----:B------:R-:W-:Y:S01]  /*3470*/  ISETP.GT.AND P1, PT, R0, 0x18, PT ;  /* 0x000000180000780c */ /* 0x000fe20003f24270 */
[----:B------:R-:W-:Y:S02]  /*3480*/  IMAD.MOV.U32 R14, RZ, RZ, c[0x0][0x188] ;  /* 0x00006200ff0e7624 */ /* 0x000fe400078e00ff */
[----:B------:R-:W-:Y:S02]  /*3490*/  IMAD.MOV.U32 R16, RZ, RZ, c[0x0][0x188] ;  /* 0x00006200ff107624 */ /* 0x000fe400078e00ff */
[----:B------:R-:W-:Y:S02]  /*34a0*/  IMAD.MOV.U32 R18, RZ, RZ, c[0x0][0x188] ;  /* 0x00006200ff127624 */ /* 0x000fe400078e00ff */
[----:B------:R-:W-:Y:S01]  /*34b0*/  IMAD.MOV.U32 R20, RZ, RZ, c[0x0][0x188] ;  /* 0x00006200ff147624 */ /* 0x000fe200078e00ff */
[----:B-1----:R-:W-:Y:S01]  /*34c0*/  PRMT R5, RZ, 0x7610, R5 ;  /* 0x00007610ff057816 */ /* 0x002fe20000000005 */
[----:B------:R-:W-:Y:S01]  /*34d0*/  IMAD.WIDE R10, R10, 0x2, R2 ;  /* 0x000000020a0a7825 */ /* 0x000fe200078e0202 */
[----:B------:R-:W-:Y:S01]  /*34e0*/  PRMT R4, RZ, 0x7610, R4 ;  /* 0x00007610ff047816 */ /* 0x000fe20000000004 */
[----:B------:R-:W-:Y:S02]  /*34f0*/  STL [R1+0xd6c], R27 ;  /* 0x000d6c1b01007387 */ /* 0x000fe40000100800 */
[----:B------:R-:W-:-:S02]  /*3500*/  IMAD R12, R12, 0x18, RZ ;  /* 0x000000180c0c7824 */ /* 0x000fc400078e02ff */
[----:B------:R1:W4:Y:S01]  /*3510*/  @P0 LDG.E.U16 R5, [R10.64] ;  /* 0x000000040a050981 */ /* 0x000322000c1e1500 */
[----:B------:R-:W-:Y:S01]  /*3520*/  ISETP.GT.AND P0, PT, R0, 0x1, PT ;  /* 0x000000010000780c */ /* 0x000fe20003f04270 */
[----:B------:R-:W-:Y:S02]  /*3530*/  IMAD R13, R13, 0x9, RZ ;  /* 0x000000090d0d7824 */ /* 0x000fe400078e02ff */
[----:B------:R-:W-:Y:S02]  /*3540*/  IMAD R14, R14, 0x11, RZ ;  /* 0x000000110e0e7824 */ /* 0x000fe400078e02ff */
[----:B------:R-:W-:Y:S01]  /*3550*/  IMAD.MOV.U32 R23, RZ, RZ, c[0x0][0x188] ;  /* 0x00006200ff177624 */ /* 0x000fe200078e00ff */
[----:B------:R-:W-:Y:S01]  /*3560*/  PRMT R22, RZ, 0x7610, R22 ;  /* 0x00007610ff167816 */ /* 0x000fe20000000016 */
[----:B------:R-:W-:Y:S01]  /*3570*/  IMAD R16, R16, 0x19, RZ ;  /* 0x0000001910107824 */ /* 0x000fe200078e02ff */
[----:B------:R-:W-:Y:S01]  /*3580*/  STL [R1+0xd70], R27 ;  /* 0x000d701b01007387 */ /* 0x000fe20000100800 */
[----:B-1----:R-:W-:-:S03]  /*3590*/  IMAD.WIDE R10, R12, 0x2, R2 ;  /* 0x000000020c0a7825 */ /* 0x002fc600078e0202 */
[----:B------:R-:W-:Y:S01]  /*35a0*/  STL [R1+0xd74], R27 ;  /* 0x000d741b01007387 */ /* 0x000fe20000100800 */
[----:B------:R-:W-:-:S03]  /*35b0*/  IMAD.MOV.U32 R12, RZ, RZ, c[0x0][0x188] ;  /* 0x00006200ff0c7624 */ /* 0x000fc600078e00ff */
[----:B------:R1:W4:Y:S01]  /*35c0*/  @P1 LDG.E.U16 R4, [R10.64] ;  /* 0x000000040a041981 */ /* 0x000322000c1e1500 */
[----:B------:R-:W-:Y:S01]  /*35d0*/  ISETP.GT.AND P1, PT, R0, 0x9, PT ;  /* 0x000000090000780c */ /* 0x000fe20003f24270 */
[--C-:B------:R-:W-:Y:S02]  /*35e0*/  IMAD.WIDE R14, R14, 0x2, R2.reuse ;  /* 0x000000020e0e7825 */ /* 0x100fe400078e0202 */
[----:B------:R-:W-:Y:S02]  /*35f0*/  STL [R1+0xd78], R27 ;  /* 0x000d781b01007387 */ /* 0x000fe40000100800 */
[--C-:B------:R-:W-:Y:S02]  /*3600*/  IMAD.WIDE R16, R16, 0x2, R2.reuse ;  /* 0x0000000210107825 */ /* 0x100fe400078e0202 */
[----:B------:R-:W-:Y:S02]  /*3610*/  STL [R1+0xd7c], R27 ;  /* 0x000d7c1b01007387 */ /* 0x000fe40000100800 */
[----:B-1----:R-:W-:-:S02]  /*3620*/  IMAD.WIDE R10, R12, 0x2, R2 ;  /* 0x000000020c0a7825 */ /* 0x002fc400078e0202 */
[----:B------:R-:W-:Y:S02]  /*3630*/  STL [R1+0xd80], R27 ;  /* 0x000d801b01007387 */ /* 0x000fe40000100800 */
[----:B------:R-:W-:Y:S02]  /*3640*/  IMAD.WIDE R12, R13, 0x2, R2 ;  /* 0x000000020d0c7825 */ /* 0x000fe400078e0202 */
[----:B------:R1:W2:Y:S01]  /*3650*/  @P0 LDG.E.U16 R7, [R10.64] ;  /* 0x000000040a070981 */ /* 0x0002a2000c1e1500 */
[----:B------:R-:W-:Y:S01]  /*3660*/  ISETP.GT.AND P0, PT, R0, 0x11, PT ;  /* 0x000000110000780c */ /* 0x000fe20003f04270 */
[----:B------:R-:W-:Y:S02]  /*3670*/  IMAD.SHL.U32 R18, R18, 0x2, RZ ;  /* 0x0000000212127824 */ /* 0x000fe400078e00ff */
[----:B------:R-:W-:Y:S01]  /*3680*/  IMAD R20, R20, 0xa, RZ ;  /* 0x0000000a14147824 */ /* 0x000fe200078e02ff */
[----:B------:R0:W-:Y:S01]  /*3690*/  STL [R1+0xd84], R27 ;  /* 0x000d841b01007387 */ /* 0x0001e20000100800 */
[----:B-1----:R-:W-:Y:S01]  /*36a0*/  PRMT R10, RZ, 0x7610, R10 ;  /* 0x00007610ff0a7816 */ /* 0x002fe2000000000a */
[----:B------:R-:W-:-:S02]  /*36b0*/  IMAD.WIDE R18, R18, 0x2, R2 ;  /* 0x0000000212127825 */ /* 0x000fc400078e0202 */
[----:B------:R-:W-:Y:S04]  /*36c0*/  STL [R1+0xd64], R26 ;  /* 0x000d641a01007387 */ /* 0x000fe80000100800 */
[----:B------:R1:W2:Y:S01]  /*36d0*/  @P1 LDG.E.U16 R10, [R12.64] ;  /* 0x000000040c0a1981 */ /* 0x0002a2000c1e1500 */
[----:B------:R-:W-:Y:S01]  /*36e0*/  ISETP.GT.AND P1, PT, R0, 0x19, PT ;  /* 0x000000190000780c */ /* 0x000fe20003f24270 */
[----:B------:R-:W-:-:S04]  /*36f0*/  IMAD.WIDE R20, R20, 0x2, R2 ;  /* 0x0000000214147825 */ /* 0x000fc800078e0202 */
[----:B------:R-:W-:Y:S01]  /*3700*/  IMAD R23, R23, 0x3, RZ ;  /* 0x0000000317177824 */ /* 0x000fe200078e02ff */
[----:B0-----:R-:W-:Y:S01]  /*3710*/  PRMT R27, RZ, 0x7610, R27 ;  /* 0x00007610ff1b7816 */ /* 0x001fe2000000001b */
[----:B------:R-:W-:Y:S01]  /*3720*/  STL [R1+0xd60], R25 ;  /* 0x000d601901007387 */ /* 0x000fe20000100800 */
[----:B-1----:R-:W-:-:S03]  /*3730*/  PRMT R12, RZ, 0x7610, R12 ;  /* 0x00007610ff0c7816 */ /* 0x002fc6000000000c */
[----:B------:R-:W-:Y:S04]  /*3740*/  STL [R1+0xd5c], R24 ;  /* 0x000d5c1801007387 */ /* 0x000fe80000100800 */
[----:B------:R0:W2:Y:S01]  /*3750*/  @P0 LDG.E.U16 R12, [R14.64] ;  /* 0x000000040e0c0981 */ /* 0x0000a2000c1e1500 */
[----:B------:R-:W-:-:S03]  /*3760*/  ISETP.GT.AND P0, PT, R0, 0x2, PT ;  /* 0x000000020000780c */ /* 0x000fc60003f04270 */
[----:B------:R-:W-:Y:S04]  /*3770*/  STL [R1+0xd58], R9 ;  /* 0x000d580901007387 */ /* 0x000fe80000100800 */
[----:B------:R-:W-:Y:S01]  /*3780*/  STL [R1+0xd00], R28 ;  /* 0x000d001c01007387 */ /* 0x000fe20000100800 */
[----:B0-----:R-:W-:-:S03]  /*3790*/  PRMT R14, RZ, 0x7610, R14 ;  /* 0x00007610ff0e7816 */ /* 0x001fc6000000000e */
[----:B------:R-:W-:Y:S04]  /*37a0*/  STL [R1+0x550], R29 ;  /* 0x0005501d01007387 */ /* 0x000fe80000100800 */
[----:B------:R0:W2:Y:S01]  /*37b0*/  @P1 LDG.E.U16 R14, [R16.64] ;  /* 0x00000004100e1981 */ /* 0x0000a2000c1e1500 */
[----:B------:R-:W-:Y:S02]  /*37c0*/  ISETP.GT.AND P1, PT, R0, 0xa, PT ;  /* 0x0000000a0000780c */ /* 0x000fe40003f24270 */
[----:B0-----:R-:W-:-:S06]  /*37d0*/  PRMT R16, RZ, 0x7610, R16 ;  /* 0x00007610ff107816 */ /* 0x001fcc0000000010 */
[----:B------:R0:W2:Y:S01]  /*37e0*/  @P0 LDG.E.U16 R16, [R18.64] ;  /* 0x0000000412100981 */ /* 0x0000a2000c1e1500 */
[----:B------:R-:W-:Y:S02]  /*37f0*/  ISETP.GT.AND P0, PT, R0, 0x3, PT ;  /* 0x000000030000780c */ /* 0x000fe40003f04270 */
[----:B0-----:R-:W-:-:S06]  /*3800*/  PRMT R18, RZ, 0x7610, R18 ;  /* 0x00007610ff127816 */ /* 0x001fcc0000000012 */
[----:B------:R0:W2:Y:S01]  /*3810*/  @P1 LDG.E.U16 R18, [R20.64] ;  /* 0x0000000414121981 */ /* 0x0000a2000c1e1500 */
[----:B------:R-:W-:Y:S01]  /*3820*/  ISETP.GT.AND P1, PT, R0, 0x4, PT ;  /* 0x000000040000780c */ /* 0x000fe20003f24270 */
[----:B0-----:R-:W-:-:S04]  /*3830*/  IMAD.WIDE R20, R23, 0x2, R2 ;  /* 0x0000000217147825 */ /* 0x001fc800078e0202 */
[----:B------:R-:W-:Y:S01]  /*3840*/  IMAD.MOV.U32 R23, RZ, RZ, c[0x0][0x188] ;  /* 0x00006200ff177624 */ /* 0x000fe200078e00ff */
[----:B------:R0:W2:Y:S03]  /*3850*/  @P0 LDG.E.U16 R22, [R20.64] ;  /* 0x0000000414160981 */ /* 0x0000a6000c1e1500 */
[----:B------:R-:W-:-:S04]  /*3860*/  IMAD.SHL.U32 R23, R23, 0x4, RZ ;  /* 0x0000000417177824 */ /* 0x000fc800078e00ff */
[----:B0-----:R-:W-:-:S05]  /*3870*/  IMAD.WIDE R20, R23, 0x2, R2 ;  /* 0x0000000217147825 */ /* 0x001fca00078e0202 */
[----:B------:R0:W3:Y:S01]  /*3880*/  @P1 LDG.E.U16 R27, [R20.64] ;  /* 0x00000004141b1981 */ /* 0x0000e2000c1e1500 */
[----:B------:R-:W-:-:S03]  /*3890*/  ISETP.GT.AND P2, PT, R0, 0x5, PT ;  /* 0x000000050000780c */ /* 0x000fc60003f44270 */
[----:B----4-:R1:W-:Y:S02]  /*38a0*/  STL.64 [R1+0xd50], R4 ;  /* 0x000d500401007387 */ /* 0x0103e40000100a00 */
[----:B-1----:R-:W-:-:S05]  /*38b0*/  PRMT R4, RZ, 0x7610, R4 ;  /* 0x00007610ff047816 */ /* 0x002fca0000000004 */
[----:B0-----:R-:W-:Y:S01]  /*38c0*/  IMAD.MOV.U32 R21, RZ, RZ, R4 ;  /* 0x000000ffff157224 */ /* 0x001fe200078e0004 */
[----:B--2---:R0:W-:Y:S02]  /*38d0*/  STL [R1+0x48], R22 ;  /* 0x0000481601007387 */ /* 0x0041e40000100800 */
[----:B0-----:R-:W-:-:S04]  /*38e0*/  IMAD.MOV.U32 R22, RZ, RZ, c[0x0][0x188] ;  /* 0x00006200ff167624 */ /* 0x001fc800078e00ff */
[----:B------:R-:W-:-:S04]  /*38f0*/  IMAD R22, R22, 0x5, RZ ;  /* 0x0000000516167824 */ /* 0x000fc800078e02ff */
[----:B------:R-:W-:Y:S01]  /*3900*/  IMAD.WIDE R22, R22, 0x2, R2 ;  /* 0x0000000216167825 */ /* 0x000fe200078e0202 */
[----:B---3--:R0:W-:Y:S04]  /*3910*/  STL [R1+0x44], R27 ;  /* 0x0000441b01007387 */ /* 0x0081e80000100800 */
[----:B------:R-:W2:Y:S04]  /*3920*/  @P2 LDG.E.U16 R21, [R22.64] ;  /* 0x0000000416152981 */ /* 0x000ea8000c1e1500 */
[----:B0-----:R-:W3:Y:S01]  /*3930*/  LDL.LU R27, [R1+0xd84] ;  /* 0x000d8400011b7983 */ /* 0x001ee20000300800 */
[----:B------:R-:W-:-:S03]  /*3940*/  ISETP.GT.AND P0, PT, R0, 0x6, PT ;  /* 0x000000060000780c */ /* 0x000fc60003f04270 */
[----:B------:R0:W-:Y:S02]  /*3950*/  STL.S16 [R1+0x40], R4 ;  /* 0x0000400401007387 */ /* 0x0001e40000100600 */
[----:B0-----:R-:W-:-:S04]  /*3960*/  IMAD.MOV.U32 R4, RZ, RZ, c[0x0][0x188] ;  /* 0x00006200ff047624 */ /* 0x001fc800078e00ff */
[----:B------:R-:W-:Y:S01]  /*3970*/  IMAD R4, R4, 0x6, RZ ;  /* 0x0000000604047824 */ /* 0x000fe200078e02ff */
[----:B--2---:R0:W-:Y:S01]  /*3980*/  @P2 STL [R1+0x40], R21 ;  /* 0x0000401501002387 */ /* 0x0041e20000100800 */
[----:B---3--:R-:W-:Y:S02]  /*3990*/  PRMT R27, RZ, 0x7610, R27 ;  /* 0x00007610ff1b7816 */ /* 0x008fe4000000001b */
[----:B0-----:R-:W-:-:S05]  /*39a0*/  IMAD.WIDE R20, R4, 0x2, R2 ;  /* 0x0000000204147825 */ /* 0x001fca00078e0202 */
[----:B------:R-:W2:Y:S01]  /*39b0*/  @P0 LDG.E.U16 R27, [R20.64] ;  /* 0x00000004141b0981 */ /* 0x000ea2000c1e1500 */
[----:B------:R-:W-:Y:S01]  /*39c0*/  ISETP.GT.AND P1, PT, R0, 0x7, PT ;  /* 0x000000070000780c */ /* 0x000fe20003f24270 */
[----:B------:R-:W-:Y:S02]  /*39d0*/  IMAD.MOV.U32 R4, RZ, RZ, c[0x0][0x188] ;  /* 0x00006200ff047624 */ /* 0x000fe400078e00ff */
[----:B--2---:R0:W-:Y:S04]  /*39e0*/  STL [R1+0x3c], R27 ;  /* 0x00003c1b01007387 */ /* 0x0041e80000100800 */
[----:B0-----:R-:W2:Y:S01]  /*39f0*/  LDL.LU R27, [R1+0xd80] ;  /* 0x000d8000011b7983 */ /* 0x001ea20000300800 */
[----:B------:R-:W-:-:S04]  /*3a00*/  IMAD R4, R4, 0x7, RZ ;  /* 0x0000000704047824 */ /* 0x000fc800078e02ff */
[----:B------:R-:W-:Y:S01]  /*3a10*/  IMAD.WIDE R20, R4, 0x2, R2 ;  /* 0x0000000204147825 */ /* 0x000fe200078e0202 */
[----:B--2---:R-:W-:-:S06]  /*3a20*/  PRMT R27, RZ, 0x7610, R27 ;  /* 0x00007610ff1b7816 */ /* 0x004fcc000000001b */
        /* <DEDUP_REMOVED lines=33> */
[----:B------:R-:W-:Y:S01]  /*3c40*/  IMAD.MOV.U32 R4, RZ, RZ, c[0x0][0x188] ;  /* 0x00006200ff047624 */ /* 0x000fe200078e00ff */
[----:B------:R-:W-:-:S03]  /*3c50*/  ISETP.GT.AND P0, PT, R0, 0xf, PT ;  /* 0x0000000f0000780c */ /* 0x000fc60003f04270 */
[----:B------:R-:W-:Y:S01]  /*3c60*/  IMAD R4, R4, 0xf, RZ ;  /* 0x0000000f04047824 */ /* 0x000fe200078e02ff */
[----:B------:R-:W-:Y:S01]  /*3c70*/  ISETP.GT.AND P1, PT, R0, 0x12, PT ;  /* 0x000000120000780c */ /* 0x000fe20003f24270 */
[----:B--2---:R0:W-:Y:S04]  /*3c80*/  STL [R1+0x28], R27 ;  /* 0x0000281b01007387 */ /* 0x0041e80000100800 */
[----:B0-----:R-:W2:Y:S01]  /*3c90*/  LDL.LU R27, [R1+0xd6c] ;  /* 0x000d6c00011b7983 */ /* 0x001ea20000300800 */
[----:B------:R-:W-:Y:S01]  /*3ca0*/  IMAD.WIDE R20, R4, 0x2, R2 ;  /* 0x0000000204147825 */ /* 0x000fe200078e0202 */
[----:B------:R-:W-:-:S03]  /*3cb0*/  PRMT R28, RZ, 0x7610, R28 ;  /* 0x00007610ff1c7816 */ /* 0x000fc6000000001c */
[----:B------:R-:W-:-:S03]  /*3cc0*/  IMAD.MOV.U32 R4, RZ, RZ, c[0x0][0x188] ;  /* 0x00006200ff047624 */ /* 0x000fc600078e00ff */
[----:B------:R0:W3:Y:S01]  /*3cd0*/  @P0 LDG.E.U16 R28, [R20.64] ;  /* 0x00000004141c0981 */ /* 0x0000e2000c1e1500 */
[----:B------:R-:W-:-:S04]  /*3ce0*/  IMAD R4, R4, 0x12, RZ ;  /* 0x0000001204047824 */ /* 0x000fc800078e02ff */
[----:B0-----:R-:W-:Y:S01]  /*3cf0*/  IMAD.WIDE R20, R4, 0x2, R2 ;  /* 0x0000000204147825 */ /* 0x001fe200078e0202 */
[----:B------:R-:W-:-:S03]  /*3d00*/  ISETP.GT.AND P0, PT, R0, 0x13, PT ;  /* 0x000000130000780c */ /* 0x000fc60003f04270 */
[----:B------:R-:W-:-:S04]  /*3d10*/  IMAD.MOV.U32 R4, RZ, RZ, c[0x0][0x188] ;  /* 0x00006200ff047624 */ /* 0x000fc800078e00ff */
[----:B------:R-:W-:Y:S01]  /*3d20*/  IMAD R4, R4, 0x13, RZ ;  /* 0x0000001304047824 */ /* 0x000fe200078e02ff */
[----:B------:R-:W-:Y:S02]  /*3d30*/  PRMT R26, RZ, 0x7610, R26 ;  /* 0x00007610ff1a7816 */ /* 0x000fe4000000001a */
[----:B------:R-:W-:Y:S02]  /*3d40*/  PRMT R25, RZ, 0x7610, R25 ;  /* 0x00007610ff197816 */ /* 0x000fe40000000019 */
[----:B------:R-:W-:Y:S02]  /*3d50*/  PRMT R24, RZ, 0x7610, R24 ;  /* 0x00007610ff187816 */ /* 0x000fe40000000018 */
[----:B--2---:R-:W-:-:S06]  /*3d60*/  PRMT R27, RZ, 0x7610, R27 ;  /* 0x00007610ff1b7816 */ /* 0x004fcc000000001b */
[----:B------:R0:W2:Y:S01]  /*3d70*/  @P1 LDG.E.U16 R27, [R20.64] ;  /* 0x00000004141b1981 */ /* 0x0000a2000c1e1500 */
[----:B------:R-:W-:Y:S01]  /*3d80*/  ISETP.GT.AND P1, PT, R0, 0x14, PT ;  /* 0x000000140000780c */ /* 0x000fe20003f24270 */
[----:B0-----:R-:W-:-:S04]  /*3d90*/  IMAD.WIDE R20, R4, 0x2, R2 ;  /* 0x0000000204147825 */ /* 0x001fc800078e0202 */
[----:B------:R-:W-:Y:S01]  /*3da0*/  IMAD.MOV.U32 R4, RZ, RZ, c[0x0][0x188] ;  /* 0x00006200ff047624 */ /* 0x000fe200078e00ff */
[----:B------:R0:W4:Y:S03]  /*3db0*/  @P0 LDG.E.U16 R26, [R20.64] ;  /* 0x00000004141a0981 */ /* 0x000126000c1e1500 */
[----:B------:R-:W-:Y:S01]  /*3dc0*/  IMAD R4, R4, 0x14, RZ ;  /* 0x0000001404047824 */ /* 0x000fe200078e02ff */
[----:B------:R-:W-:-:S03]  /*3dd0*/  ISETP.GT.AND P0, PT, R0, 0x15, PT ;  /* 0x000000150000780c */ /* 0x000fc60003f04270 */
        /* <DEDUP_REMOVED lines=9> */
[----:B------:R-:W-:Y:S02]  /*3e70*/  ISETP.GT.AND P0, PT, R0, 0x17, PT ;  /* 0x000000170000780c */ /* 0x000fe40003f04270 */
[----:B------:R-:W-:Y:S01]  /*3e80*/  PRMT R9, RZ, 0x7610, R9 ;  /* 0x00007610ff097816 */ /* 0x000fe20000000009 */
[----:B0-----:R-:W-:-:S04]  /*3e90*/  IMAD.WIDE R20, R4, 0x2, R2 ;  /* 0x0000000204147825 */ /* 0x001fc800078e0202 */
[----:B------:R-:W-:Y:S01]  /*3ea0*/  IMAD.MOV.U32 R4, RZ, RZ, c[0x0][0x188] ;  /* 0x00006200ff047624 */ /* 0x000fe200078e00ff */
[----:B------:R0:W4:Y:S03]  /*3eb0*/  @P1 LDG.E.U16 R9, [R20.64] ;  /* 0x0000000414091981 */ /* 0x000126000c1e1500 */
[----:B------:R-:W-:Y:S01]  /*3ec0*/  IMAD R4, R4, 0x17, RZ ;  /* 0x0000001704047824 */ /* 0x000fe200078e02ff */
[----:B------:R-:W-:-:S03]  /*3ed0*/  PRMT R29, RZ, 0x7610, R29 ;  /* 0x00007610ff1d7816 */ /* 0x000fc6000000001d */
[----:B0-----:R-:W-:-:S05]  /*3ee0*/  IMAD.WIDE R20, R4, 0x2, R2 ;  /* 0x0000000204147825 */ /* 0x001fca00078e0202 */
[----:B------:R0:W4:Y:S04]  /*3ef0*/  @P0 LDG.E.U16 R29, [R20.64] ;  /* 0x00000004141d0981 */ /* 0x000128000c1e1500 */
[----:B---3--:R-:W-:Y:S04]  /*3f00*/  STL [R1+0xd04], R28 ;  /* 0x000d041c01007387 */ /* 0x008fe80000100800 */
[----:B--2---:R1:W-:Y:S04]  /*3f10*/  STL [R1+0x20], R27 ;  /* 0x0000201b01007387 */ /* 0x0043e80000100800 */
[----:B-1----:R-:W2:Y:S01]  /*3f20*/  LDL.LU R27, [R1+0xd68] ;  /* 0x000d6800011b7983 */ /* 0x002ea20000300800 */
[----:B------:R-:W-:Y:S01]  /*3f30*/  IMAD.MOV.U32 R4, RZ, RZ, c[0x0][0x188] ;  /* 0x00006200ff047624 */ /* 0x000fe200078e00ff */
[----:B------:R-:W-:-:S02]  /*3f40*/  ISETP.GT.AND P1, PT, R0, 0x1a, PT ;  /* 0x0000001a0000780c */ /* 0x000fc40003f24270 */
[----:B----4-:R1:W-:Y:S01]  /*3f50*/  STL [R1+0x1c], R26 ;  /* 0x00001c1a01007387 */ /* 0x0103e20000100800 */
[----:B------:R-:W-:-:S03]  /*3f60*/  IMAD R4, R4, 0x1a, RZ ;  /* 0x0000001a04047824 */ /* 0x000fc600078e02ff */
[----:B-1----:R-:W3:Y:S04]  /*3f70*/  LDL.LU R26, [R1+0xd64] ;  /* 0x000d6400011a7983 */ /* 0x002ee80000300800 */
[----:B------:R1:W-:Y:S01]  /*3f80*/  STL [R1+0x18], R25 ;  /* 0x0000181901007387 */ /* 0x0003e20000100800 */
[----:B0-----:R-:W-:Y:S01]  /*3f90*/  IMAD.WIDE R20, R4, 0x2, R2 ;  /* 0x0000000204147825 */ /* 0x001fe200078e0202 */
[----:B------:R-:W-:-:S03]  /*3fa0*/  ISETP.GT.AND P0, PT, R0, 0x1b, PT ;  /* 0x0000001b0000780c */ /* 0x000fc60003f04270 */
[----:B------:R-:W-:Y:S01]  /*3fb0*/  IMAD.MOV.U32 R4, RZ, RZ, c[0x0][0x188] ;  /* 0x00006200ff047624 */ /* 0x000fe200078e00ff */
[----:B-1----:R-:W4:Y:S04]  /*3fc0*/  LDL.LU R25, [R1+0xd60] ;  /* 0x000d600001197983 */ /* 0x002f280000300800 */
[----:B------:R0:W-:Y:S01]  /*3fd0*/  STL [R1+0x14], R24 ;  /* 0x0000141801007387 */ /* 0x0001e20000100800 */
[----:B------:R-:W-:-:S03]  /*3fe0*/  IMAD R4, R4, 0x1b, RZ ;  /* 0x0000001b04047824 */ /* 0x000fc600078e02ff */
[----:B0-----:R-:W4:Y:S04]  /*3ff0*/  LDL.LU R24, [R1+0xd5c] ;  /* 0x000d5c0001187983 */ /* 0x001f280000300800 */
[----:B------:R0:W-:Y:S04]  /*4000*/  STL [R1+0x10], R9 ;  /* 0x0000100901007387 */ /* 0x0001e80000100800 */
[----:B0-----:R-:W4:Y:S04]  /*4010*/  LDL.LU R9, [R1+0xd58] ;  /* 0x000d580001097983 */ /* 0x001f280000300800 */
[----:B------:R0:W-:Y:S01]  /*4020*/  STL [R1+0xd08], R29 ;  /* 0x000d081d01007387 */ /* 0x0001e20000100800 */
[----:B------:R-:W-:-:S02]  /*4030*/  PRMT R28, RZ, 0x7610, R28 ;  /* 0x00007610ff1c7816 */ /* 0x000fc4000000001c */
[----:B0-----:R-:W-:-:S06]  /*4040*/  PRMT R29, RZ, 0x7610, R29 ;  /* 0x00007610ff1d7816 */ /* 0x001fcc000000001d */
[----:B------:R0:W4:Y:S01]  /*4050*/  @P1 LDG.E.U16 R29, [R20.64] ;  /* 0x00000004141d1981 */ /* 0x000122000c1e1500 */
[----:B------:R-:W-:Y:S01]  /*4060*/  ISETP.GT.AND P1, PT, R0, 0x1c, PT ;  /* 0x0000001c0000780c */ /* 0x000fe20003f24270 */
        /* <DEDUP_REMOVED lines=9> */
[----:B------:R-:W-:-:S04]  /*4100*/  IMAD R4, R4, 0x1d, RZ ;  /* 0x0000001d04047824 */ /* 0x000fc800078e02ff */
[----:B0-----:R-:W-:Y:S01]  /*4110*/  IMAD.WIDE R20, R4, 0x2, R2 ;  /* 0x0000000204147825 */ /* 0x001fe200078e0202 */
[----:B--2---:R-:W-:-:S06]  /*4120*/  PRMT R27, RZ, 0x7610, R27 ;  /* 0x00007610ff1b7816 */ /* 0x004fcc000000001b */
[----:B------:R0:W2:Y:S01]  /*4130*/  @P0 LDG.E.U16 R27, [R20.64] ;  /* 0x00000004141b0981 */ /* 0x0000a2000c1e1500 */
[C---:B------:R-:W-:Y:S01]  /*4140*/  ISETP.GT.AND P1, PT, R0.reuse, 0x1e, PT ;  /* 0x0000001e0000780c */ /* 0x040fe20003f24270 */
[----:B------:R-:W-:Y:S01]  /*4150*/  IMAD.MOV.U32 R4, RZ, RZ, c[0x0][0x188] ;  /* 0x00006200ff047624 */ /* 0x000fe200078e00ff */
[----:B------:R-:W-:-:S03]  /*4160*/  ISETP.GT.AND P2, PT, R0, 0x1f, PT ;  /* 0x0000001f0000780c */ /* 0x000fc60003f44270 */
[----:B------:R-:W-:Y:S01]  /*4170*/  IMAD R4, R4, 0x1e, RZ ;  /* 0x0000001e04047824 */ /* 0x000fe200078e02ff */
[----:B---3--:R-:W-:-:S03]  /*4180*/  PRMT R26, RZ, 0x7610, R26 ;  /* 0x00007610ff1a7816 */ /* 0x008fc6000000001a */
[----:B0-----:R-:W-:-:S05]  /*4190*/  IMAD.WIDE R20, R4, 0x2, R2 ;  /* 0x0000000204147825 */ /* 0x001fca00078e0202 */
[----:B------:R0:W3:Y:S01]  /*41a0*/  @P1 LDG.E.U16 R26, [R20.64] ;  /* 0x00000004141a1981 */ /* 0x0000e2000c1e1500 */
[----:B----4-:R-:W-:-:S03]  /*41b0*/  PRMT R25, RZ, 0x7610, R25 ;  /* 0x00007610ff197816 */ /* 0x010fc60000000019 */
[----:B------:R-:W-:Y:S04]  /*41c0*/  STL [R1+0x8], R29 ;  /* 0x0000081d01007387 */ /* 0x000fe80000100800 */
[----:B--2---:R1:W-:Y:S02]  /*41d0*/  STL [R1+0xd0c], R27 ;  /* 0x000d0c1b01007387 */ /* 0x0043e40000100800 */
[----:B-1----:R-:W-:-:S04]  /*41e0*/  IMAD.MOV.U32 R27, RZ, RZ, c[0x0][0x188] ;  /* 0x00006200ff1b7624 */ /* 0x002fc800078e00ff */
[----:B------:R-:W-:-:S04]  /*41f0*/  IMAD R27, R27, 0x1f, RZ ;  /* 0x0000001f1b1b7824 */ /* 0x000fc800078e02ff */
[----:B0-----:R-:W-:-:S05]  /*4200*/  IMAD.WIDE R20, R27, 0x2, R2 ;  /* 0x000000021b147825 */ /* 0x001fca00078e0202 */
[----:B------:R0:W2:Y:S04]  /*4210*/  @P2 LDG.E.U16 R25, [R20.64] ;  /* 0x0000000414192981 */ /* 0x0000a8000c1e1500 */
[----:B------:R-:W1:Y:S04]  /*4220*/  S2R R29, SR_TID.X ;  /* 0x00000000001d7919 */ /* 0x000e680000002100 */
[----:B------:R-:W-:Y:S04]  /*4230*/  STL [R1+0x4], R28 ;  /* 0x0000041c01007387 */ /* 0x000fe80000100800 */
[----:B------:R4:W-:Y:S01]  /*4240*/  STL [R1], R5 ;  /* 0x0000000501007387 */ /* 0x0009e20000100800 */
[----:B0-----:R-:W-:-:S02]  /*4250*/  IMAD.MOV.U32 R20, RZ, RZ, R24 ;  /* 0x000000ffff147224 */ /* 0x001fc400078e0018 */
[----:B------:R-:W-:Y:S01]  /*4260*/  IMAD.MOV.U32 R21, RZ, RZ, R9 ;  /* 0x000000ffff157224 */ /* 0x000fe200078e0009 */
[----:B----4-:R-:W4:Y:S04]  /*4270*/  LDL.LU R5, [R1+0x4c] ;  /* 0x00004c0001057983 */ /* 0x010f280000300800 */
[----:B------:R-:W4:Y:S01]  /*4280*/  LDL.LU R4, [R1+0x458] ;  /* 0x0004580001047983 */ /* 0x000f220000300800 */
[C---:B-1----:R-:W-:Y:S02]  /*4290*/  LOP3.LUT R28, R29.reuse, 0x1f, RZ, 0xc0, !PT ;  /* 0x0000001f1d1c7812 */ /* 0x042fe400078ec0ff */
[----:B------:R-:W-:Y:S01]  /*42a0*/  LOP3.LUT R29, R29, 0x1f, RZ, 0xc0, !PT ;  /* 0x0000001f1d1d7812 */ /* 0x000fe200078ec0ff */
[----:B---3--:R-:W-:Y:S01]  /*42b0*/  STL [R1+0xd10], R26 ;  /* 0x000d101a01007387 */ /* 0x008fe20000100800 */
[----:B------:R-:W-:-:S03]  /*42c0*/  ISETP.GE.AND P0, PT, R28, R0, PT ;  /* 0x000000001c00720c */ /* 0x000fc60003f06270 */
[----:B------:R-:W-:Y:S01]  /*42d0*/  STL [R1+0x554], R0 ;  /* 0x0005540001007387 */ /* 0x000fe20000100800 */
[----:B------:R-:W-:-:S03]  /*42e0*/  IMAD R29, R29, c[0x0][0x18c], RZ ;  /* 0x000063001d1d7a24 */ /* 0x000fc600078e02ff */
[----:B------:R0:W-:Y:S01]  /*42f0*/  STL.64 [R1+0x548], R2 ;  /* 0x0005480201007387 */ /* 0x0001e20000100a00 */
[----:B------:R-:W-:-:S03]  /*4300*/  PRMT R24, RZ, 0x7610, R24 ;  /* 0x00007610ff187816 */ /* 0x000fc60000000018 */
[----:B0-----:R-:W3:Y:S04]  /*4310*/  LDL.LU R3, [R1+0x45c] ;  /* 0x00045c0001037983 */ /* 0x001ee80000300800 */
[----:B------:R-:W3:Y:S04]  /*4320*/  LDL.LU R2, [R1+0x460] ;  /* 0x0004600001027983 */ /* 0x000ee80000300800 */
[----:B------:R-:W-:Y:S06]  /*4330*/  BAR.SYNC.DEFER_BLOCKING 0x0 ;  /* 0x0000000000007b1d */ /* 0x000fec0000010000 */
[----:B--2---:R-:W-:Y:S04]  /*4340*/  STL [R1+0xd14], R25 ;  /* 0x000d141901007387 */ /* 0x004fe80000100800 */
[----:B------:R0:W-:Y:S02]  /*4350*/  STL.64 [R1+0x4d0], R20 ;  /* 0x0004d01401007387 */ /* 0x0001e40000100a00 */
[----:B0-----:R-:W-:-:S05]  /*4360*/  IMAD.WIDE R20, R29, 0x2, R20 ;  /* 0x000000021d147825 */ /* 0x001fca00078e0214 */
[----:B------:R0:W2:Y:S01]  /*4370*/  @!P0 LDG.E.U16 R24, [R20.64] ;  /* 0x0000000414188981 */ /* 0x0000a2000c1e1500 */
[----:B----4-:R-:W-:Y:S01]  /*4380*/  IMAD.MOV.U32 R27, RZ, RZ, R5 ;  /* 0x000000ffff1b7224 */ /* 0x010fe200078e0005 */
[----:B------:R-:W-:Y:S01]  /*4390*/  PRMT R23, RZ, 0x7610, R23 ;  /* 0x00007610ff177816 */ /* 0x000fe20000000017 */
[----:B------:R-:W-:-:S04]  /*43a0*/  IMAD.MOV.U32 R26, RZ, RZ, R4 ;  /* 0x000000ffff1a7224 */ /* 0x000fc800078e0004 */
[----:B0-----:R-:W-:Y:S01]  /*43b0*/  IMAD.WIDE R20, R29, 0x2, R26 ;  /* 0x000000021d147825 */ /* 0x001fe200078e021a */
[----:B------:R-:W-:-:S04]  /*43c0*/  PRMT R22, RZ, 0x7610, R22 ;  /* 0x00007610ff167816 */ /* 0x000fc80000000016 */
[----:B------:R3:W4:Y:S02]  /*43d0*/  @!P0 LDG.E.U16 R23, [R20.64] ;  /* 0x0000000414178981 */ /* 0x000724000c1e1500 */
[----:B---3--:R-:W-:-:S05]  /*43e0*/  IMAD.WIDE R20, R29, 0x2, R2 ;  /* 0x000000021d147825 */ /* 0x008fca00078e0202 */
[----:B------:R0:W3:Y:S04]  /*43f0*/  @!P0 LDG.E.U16 R22, [R20.64] ;  /* 0x0000000414168981 */ /* 0x0000e8000c1e1500 */
[----:B--2---:R1:W-:Y:S04]  /*4400*/  STL [R1+0xd18], R24 ;  /* 0x000d181801007387 */ /* 0x0043e80000100800 */
[----:B------:R-:W2:Y:S04]  /*4410*/  LDL.LU R9, [R1+0x464] ;  /* 0x0004640001097983 */ /* 0x000ea80000300800 */
[----:B------:R-:W2:Y:S04]  /*4420*/  LDL.LU R5, [R1+0x468] ;  /* 0x0004680001057983 */ /* 0x000ea80000300800 */
[----:B------:R-:W-:Y:S04]  /*4430*/  STL.64 [R1+0x4c8], R26 ;  /* 0x0004c81a01007387 */ /* 0x000fe80000100a00 */
[----:B------:R-:W2:Y:S04]  /*4440*/  LDL.LU R4, [R1+0x46c] ;  /* 0x00046c0001047983 */ /* 0x000ea80000300800 */
[----:B------:R-:W2:Y:S04]  /*4450*/  LDL.LU R0, [R1+0x470] ;  /* 0x0004700001007983 */ /* 0x000ea80000300800 */
[----:B----4-:R-:W-:Y:S04]  /*4460*/  STL [R1+0xd1c], R23 ;  /* 0x000d1c1701007387 */ /* 0x010fe80000100800 */
[----:B------:R-:W-:Y:S04]  /*4470*/  STL [R1+0x55c], R2 ;  /* 0x00055c0201007387 */ /* 0x000fe80000100800 */
[----:B------:R4:W-:Y:S01]  /*4480*/  STL [R1+0x558], R3 ;  /* 0x0005580301007387 */ /* 0x0009e20000100800 */
[----:B0-----:R-:W-:-:S03]  /*4490*/  PRMT R21, RZ, 0x7610, R21 ;  /* 0x00007610ff157816 */ /* 0x001fc60000000015 */
[----:B---3--:R0:W-:Y:S04]  /*44a0*/  STL [R1+0xd20], R22 ;  /* 0x000d201601007387 */ /* 0x0081e80000100800 */
[----:B-1----:R-:W3:Y:S04]  /*44b0*/  LDL.LU R24, [R1+0x474] ;  /* 0x0004740001187983 */ /* 0x002ee80000300800 */
[----:B----4-:R-:W4:Y:S01]  /*44c0*/  LDL.LU R3, [R1+0x478] ;  /* 0x0004780001037983 */ /* 0x010f220000300800 */
[----:B0-----:R-:W-:Y:S02]  /*44d0*/  IMAD R22, R28, c[0x0][0x18c], RZ ;  /* 0x000063001c167a24 */ /* 0x001fe400078e02ff */
[----:B--2---:R-:W-:-:S02]  /*44e0*/  IMAD.MOV.U32 R27, RZ, RZ, R9 ;  /* 0x000000ffff1b7224 */ /* 0x004fc400078e0009 */
[----:B------:R-:W-:-:S05]  /*44f0*/  IMAD.MOV.U32 R26, RZ, RZ, R5 ;  /* 0x000000ffff1a7224 */ /* 0x000fca00078e0005 */
[----:B------:R0:W-:Y:S02]  /*4500*/  STL.64 [R1+0x4b8], R26 ;  /* 0x0004b81a01007387 */ /* 0x0001e40000100a00 */
[----:B0-----:R-:W-:-:S05]  /*4510*/  IMAD.WIDE R26, R22, 0x2, R26 ;  /* 0x00000002161a7825 */ /* 0x001fca00078e021a */
[----:B------:R-:W2:Y:S01]  /*4520*/  @!P0 LDG.E.U16 R21, [R26.64] ;  /* 0x000000041a158981 */ /* 0x000ea2000c1e1500 */
[----:B------:R-:W-:Y:S02]  /*4530*/  IMAD.MOV.U32 R5, RZ, RZ, R4 ;  /* 0x000000ffff057224 */ /* 0x000fe400078e0004 */
[----:B------:R-:W-:Y:S01]  /*4540*/  IMAD.MOV.U32 R4, RZ, RZ, R0 ;  /* 0x000000ffff047224 */ /* 0x000fe200078e0000 */
[----:B------:R-:W-:Y:S01]  /*4550*/  PRMT R20, RZ, 0x7610, R20 ;  /* 0x00007610ff147816 */ /* 0x000fe20000000014 */
[----:B--2---:R-:W-:Y:S04]  /*4560*/  STL [R1+0xd24], R21 ;  /* 0x000d241501007387 */ /* 0x004fe80000100800 */
[----:B------:R-:W2:Y:S04]  /*4570*/  LDL.LU R23, [R1+0x47c] ;  /* 0x00047c0001177983 */ /* 0x000ea80000300800 */
[----:B------:R-:W2:Y:S04]  /*4580*/  LDL.LU R9, [R1+0x480] ;  /* 0x0004800001097983 */ /* 0x000ea80000300800 */
[----:B------:R0:W-:Y:S02]  /*4590*/  STL.64 [R1+0x4b0], R4 ;  /* 0x0004b00401007387 */ /* 0x0001e40000100a00 */
[----:B0-----:R-:W-:-:S05]  /*45a0*/  IMAD.WIDE R4, R22, 0x2, R4 ;  /* 0x0000000216047825 */ /* 0x001fca00078e0204 */
[----:B------:R0:W2:Y:S01]  /*45b0*/  @!P0 LDG.E.U16 R20, [R4.64] ;  /* 0x0000000404148981 */ /* 0x0000a2000c1e1500 */
[----:B---3--:R-:W-:Y:S02]  /*45c0*/  IMAD.MOV.U32 R25, RZ, RZ, R24 ;  /* 0x000000ffff197224 */ /* 0x008fe400078e0018 */
[----:B----4-:R-:W-:Y:S01]  /*45d0*/  IMAD.MOV.U32 R24, RZ, RZ, R3 ;  /* 0x000000ffff187224 */ /* 0x010fe200078e0003 */
[----:B------:R-:W-:Y:S01]  /*45e0*/  PRMT R19, RZ, 0x7610, R19 ;  /* 0x00007610ff137816 */ /* 0x000fe20000000013 */
[----:B0-----:R-:W3:Y:S04]  /*45f0*/  LDL.LU.64 R4, [R1+0xd50] ;  /* 0x000d500001047983 */ /* 0x001ee80000300a00 */
[----:B------:R-:W4:Y:S04]  /*4600*/  LDL.LU R2, [R1+0x484] ;  /* 0x0004840001027983 */ /* 0x000f280000300800 */
[----:B------:R-:W3:Y:S04]  /*4610*/  LDL.LU R0, [R1+0x488] ;  /* 0x0004880001007983 */ /* 0x000ee80000300800 */
[----:B------:R-:W0:Y:S04]  /*4620*/  S2R R28, SR_TID.X ;  /* 0x00000000001c7919 */ /* 0x000e280000002100 */
[----:B--2---:R1:W-:Y:S02]  /*4630*/  STL [R1+0xd28], R20 ;  /* 0x000d281401007387 */ /* 0x0043e40000100800 */
[----:B-1----:R-:W-:-:S05]  /*4640*/  IMAD.WIDE R20, R22, 0x2, R24 ;  /* 0x0000000216147825 */ /* 0x002fca00078e0218 */
[----:B------:R1:W2:Y:S01]  /*4650*/  @!P0 LDG.E.U16 R19, [R20.64] ;  /* 0x0000000414138981 */ /* 0x0002a2000c1e1500 */
[----:B0-----:R-:W-:-:S03]  /*4660*/  LOP3.LUT R26, R28, 0x1ff, RZ, 0xc0, !PT ;  /* 0x000001ff1c1a7812 */ /* 0x001fc600078ec0ff */
[----:B------:R0:W-:Y:S02]  /*4670*/  STL.64 [R1+0x4a8], R24 ;  /* 0x0004a81801007387 */ /* 0x0001e40000100a00 */
[----:B------:R-:W-:Y:S01]  /*4680*/  IMAD.SHL.U32 R3, R26, 0x2, RZ ;  /* 0x000000021a037824 */ /* 0x000fe200078e00ff */
[----:B------:R-:W-:Y:S01]  /*4690*/  PRMT R17, RZ, 0x7610, R17 ;  /* 0x00007610ff117816 */ /* 0x000fe20000000011 */
[----:B-1----:R-:W3:Y:S01]  /*46a0*/  LDL.LU R21, [R1+0x48c] ;  /* 0x00048c0001157983 */ /* 0x002ee20000300800 */
[----:B0-----:R-:W-:Y:S02]  /*46b0*/  IMAD.MOV.U32 R24, RZ, RZ, R9 ;  /* 0x000000ffff187224 */ /* 0x001fe400078e0009 */
[----:B------:R-:W-:Y:S01]  /*46c0*/  IMAD.MOV.U32 R25, RZ, RZ, R23 ;  /* 0x000000ffff197224 */ /* 0x000fe200078e0017 */
[----:B------:R0:W-:Y:S04]  /*46d0*/  STS.U16 [R3], R8 ;  /* 0x0000000803007388 */ /* 0x0001e80000000400 */
[----:B------:R-:W4:Y:S01]  /*46e0*/  LDL.LU R20, [R1+0x490] ;  /* 0x0004900001147983 */ /* 0x000f220000300800 */
[----:B0-----:R-:W-:-:S05]  /*46f0*/  IMAD.WIDE R8, R22, 0x2, R24 ;  /* 0x0000000216087825 */ /* 0x001fca00078e0218 */
[----:B------:R0:W4:Y:S01]  /*4700*/  @!P0 LDG.E.U16 R17, [R8.64] ;  /* 0x0000000408118981 */ /* 0x000122000c1e1500 */
[----:B------:R-:W-:-:S03]  /*4710*/  PRMT R15, RZ, 0x7610, R15 ;  /* 0x00007610ff0f7816 */ /* 0x000fc6000000000f */
[----:B--2---:R-:W-:Y:S04]  /*4720*/  STL [R1+0xd2c], R19 ;  /* 0x000d2c1301007387 */ /* 0x004fe80000100800 */
[----:B------:R3:W-:Y:S02]  /*4730*/  STL.64 [R1+0x4a0], R24 ;  /* 0x0004a01801007387 */ /* 0x0007e40000100a00 */
[----:B---3--:R-:W-:Y:S02]  /*4740*/  IMAD.MOV.U32 R24, RZ, RZ, R0 ;  /* 0x000000ffff187224 */ /* 0x008fe400078e0000 */
[----:B----4-:R-:W-:-:S04]  /*4750*/  IMAD.MOV.U32 R25, RZ, RZ, R2 ;  /* 0x000000ffff197224 */ /* 0x010fc800078e0002 */
[----:B0-----:R-:W-:-:S05]  /*4760*/  IMAD.WIDE R8, R22, 0x2, R24 ;  /* 0x0000000216087825 */ /* 0x001fca00078e0218 */
[----:B------:R0:W2:Y:S04]  /*4770*/  @!P0 LDG.E.U16 R15, [R8.64] ;  /* 0x00000004080f8981 */ /* 0x0000a8000c1e1500 */
[----:B------:R-:W-:Y:S04]  /*4780*/  STL [R1+0xd30], R17 ;  /* 0x000d301101007387 */ /* 0x000fe80000100800 */
[----:B------:R-:W3:Y:S04]  /*4790*/  LDL.LU R2, [R1+0x4d8] ;  /* 0x0004d80001027983 */ /* 0x000ee80000300800 */
[----:B------:R-:W4:Y:S04]  /*47a0*/  LDL.LU R0, [R1+0x4dc] ;  /* 0x0004dc0001007983 */ /* 0x000f280000300800 */
[----:B------:R1:W-:Y:S01]  /*47b0*/  STL.64 [R1+0x498], R24 ;  /* 0x0004981801007387 */ /* 0x0003e20000100a00 */
[----:B------:R-:W-:Y:S01]  /*47c0*/  PRMT R13, RZ, 0x7610, R13 ;  /* 0x00007610ff0d7816 */ /* 0x000fe2000000000d */
[----:B-1----:R-:W-:-:S02]  /*47d0*/  IMAD.MOV.U32 R24, RZ, RZ, R20 ;  /* 0x000000ffff187224 */ /* 0x002fc400078e0014 */
[----:B------:R-:W-:-:S04]  /*47e0*/  IMAD.MOV.U32 R25, RZ, RZ, R21 ;  /* 0x000000ffff197224 */ /* 0x000fc800078e0015 */
[----:B0-----:R-:W-:-:S05]  /*47f0*/  IMAD.WIDE R8, R22, 0x2, R24 ;  /* 0x0000000216087825 */ /* 0x001fca00078e0218 */
[----:B------:R0:W3:Y:S04]  /*4800*/  @!P0 LDG.E.U16 R13, [R8.64] ;  /* 0x00000004080d8981 */ /* 0x0000e8000c1e1500 */
[----:B--2---:R-:W-:Y:S04]  /*4810*/  STL [R1+0xd34], R15 ;  /* 0x000d340f01007387 */ /* 0x004fe80000100800 */
[----:B------:R-:W2:Y:S04]  /*4820*/  LDL.LU R23, [R1+0x4e0] ;  /* 0x0004e00001177983 */ /* 0x000ea80000300800 */
[----:B------:R-:W2:Y:S04]  /*4830*/  LDL.LU R21, [R1+0x4e4] ;  /* 0x0004e40001157983 */ /* 0x000ea80000300800 */
[----:B------:R4:W-:Y:S04]  /*4840*/  STL.64 [R1+0x490], R24 ;  /* 0x0004901801007387 */ /* 0x0009e80000100a00 */
[----:B------:R-:W2:Y:S04]  /*4850*/  LDL.LU R20, [R1+0x4e8] ;  /* 0x0004e80001147983 */ /* 0x000ea80000300800 */
[----:B------:R-:W2:Y:S01]  /*4860*/  LDL.LU R19, [R1+0x4ec] ;  /* 0x0004ec0001137983 */ /* 0x000ea20000300800 */
[----:B------:R-:W-:Y:S01]  /*4870*/  PRMT R11, RZ, 0x7610, R11 ;  /* 0x00007610ff0b7816 */ /* 0x000fe2000000000b */
[----:B----4-:R-:W-:-:S02]  /*4880*/  IMAD.MOV.U32 R24, RZ, RZ, R0 ;  /* 0x000000ffff187224 */ /* 0x010fc400078e0000 */
[----:B------:R-:W-:Y:S01]  /*4890*/  STS.U16 [R3+0x2000], R6 ;  /* 0x0020000603007388 */ /* 0x000fe20000000400 */
[----:B---3--:R-:W-:-:S03]  /*48a0*/  IMAD.MOV.U32 R25, RZ, RZ, R2 ;  /* 0x000000ffff197224 */ /* 0x008fc600078e0002 */
[----:B------:R-:W-:Y:S04]  /*48b0*/  STS.U16 [R3+0x4000], R5 ;  /* 0x0040000503007388 */ /* 0x000fe80000000400 */
[----:B------:R1:W-:Y:S01]  /*48c0*/  STS.U16 [R3+0x6000], R4 ;  /* 0x0060000403007388 */ /* 0x0003e20000000400 */
[----:B0-----:R-:W-:-:S03]  /*48d0*/  PRMT R9, RZ, 0x7610, R9 ;  /* 0x00007610ff097816 */ /* 0x001fc60000000009 */
[----:B------:R0:W-:Y:S01]  /*48e0*/  STL [R1+0xd38], R13 ;  /* 0x000d380d01007387 */ /* 0x0001e20000100800 */
[----:B-1----:R-:W-:-:S03]  /*48f0*/  IMAD.WIDE R4, R22, 0x2, R24 ;  /* 0x0000000216047825 */ /* 0x002fc600078e0218 */
[----:B------:R2:W-:Y:S04]  /*4900*/  STL.64 [R1+0x488], R24 ;  /* 0x0004881801007387 */ /* 0x0005e80000100a00 */
[----:B------:R1:W3:Y:S01]  /*4910*/  @!P0 LDG.E.U16 R11, [R4.64] ;  /* 0x00000004040b8981 */ /* 0x0002e2000c1e1500 */
[----:B------:R-:W-:-:S03]  /*4920*/  PRMT R8, RZ, 0x7610, R8 ;  /* 0x00007610ff087816 */ /* 0x000fc60000000008 */
[----:B------:R-:W4:Y:S04]  /*4930*/  LDL.LU R15, [R1+0x4f0] ;  /* 0x0004f000010f7983 */ /* 0x000f280000300800 */
[----:B0-----:R-:W3:Y:S04]  /*4940*/  LDL.LU R13, [R1+0x4f4] ;  /* 0x0004f400010d7983 */ /* 0x001ee80000300800 */
[----:B------:R-:W0:Y:S04]  /*4950*/  S2R R29, SR_TID.X ;  /* 0x00000000001d7919 */ /* 0x000e280000002100 */
[----:B------:R-:W3:Y:S04]  /*4960*/  LDL.LU R2, [R1+0x4f8] ;  /* 0x0004f80001027983 */ /* 0x000ee80000300800 */
[----:B------:R-:W3:Y:S01]  /*4970*/  LDL.LU R0, [R1+0x4fc] ;  /* 0x0004fc0001007983 */ /* 0x000ee20000300800 */
[----:B--2---:R-:W-:-:S02]  /*4980*/  IMAD.MOV.U32 R25, RZ, RZ, R23 ;  /* 0x000000ffff197224 */ /* 0x004fc400078e0017 */
[----:B------:R-:W-:-:S04]  /*4990*/  IMAD.MOV.U32 R24, RZ, RZ, R21 ;  /* 0x000000ffff187224 */ /* 0x000fc800078e0015 */
[----:B-1----:R-:W-:-:S04]  /*49a0*/  IMAD.WIDE R4, R22, 0x2, R24 ;  /* 0x0000000216047825 */ /* 0x002fc800078e0218 */
[----:B------:R-:W-:Y:S01]  /*49b0*/  IMAD.MOV.U32 R21, RZ, RZ, R20 ;  /* 0x000000ffff157224 */ /* 0x000fe200078e0014 */
[----:B------:R1:W2:Y:S01]  /*49c0*/  @!P0 LDG.E.U16 R9, [R4.64] ;  /* 0x0000000404098981 */ /* 0x0002a2000c1e1500 */
[----:B------:R-:W-:-:S04]  /*49d0*/  IMAD.MOV.U32 R20, RZ, RZ, R19 ;  /* 0x000000ffff147224 */ /* 0x000fc800078e0013 */
[----:B-1----:R-:W-:-:S05]  /*49e0*/  IMAD.WIDE R4, R22, 0x2, R20 ;  /* 0x0000000216047825 */ /* 0x002fca00078e0214 */
[----:B------:R-:W2:Y:S01]  /*49f0*/  @!P0 LDG.E.U16 R8, [R4.64] ;  /* 0x0000000404088981 */ /* 0x000ea2000c1e1500 */
[----:B0-----:R-:W-:-:S05]  /*4a00*/  LOP3.LUT R29, R29, 0x1ff, RZ, 0xc0, !PT ;  /* 0x000001ff1d1d7812 */ /* 0x001fca00078ec0ff */
[----:B------:R-:W-:Y:S01]  /*4a10*/  IMAD.SHL.U32 R29, R29, 0x2, RZ ;  /* 0x000000021d1d7824 */ /* 0x000fe200078e00ff */
[----:B------:R-:W-:Y:S04]  /*4a20*/  STL.64 [R1+0x480], R24 ;  /* 0x0004801801007387 */ /* 0x000fe80000100a00 */
[----:B------:R-:W-:Y:S01]  /*4a30*/  LOP3.LUT R17, R29, 0x10, RZ, 0x3c, !PT ;  /* 0x000000101d117812 */ /* 0x000fe200078e3cff */
[----:B------:R4:W-:Y:S04]  /*4a40*/  STL.64 [R1+0x478], R20 ;  /* 0x0004781401007387 */ /* 0x0009e80000100a00 */
[----:B------:R-:W-:Y:S04]  /*4a50*/  STS.U16 [R17+0x400], R7 ;  /* 0x0004000711007388 */ /* 0x000fe80000000400 */
[----:B------:R-:W-:Y:S01]  /*4a60*/  STS.U16 [R17+0x2400], R10 ;  /* 0x0024000a11007388 */ /* 0x000fe20000000400 */
[----:B----4-:R-:W-:-:S02]  /*4a70*/  IMAD.MOV.U32 R21, RZ, RZ, R15 ;  /* 0x000000ffff157224 */ /* 0x010fc400078e000f */
[----:B---3--:R-:W-:Y:S01]  /*4a80*/  IMAD.MOV.U32 R20, RZ, RZ, R13 ;  /* 0x000000ffff147224 */ /* 0x008fe200078e000d */
[----:B------:R0:W-:Y:S04]  /*4a90*/  STS.U16 [R17+0x4400], R12 ;  /* 0x0044000c11007388 */ /* 0x0001e80000000400 */
[----:B--2---:R1:W-:Y:S04]  /*4aa0*/  STL.64 [R1+0xd40], R8 ;  /* 0x000d400801007387 */ /* 0x0043e80000100a00 */
[----:B------:R-:W-:Y:S04]  /*4ab0*/  STL.64 [R1+0x470], R20 ;  /* 0x0004701401007387 */ /* 0x000fe80000100a00 */
[----:B0-----:R-:W2:Y:S04]  /*4ac0*/  LDL.LU R12, [R1+0x504] ;  /* 0x00050400010c7983 */ /* 0x001ea80000300800 */
[----:B-1----:R-:W3:Y:S04]  /*4ad0*/  LDL.LU R9, [R1+0x508] ;  /* 0x0005080001097983 */ /* 0x002ee80000300800 */
[----:B------:R-:W3:Y:S01]  /*4ae0*/  LDL.LU R8, [R1+0x50c] ;  /* 0x00050c0001087983 */ /* 0x000ee20000300800 */
[----:B------:R-:W-:Y:S01]  /*4af0*/  PRMT R7, RZ, 0x7610, R7 ;  /* 0x00007610ff077816 */ /* 0x000fe20000000007 */
[----:B------:R-:W-:-:S05]  /*4b00*/  IMAD.WIDE R4, R22, 0x2, R20 ;  /* 0x0000000216047825 */ /* 0x000fca00078e0214 */
[----:B------:R0:W4:Y:S02]  /*4b10*/  @!P0 LDG.E.U16 R7, [R4.64] ;  /* 0x0000000404078981 */ /* 0x000124000c1e1500 */
[----:B0-----:R-:W-:Y:S02]  /*4b20*/  IMAD.MOV.U32 R4, RZ, RZ, R0 ;  /* 0x000000ffff047224 */ /* 0x001fe400078e0000 */
[----:B------:R-:W-:-:S05]  /*4b30*/  IMAD.MOV.U32 R5, RZ, RZ, R2 ;  /* 0x000000ffff057224 */ /* 0x000fca00078e0002 */
[----:B------:R-:W-:Y:S04]  /*4b40*/  STL.64 [R1+0x468], R4 ;  /* 0x0004680401007387 */ /* 0x000fe80000100a00 */
[----:B---3--:R0:W-:Y:S04]  /*4b50*/  STL.64 [R1+0xd48], R8 ;  /* 0x000d480801007387 */ /* 0x0081e80000100a00 */
[----:B0-----:R-:W3:Y:S01]  /*4b60*/  LDL.LU R9, [R1+0x500] ;  /* 0x0005000001097983 */ /* 0x001ee20000300800 */
[----:B------:R-:W-:-:S03]  /*4b70*/  LOP3.LUT R2, R28, 0x1ff, RZ, 0xc0, !PT ;  /* 0x000001ff1c027812 */ /* 0x000fc600078ec0ff */
[----:B------:R0:W-:Y:S04]  /*4b80*/  STS.U16 [R17+0x6400], R14 ;  /* 0x0064000e11007388 */ /* 0x0001e80000000400 */
[----:B------:R-:W4:Y:S01]  /*4b90*/  LDL.LU R13, [R1+0x20] ;  /* 0x00002000010d7983 */ /* 0x000f220000300800 */
[----:B------:R-:W-:-:S03]  /*4ba0*/  IMAD.SHL.U32 R2, R2, 0x2, RZ ;  /* 0x0000000202027824 */ /* 0x000fc600078e00ff */
[----:B0-----:R-:W4:Y:S04]  /*4bb0*/  LDL.LU R17, [R1+0x8] ;  /* 0x0000080001117983 */ /* 0x001f280000300800 */
[----:B------:R-:W4:Y:S04]  /*4bc0*/  LDL.LU R19, [R1+0x48] ;  /* 0x0000480001137983 */ /* 0x000f280000300800 */
[----:B------:R-:W4:Y:S04]  /*4bd0*/  LDL.LU R20, [R1+0x34] ;  /* 0x0000340001147983 */ /* 0x000f280000300800 */
[----:B------:R-:W4:Y:S04]  /*4be0*/  LDL.LU R21, [R1+0x1c] ;  /* 0x00001c0001157983 */ /* 0x000f280000300800 */
[----:B------:R-:W4:Y:S01]  /*4bf0*/  LDL.LU R23, [R1+0x4] ;  /* 0x0000040001177983 */ /* 0x000f220000300800 */
[----:B------:R-:W-:-:S03]  /*4c00*/  PRMT R6, RZ, 0x7610, R6 ;  /* 0x00007610ff067816 */ /* 0x000fc60000000006 */
[----:B------:R-:W4:Y:S01]  /*4c10*/  LDL.LU R24, [R1+0x30] ;  /* 0x0000300001187983 */ /* 0x000f220000300800 */
[----:B------:R-:W-:-:S03]  /*4c20*/  LOP3.LUT R15, R2, 0x20, RZ, 0x3c, !PT ;  /* 0x00000020020f7812 */ /* 0x000fc600078e3cff */
[----:B------:R-:W4:Y:S01]  /*4c30*/  LDL.LU R25, [R1+0x18] ;  /* 0x0000180001197983 */ /* 0x000f220000300800 */
[----:B------:R-:W-:-:S03]  /*4c40*/  IMAD.WIDE R4, R22, 0x2, R4 ;  /* 0x0000000216047825 */ /* 0x000fc600078e0204 */
[----:B------:R-:W4:Y:S01]  /*4c50*/  LDL.LU R27, [R1] ;  /* 0x00000000011b7983 */ /* 0x000f220000300800 */
[----:B--2---:R-:W-:-:S03]  /*4c60*/  IMAD.MOV.U32 R8, RZ, RZ, R12 ;  /* 0x000000ffff087224 */ /* 0x004fc600078e000c */
[----:B------:R-:W2:Y:S04]  /*4c70*/  LDL.LU R29, [R1+0x40] ;  /* 0x00004000011d7983 */ /* 0x000ea80000300800 */
[----:B------:R-:W2:Y:S04]  /*4c80*/  LDL.LU R28, [R1+0x2c] ;  /* 0x00002c00011c7983 */ /* 0x000ea80000300800 */
[----:B------:R-:W2:Y:S04]  /*4c90*/  LDL.LU R0, [R1+0x3c] ;  /* 0x00003c0001007983 */ /* 0x000ea80000300800 */
[----:B------:R-:W2:Y:S04]  /*4ca0*/  LDL.LU R14, [R1+0x28] ;  /* 0x00002800010e7983 */ /* 0x000ea80000300800 */
[----:B------:R-:W2:Y:S04]  /*4cb0*/  LDL.LU R2, [R1+0x10] ;  /* 0x0000100001027983 */ /* 0x000ea80000300800 */
[----:B------:R-:W2:Y:S04]  /*4cc0*/  LDL.LU R10, [R1+0x38] ;  /* 0x00003800010a7983 */ /* 0x000ea80000300800 */
[----:B------:R0:W-:Y:S04]  /*4cd0*/  STS.U16 [R15+0x800], R16 ;  /* 0x000800100f007388 */ /* 0x0001e80000000400 */
[----:B------:R1:W2:Y:S04]  /*4ce0*/  @!P0 LDG.E.U16 R6, [R4.64] ;  /* 0x0000000404068981 */ /* 0x0002a8000c1e1500 */
[----:B0-----:R-:W2:Y:S01]  /*4cf0*/  LDL.LU R16, [R1+0x44] ;  /* 0x0000440001107983 */ /* 0x001ea20000300800 */
[----:B-1----:R-:W-:-:S03]  /*4d00*/  PRMT R5, RZ, 0x7610, R5 ;  /* 0x00007610ff057816 */ /* 0x002fc60000000005 */
[----:B---3--:R0:W-:Y:S02]  /*4d10*/  STL.64 [R1+0x460], R8 ;  /* 0x0004600801007387 */ /* 0x0081e40000100a00 */
[----:B0-----:R-:W-:-:S05]  /*4d20*/  IMAD.WIDE R8, R22, 0x2, R8 ;  /* 0x0000000216087825 */ /* 0x001fca00078e0208 */
[----:B------:R0:W3:Y:S04]  /*4d30*/  @!P0 LDG.E.U16 R5, [R8.64] ;  /* 0x0000000408058981 */ /* 0x0000e8000c1e1500 */
[----:B0-----:R-:W2:Y:S04]  /*4d40*/  LDL.LU.64 R8, [R1+0xd48] ;  /* 0x000d480001087983 */ /* 0x001ea80000300a00 */
[----:B------:R-:W0:Y:S01]  /*4d50*/  S2R R12, SR_TID.X ;  /* 0x00000000000c7919 */ /* 0x000e220000002100 */
[----:B------:R-:W-:Y:S01]  /*4d60*/  IMAD.SHL.U32 R26, R26, 0x2, RZ ;  /* 0x000000021a1a7824 */ /* 0x000fe200078e00ff */
[----:B------:R-:W-:-:S02]  /*4d70*/  PRMT R4, RZ, 0x7610, R4 ;  /* 0x00007610ff047816 */ /* 0x000fc40000000004 */
[----:B------:R1:W-:Y:S04]  /*4d80*/  STS.U16 [R15+0x2800], R18 ;  /* 0x002800120f007388 */ /* 0x0003e80000000400 */
[----:B-1----:R-:W3:Y:S04]  /*4d90*/  LDL.LU R18, [R1+0x14] ;  /* 0x0000140001127983 */ /* 0x002ee80000300800 */
[----:B----4-:R-:W-:Y:S04]  /*4da0*/  STS.U16 [R15+0x4800], R13 ;  /* 0x0048000d0f007388 */ /* 0x010fe80000000400 */
[----:B------:R-:W-:Y:S01]  /*4db0*/  STS.U16 [R15+0x6800], R17 ;  /* 0x006800110f007388 */ /* 0x000fe20000000400 */
[----:B0-----:R-:W-:-:S05]  /*4dc0*/  LOP3.LUT R12, R12, 0x1ff, RZ, 0xc0, !PT ;  /* 0x000001ff0c0c7812 */ /* 0x001fca00078ec0ff */
[----:B------:R-:W-:Y:S01]  /*4dd0*/  IMAD.SHL.U32 R12, R12, 0x2, RZ ;  /* 0x000000020c0c7824 */ /* 0x000fe200078e00ff */
[----:B--2---:R0:W-:Y:S02]  /*4de0*/  STL.64 [R1+0x458], R8 ;  /* 0x0004580801007387 */ /* 0x0041e40000100a00 */
[----:B0-----:R-:W-:Y:S01]  /*4df0*/  IMAD.WIDE R8, R22, 0x2, R8 ;  /* 0x0000000216087825 */ /* 0x001fe200078e0208 */
[----:B------:R-:W-:-:S04]  /*4e00*/  LOP3.LUT R22, R26, 0x30, RZ, 0x3c, !PT ;  /* 0x000000301a167812 */ /* 0x000fc800078e3cff */
[----:B------:R0:W2:Y:S01]  /*4e10*/  @!P0 LDG.E.U16 R4, [R8.64] ;  /* 0x0000000408048981 */ /* 0x0000a2000c1e1500 */
[----:B------:R-:W-:-:S03]  /*4e20*/  LOP3.LUT R26, R26, 0x40, RZ, 0x3c, !PT ;  /* 0x000000401a1a7812 */ /* 0x000fc600078e3cff */
[----:B------:R1:W-:Y:S04]  /*4e30*/  STS.U16 [R22+0xc00], R19 ;  /* 0x000c001316007388 */ /* 0x0003e80000000400 */
[----:B0-----:R-:W4:Y:S04]  /*4e40*/  LDL.LU.64 R8, [R1+0xd40] ;  /* 0x000d400001087983 */ /* 0x001f280000300a00 */
[----:B------:R-:W2:Y:S04]  /*4e50*/  LDL.LU R13, [R1+0xd38] ;  /* 0x000d3800010d7983 */ /* 0x000ea80000300800 */
[----:B------:R-:W2:Y:S04]  /*4e60*/  LDL.LU R15, [R1+0xd34] ;  /* 0x000d3400010f7983 */ /* 0x000ea80000300800 */
[----:B------:R-:W2:Y:S04]  /*4e70*/  LDL.LU R17, [R1+0xd30] ;  /* 0x000d300001117983 */ /* 0x000ea80000300800 */
[----:B-1----:R-:W2:Y:S04]  /*4e80*/  LDL.LU R19, [R1+0xd2c] ;  /* 0x000d2c0001137983 */ /* 0x002ea80000300800 */
[----:B------:R0:W-:Y:S04]  /*4e90*/  STS.U16 [R22+0x2c00], R20 ;  /* 0x002c001416007388 */ /* 0x0001e80000000400 */
[----:B------:R1:W-:Y:S04]  /*4ea0*/  STS.U16 [R22+0x4c00], R21 ;  /* 0x004c001516007388 */ /* 0x0003e80000000400 */
[----:B------:R3:W-:Y:S04]  /*4eb0*/  STS.U16 [R22+0x6c00], R23 ;  /* 0x006c001716007388 */ /* 0x0007e80000000400 */
[----:B0-----:R-:W2:Y:S04]  /*4ec0*/  LDL.LU R20, [R1+0xd28] ;  /* 0x000d280001147983 */ /* 0x001ea80000300800 */
[----:B-1----:R-:W2:Y:S04]  /*4ed0*/  LDL.LU R21, [R1+0xd24] ;  /* 0x000d240001157983 */ /* 0x002ea80000300800 */
[----:B---3--:R-:W3:Y:S04]  /*4ee0*/  LDL.LU R22, [R1+0xd20] ;  /* 0x000d200001167983 */ /* 0x008ee80000300800 */
[----:B------:R0:W-:Y:S04]  /*4ef0*/  STS.U16 [R26+0x1000], R16 ;  /* 0x001000101a007388 */ /* 0x0001e80000000400 */
[----:B------:R-:W2:Y:S04]  /*4f00*/  LDL.LU R23, [R1+0xd1c] ;  /* 0x000d1c0001177983 */ /* 0x000ea80000300800 */
[----:B------:R1:W-:Y:S04]  /*4f10*/  STS.U16 [R26+0x3000], R24 ;  /* 0x003000181a007388 */ /* 0x0003e80000000400 */
[----:B------:R1:W-:Y:S01]  /*4f20*/  STS.U16 [R26+0x5000], R25 ;  /* 0x005000191a007388 */ /* 0x0003e20000000400 */
[----:B0-----:R-:W-:-:S03]  /*4f30*/  LOP3.LUT R16, R12, 0x50, RZ, 0x3c, !PT ;  /* 0x000000500c107812 */ /* 0x001fc600078e3cff */
[----:B------:R0:W-:Y:S04]  /*4f40*/  STS.U16 [R26+0x7000], R27 ;  /* 0x0070001b1a007388 */ /* 0x0001e80000000400 */
[----:B-1----:R-:W2:Y:S04]  /*4f50*/  LDL.LU R24, [R1+0xd18] ;  /* 0x000d180001187983 */ /* 0x002ea80000300800 */
[----:B------:R-:W2:Y:S04]  /*4f60*/  LDL.LU R25, [R1+0xd14] ;  /* 0x000d140001197983 */ /* 0x000ea80000300800 */
[----:B0-----:R-:W2:Y:S04]  /*4f70*/  LDL.LU R26, [R1+0xd10] ;  /* 0x000d1000011a7983 */ /* 0x001ea80000300800 */
[----:B------:R-:W2:Y:S04]  /*4f80*/  LDL.LU R27, [R1+0xd0c] ;  /* 0x000d0c00011b7983 */ /* 0x000ea80000300800 */
[----:B------:R0:W-:Y:S04]  /*4f90*/  STS.U16 [R16+0x1400], R29 ;  /* 0x0014001d10007388 */ /* 0x0001e80000000400 */
[----:B------:R1:W-:Y:S04]  /*4fa0*/  STS.U16 [R16+0x3400], R28 ;  /* 0x0034001c10007388 */ /* 0x0003e80000000400 */
[----:B0-----:R-:W3:Y:S04]  /*4fb0*/  LDL.LU R29, [R1+0xd08] ;  /* 0x000d0800011d7983 */ /* 0x001ee80000300800 */
[----:B-1----:R-:W3:Y:S01]  /*4fc0*/  LDL.LU R28, [R1+0xd04] ;  /* 0x000d0400011c7983 */ /* 0x002ee20000300800 */
[----:B------:R-:W-:-:S03]  /*4fd0*/  LOP3.LUT R12, R12, 0x60, RZ, 0x3c, !PT ;  /* 0x000000600c0c7812 */ /* 0x000fc600078e3cff */
[----:B------:R-:W-:Y:S04]  /*4fe0*/  STS.U16 [R16+0x5400], R18 ;  /* 0x0054001210007388 */ /* 0x000fe80000000400 */
[----:B--2---:R-:W-:Y:S04]  /*4ff0*/  STS.U16 [R16+0x7400], R27 ;  /* 0x0074001b10007388 */ /* 0x004fe80000000400 */
[----:B------:R0:W-:Y:S04]  /*5000*/  STS.U16 [R12+0x1800], R0 ;  /* 0x001800000c007388 */ /* 0x0001e80000000400 */
[----:B------:R-:W-:Y:S01]  /*5010*/  STS.U16 [R12+0x3800], R14 ;  /* 0x0038000e0c007388 */ /* 0x000fe20000000400 */
[----:B0-----:R-:W-:-:S03]  /*5020*/  LOP3.LUT R0, R3, 0x70, RZ, 0x3c, !PT ;  /* 0x0000007003007812 */ /* 0x001fc600078e3cff */
[----:B------:R-:W-:Y:S04]  /*5030*/  STS.U16 [R12+0x5800], R2 ;  /* 0x005800020c007388 */ /* 0x000fe80000000400 */
[----:B------:R-:W-:Y:S04]  /*5040*/  STS.U16 [R12+0x7800], R26 ;  /* 0x0078001a0c007388 */ /* 0x000fe80000000400 */
[----:B------:R-:W-:Y:S04]  /*5050*/  STS.U16 [R0+0x1c00], R10 ;  /* 0x001c000a00007388 */ /* 0x000fe80000000400 */
[----:B---3--:R0:W-:Y:S04]  /*5060*/  STS.U16 [R0+0x3c00], R28 ;  /* 0x003c001c00007388 */ /* 0x0081e80000000400 */
[----:B------:R-:W-:Y:S04]  /*5070*/  STS.U16 [R0+0x5c00], R29 ;  /* 0x005c001d00007388 */ /* 0x000fe80000000400 */
[----:B------:R1:W-:Y:S04]  /*5080*/  STS.U16 [R0+0x7c00], R25 ;  /* 0x007c001900007388 */ /* 0x0003e80000000400 */
[----:B0-----:R-:W2:Y:S04]  /*5090*/  LDL.LU R28, [R1+0xd00] ;  /* 0x000d0000011c7983 */ /* 0x001ea80000300800 */
[----:B-1----:R-:W3:Y:S04]  /*50a0*/  LDL R0, [R1+0x450] ;  /* 0x0004500001007983 */ /* 0x002ee80000100800 */
[----:B------:R-:W0:Y:S02]  /*50b0*/  S2R R2, SR_TID.X ;  /* 0x0000000000027919 */ /* 0x000e240000002100 */
[----:B0-----:R-:W-:-:S04]  /*50c0*/  SHF.R.U32.HI R2, RZ, 0x2, R2 ;  /* 0x00000002ff027819 */ /* 0x001fc80000011602 */
[----:B------:R-:W-:-:S05]  /*50d0*/  LOP3.LUT R2, R3, 0x30, R2, 0x78, !PT ;  /* 0x0000003003027812 */ /* 0x000fca00078e7802 */
[----:B------:R-:W-:Y:S04]  /*50e0*/  STS.U16 [R2+0x8000], R24 ;  /* 0x0080001802007388 */ /* 0x000fe80000000400 */
        /* <DEDUP_REMOVED lines=9> */
[----:B----4-:R-:W-:Y:S04]  /*5180*/  STS.U16 [R2+0xa800], R9 ;  /* 0x00a8000902007388 */ /* 0x010fe80000000400 */
[----:B------:R-:W-:Y:S04]  /*5190*/  STS.U16 [R2+0xac00], R8 ;  /* 0x00ac000802007388 */ /* 0x000fe80000000400 */
[----:B------:R-:W-:Y:S04]  /*51a0*/  STS.U16 [R2+0xb000], R7 ;  /* 0x00b0000702007388 */ /* 0x000fe80000000400 */
[----:B------:R-:W-:Y:S04]  /*51b0*/  STS.U16 [R2+0xb400], R6 ;  /* 0x00b4000602007388 */ /* 0x000fe80000000400 */
[----:B------:R-:W-:Y:S04]  /*51c0*/  STS.U16 [R2+0xb800], R5 ;  /* 0x00b8000502007388 */ /* 0x000fe80000000400 */
[----:B------:R-:W-:Y:S04]  /*51d0*/  STS.U16 [R2+0xbc00], R4 ;  /* 0x00bc000402007388 */ /* 0x000fe80000000400 */
[----:B------:R-:W-:Y:S06]  /*51e0*/  BAR.SYNC.DEFER_BLOCKING 0x0 ;  /* 0x0000000000007b1d */ /* 0x000fec0000010000 */
[----:B--2---:R-:W-:Y:S04]  /*51f0*/  LDSM.16.MT88.4 R16, [R28] ;  /* 0x000000001c10783b */ /* 0x004fe80000004200 */
[----:B------:R-:W-:Y:S04]  /*5200*/  LDSM.16.MT88.4 R20, [R28+0x80] ;  /* 0x000080001c14783b */ /* 0x000fe80000004200 */
[----:B---3--:R-:W0:Y:S04]  /*5210*/  LDSM.16.M88.4 R4, [R0+0x8000] ;  /* 0x008000000004783b */ /* 0x008e280000000200 */
[----:B------:R-:W1:Y:S04]  /*5220*/  LDSM.16.M88.4 R12, [R0+0x9000] ;  /* 0x00900000000c783b */ /* 0x000e680000000200 */
[----:B------:R-:W2:Y:S04]  /*5230*/  LDSM.16.M88.4 R24, [R0+0x8800] ;  /* 0x008800000018783b */ /* 0x000ea80000000200 */
[----:B------:R-:W3:Y:S04]  /*5240*/  LDSM.16.M88.4 R8, [R0+0x9800] ;  /* 0x009800000008783b */ /* 0x000ee80000000200 */
[----:B0-----:R-:W-:Y:S04]  /*5250*/  STL.64 [R1+0x40], R4 ;  /* 0x0000400401007387 */ /* 0x001fe80000100a00 */
[----:B------:R-:W-:Y:S04]  /*5260*/  STL.64 [R1+0x48], R6 ;  /* 0x0000480601007387 */ /* 0x000fe80000100a00 */
[----:B------:R-:W0:Y:S04]  /*5270*/  LDSM.16.M88.4 R4, [R0+0xa000] ;  /* 0x00a000000004783b */ /* 0x000e280000000200 */
[----:B-1----:R-:W-:Y:S04]  /*5280*/  STL.64 [R1+0x20], R12 ;  /* 0x0000200c01007387 */ /* 0x002fe80000100a00 */
[----:B------:R-:W-:Y:S04]  /*5290*/  STL.64 [R1+0x28], R14 ;  /* 0x0000280e01007387 */ /* 0x000fe80000100a00 */
[----:B--2---:R-:W-:Y:S04]  /*52a0*/  STL.64 [R1+0x38], R26 ;  /* 0x0000381a01007387 */ /* 0x004fe80000100a00 */
[----:B---3--:R-:W-:Y:S04]  /*52b0*/  STL.64 [R1+0x10], R8 ;  /* 0x0000100801007387 */ /* 0x008fe80000100a00 */
[----:B------:R-:W-:Y:S04]  /*52c0*/  STL.64 [R1+0x18], R10 ;  /* 0x0000180a01007387 */ /* 0x000fe80000100a00 */
[----:B------:R1:W-:Y:S04]  /*52d0*/  STL.64 [R1+0xce8], R24 ;  /* 0x000ce81801007387 */ /* 0x0003e80000100a00 */
[----:B------:R-:W-:Y:S04]  /*52e0*/  LDSM.16.M88.4 R8, [R0+0xb000] ;  /* 0x00b000000008783b */ /* 0x000fe80000000200 */
[----:B------:R-:W-:Y:S04]  /*52f0*/  LDSM.16.M88.4 R12, [R0+0xb800] ;  /* 0x00b80000000c783b */ /* 0x000fe80000000200 */
[----:B0-----:R-:W-:Y:S04]  /*5300*/  STL.64 [R1], R4 ;  /* 0x0000000401007387 */ /* 0x001fe80000100a00 */
[----:B------:R-:W-:Y:S04]  /*5310*/  STL.64 [R1+0x8], R6 ;  /* 0x0000080601007387 */ /* 0x000fe80000100a00 */
[----:B------:R-:W0:Y:S04]  /*5320*/  LDSM.16.M88.4 R4, [R0+0xa800] ;  /* 0x00a800000004783b */ /* 0x000e280000000200 */
[----:B-1----:R-:W2:Y:S04]  /*5330*/  LDL.64 R24, [R1+0x40] ;  /* 0x0000400001187983 */ /* 0x002ea80000100a00 */
[----:B0-----:R-:W-:Y:S04]  /*5340*/  STL.64 [R1+0xcc0], R6 ;  /* 0x000cc00601007387 */ /* 0x001fe80000100a00 */
[----:B------:R0:W-:Y:S04]  /*5350*/  STL.64 [R1+0xcb8], R4 ;  /* 0x000cb80401007387 */ /* 0x0001e80000100a00 */
[----:B0-----:R-:W3:Y:S04]  /*5360*/  LDL.64 R4, [R1] ;  /* 0x0000000001047983 */ /* 0x001ee80000100a00 */
[----:B---3--:R0:W-:Y:S04]  /*5370*/  STL.64 [R1+0xcd0], R4 ;  /* 0x000cd00401007387 */ /* 0x0081e80000100a00 */
[----:B0-----:R-:W3:Y:S04]  /*5380*/  LDL.64 R4, [R1+0x20] ;  /* 0x0000200001047983 */ /* 0x001ee80000100a00 */
[----:B---3--:R0:W-:Y:S04]  /*5390*/  STL.64 [R1+0xce0], R4 ;  /* 0x000ce00401007387 */ /* 0x0081e80000100a00 */
[----:B0-----:R-:W3:Y:S04]  /*53a0*/  LDL.LU.64 R4, [R1+0x430] ;  /* 0x0004300001047983 */ /* 0x001ee80000300a00 */
[----:B------:R-:W4:Y:S04]  /*53b0*/  LDL.LU.64 R6, [R1+0x438] ;  /* 0x0004380001067983 */ /* 0x000f280000300a00 */
[----:B----4-:R-:W-:Y:S04]  /*53c0*/  STL.64 [R1+0xcf8], R6 ;  /* 0x000cf80601007387 */ /* 0x010fe80000100a00 */
[----:B---3--:R0:W-:Y:S04]  /*53d0*/  STL.64 [R1+0xcf0], R4 ;  /* 0x000cf00401007387 */ /* 0x0081e80000100a00 */
[----:B0-----:R-:W3:Y:S04]  /*53e0*/  LDL.LU.64 R4, [R1+0x440] ;  /* 0x0004400001047983 */ /* 0x001ee80000300a00 */
[----:B------:R-:W3:Y:S04]  /*53f0*/  LDL.LU.64 R6, [R1+0x448] ;  /* 0x0004480001067983 */ /* 0x000ee80000300a00 */
[----:B------:R-:W-:Y:S04]  /*5400*/  STL [R1+0x91c], R10 ;  /* 0x00091c0a01007387 */ /* 0x000fe80000100800 */
[----:B------:R-:W-:Y:S04]  /*5410*/  STL [R1+0x918], R11 ;  /* 0x0009180b01007387 */ /* 0x000fe80000100800 */
[----:B------:R0:W-:Y:S04]  /*5420*/  STL.64 [R1+0xcd8], R8 ;  /* 0x000cd80801007387 */ /* 0x0001e80000100a00 */
[----:B0-----:R-:W4:Y:S04]  /*5430*/  LDL.LU.64 R8, [R1+0x420] ;  /* 0x0004200001087983 */ /* 0x001f280000300a00 */
[----:B------:R-:W4:Y:S04]  /*5440*/  LDL.LU.64 R10, [R1+0x428] ;  /* 0x00042800010a7983 */ /* 0x000f280000300a00 */
[----:B------:R-:W-:Y:S04]  /*5450*/  STL [R1+0xa0c], R14 ;  /* 0x000a0c0e01007387 */ /* 0x000fe80000100800 */
[----:B------:R-:W-:Y:S04]  /*5460*/  STL [R1+0xa08], R15 ;  /* 0x000a080f01007387 */ /* 0x000fe80000100800 */
[----:B------:R0:W-:Y:S01]  /*5470*/  STL.64 [R1+0xca0], R12 ;  /* 0x000ca00c01007387 */ /* 0x0001e20000100a00 */
[----:B--2---:R-:W-:-:S02]  /*5480*/  IMAD.MOV.U32 R2, RZ, RZ, R24 ;  /* 0x000000ffff027224 */ /* 0x004fc400078e0018 */
[----:B------:R-:W-:Y:S01]  /*5490*/  IMAD.MOV.U32 R0, RZ, RZ, R25 ;  /* 0x000000ffff007224 */ /* 0x000fe200078e0019 */
[----:B0-----:R-:W2:Y:S04]  /*54a0*/  LDL.64 R12, [R1+0x10] ;  /* 0x00001000010c7983 */ /* 0x001ea80000100a00 */
[----:B------:R-:W-:Y:S04]  /*54b0*/  STL.64 [R1+0xc98], R22 ;  /* 0x000c981601007387 */ /* 0x000fe80000100a00 */
[----:B------:R0:W-:Y:S04]  /*54c0*/  STL.64 [R1+0xc90], R20 ;  /* 0x000c901401007387 */ /* 0x0001e80000100a00 */
[----:B0-----:R-:W2:Y:S04]  /*54d0*/  LDL.LU.64 R20, [R1+0x3c0] ;  /* 0x0003c00001147983 */ /* 0x001ea80000300a00 */
[----:B------:R-:W2:Y:S01]  /*54e0*/  LDL.LU.64 R22, [R1+0x3c8] ;  /* 0x0003c80001167983 */ /* 0x000ea20000300a00 */
[C---:B---3--:R-:W-:Y:S11]  /*54f0*/  HMMA.16816.F32 R4, R16.reuse, R24, R4 ;  /* 0x000000181004723c */ /* 0x048ff60000001804 */
[----:B------:R-:W-:Y:S11]  /*5500*/  @!UPT UIADD3 URZ, URZ, URZ, URZ ;  /* 0x0000003f3f3ff290 */ /* 0x000ff6000fffe03f */
[----:B------:R-:W-:Y:S01]  /*5510*/  @!UPT UIADD3 URZ, URZ, URZ, URZ ;  /* 0x0000003f3f3ff290 */ /* 0x000fe2000fffe03f */
[----:B------:R-:W-:Y:S04]  /*5520*/  STL.64 [R1+0x440], R4 ;  /* 0x0004400401007387 */ /* 0x000fe80000100a00 */
[----:B------:R0:W-:Y:S04]  /*5530*/  STL.64 [R1+0x448], R6 ;  /* 0x0004480601007387 */ /* 0x0001e80000100a00 */
[----:B0-----:R-:W3:Y:S04]  /*5540*/  LDL.LU.64 R6, [R1+0xcf8] ;  /* 0x000cf80001067983 */ /* 0x001ee80000300a00 */
[----:B------:R-:W3:Y:S04]  /*5550*/  LDL.LU.64 R4, [R1+0xcf0] ;  /* 0x000cf00001047983 */ /* 0x000ee80000300a00 */
[----:B------:R-:W3:Y:S02]  /*5560*/  LDL.LU.64 R24, [R1+0xce8] ;  /* 0x000ce80001187983 */ /* 0x000ee40000300a00 */
[C---:B---3--:R-:W-:Y:S11]  /*5570*/  HMMA.16816.F32 R4, R16.reuse, R24, R4 ;  /* 0x000000181004723c */ /* 0x048ff60000001804 */
[----:B------:R-:W-:Y:S11]  /*5580*/  @!UPT UIADD3 URZ, URZ, URZ, URZ ;  /* 0x0000003f3f3ff290 */ /* 0x000ff6000fffe03f */
[----:B------:R-:W-:Y:S01]  /*5590*/  @!UPT UIADD3 URZ, URZ, URZ, URZ ;  /* 0x0000003f3f3ff290 */ /* 0x000fe2000fffe03f */
[----:B------:R0:W-:Y:S04]  /*55a0*/  STL.64 [R1+0x430], R4 ;  /* 0x0004300401007387 */ /* 0x0001e80000100a00 */
[----:B------:R-:W-:Y:S04]  /*55b0*/  STL.64 [R1+0x438], R6 ;  /* 0x0004380601007387 */ /* 0x000fe80000100a00 */
[----:B0-----:R-:W4:Y:S01]  /*55c0*/  LDL.LU.64 R4, [R1+0xce0] ;  /* 0x000ce00001047983 */ /* 0x001f220000300a00 */
[----:B--2---:R-:W-:Y:S03]  /*55d0*/  HMMA.16816.F32 R20, R16, R12, R20 ;  /* 0x0000000c1014723c */ /* 0x004fe60000001814 */
[----:B------:R0:W-:Y:S02]  /*55e0*/  STL.64 [R1+0xc80], R24 ;  /* 0x000c801801007387 */ /* 0x0001e40000100a00 */
[----:B0-----:R-:W-:-:S02]  /*55f0*/  IMAD.MOV.U32 R24, RZ, RZ, R2 ;  /* 0x000000ffff187224 */ /* 0x001fc400078e0002 */
[----:B------:R-:W-:-:S05]  /*5600*/  IMAD.MOV.U32 R25, RZ, RZ, R0 ;  /* 0x000000ffff197224 */ /* 0x000fca00078e0000 */
[----:B------:R0:W-:Y:S04]  /*5610*/  STL.64 [R1+0xcc8], R24 ;  /* 0x000cc81801007387 */ /* 0x0001e80000100a00 */
[----:B0-----:R-:W2:Y:S04]  /*5620*/  LDL.LU.64 R24, [R1+0x3b0] ;  /* 0x0003b00001187983 */ /* 0x001ea80000300a00 */
[----:B------:R-:W2:Y:S01]  /*5630*/  LDL.LU.64 R26, [R1+0x3b8] ;  /* 0x0003b800011a7983 */ /* 0x000ea20000300a00 */
[----:B------:R-:W-:Y:S01]  /*5640*/  IMAD.MOV.U32 R3, RZ, RZ, R13 ;  /* 0x000000ffff037224 */ /* 0x000fe200078e000d */
[----:B----4-:R-:W-:Y:S01]  /*5650*/  HMMA.16816.F32 R8, R16, R4, R8 ;  /* 0x000000041008723c */ /* 0x010fe20000001808 */
[----:B------:R-:W-:-:S02]  /*5660*/  IMAD.MOV.U32 R2, RZ, RZ, R4 ;  /* 0x000000ffff027224 */ /* 0x000fc400078e0004 */
[----:B------:R-:W-:Y:S11]  /*5670*/  IMAD.MOV.U32 R0, RZ, RZ, R5 ;  /* 0x000000ffff007224 */ /* 0x000ff600078e0005 */
[----:B------:R-:W-:Y:S09]  /*5680*/  @!UPT UIADD3 URZ, URZ, URZ, URZ ;  /* 0x0000003f3f3ff290 */ /* 0x000ff2000fffe03f */
[----:B------:R0:W-:Y:S04]  /*5690*/  STL.64 [R1+0x420], R8 ;  /* 0x0004200801007387 */ /* 0x0001e80000100a00 */
[----:B------:R1:W-:Y:S04]  /*56a0*/  STL.64 [R1+0x428], R10 ;  /* 0x0004280a01007387 */ /* 0x0003e80000100a00 */
[----:B0-----:R-:W3:Y:S04]  /*56b0*/  LDL.LU.64 R8, [R1+0xcd8] ;  /* 0x000cd80001087983 */ /* 0x001ee80000300a00 */
[----:B------:R-:W2:Y:S01]  /*56c0*/  LDL.LU.64 R4, [R1+0xcd0] ;  /* 0x000cd00001047983 */ /* 0x000ea20000300a00 */
[----:B-1----:R-:W-:-:S03]  /*56d0*/  IMAD.MOV.U32 R10, RZ, RZ, R12 ;  /* 0x000000ffff0a7224 */ /* 0x002fc600078e000c */
[----:B------:R-:W-:Y:S04]  /*56e0*/  STL.64 [R1+0x3c0], R20 ;  /* 0x0003c01401007387 */ /* 0x000fe80000100a00 */
[----:B------:R-:W-:Y:S04]  /*56f0*/  STL.64 [R1+0x3c8], R22 ;  /* 0x0003c81601007387 */ /* 0x000fe80000100a00 */
[----:B------:R-:W4:Y:S04]  /*5700*/  LDL.LU.64 R12, [R1+0x390] ;  /* 0x00039000010c7983 */ /* 0x000f280000300a00 */
[----:B------:R-:W3:Y:S01]  /*5710*/  LDL.LU.64 R14, [R1+0x398] ;  /* 0x00039800010e7983 */ /* 0x000ee20000300a00 */
[----:B--2---:R-:W-:Y:S01]  /*5720*/  HMMA.16816.F32 R24, R16, R4, R24 ;  /* 0x000000041018723c */ /* 0x004fe20000001818 */
[----:B------:R-:W-:-:S02]  /*5730*/  IMAD.MOV.U32 R11, RZ, RZ, R5 ;  /* 0x000000ffff0b7224 */ /* 0x000fc400078e0005 */
[----:B---3--:R-:W-:Y:S04]  /*5740*/  STL.64 [R1+0xcb0], R14 ;  /* 0x000cb00e01007387 */ /* 0x008fe80000100a00 */
[----:B----4-:R0:W-:Y:S04]  /*5750*/  STL.64 [R1+0xca8], R12 ;  /* 0x000ca80c01007387 */ /* 0x0101e80000100a00 */
[----:B0-----:R-:W2:Y:S04]  /*5760*/  LDL.LU.64 R12, [R1+0x3a0] ;  /* 0x0003a000010c7983 */ /* 0x001ea80000300a00 */
[----:B------:R-:W2:Y:S04]  /*5770*/  LDL.LU.64 R14, [R1+0x3a8] ;  /* 0x0003a800010e7983 */ /* 0x000ea80000300a00 */
[----:B------:R-:W3:Y:S04]  /*5780*/  LDL.LU.64 R20, [R1+0x220] ;  /* 0x0002200001147983 */ /* 0x000ee80000300a00 */
[----:B------:R-:W3:Y:S04]  /*5790*/  LDL.LU.64 R22, [R1+0x228] ;  /* 0x0002280001167983 */ /* 0x000ee80000300a00 */
[----:B------:R0:W-:Y:S04]  /*57a0*/  STL.64 [R1+0x3b0], R24 ;  /* 0x0003b01801007387 */ /* 0x0001e80000100a00 */
[----:B------:R1:W-:Y:S04]  /*57b0*/  STL.64 [R1+0x3b8], R26 ;  /* 0x0003b81a01007387 */ /* 0x0003e80000100a00 */
[----:B0-----:R-:W4:Y:S01]  /*57c0*/  LDL.LU.64 R24, [R1+0xcc8] ;  /* 0x000cc80001187983 */ /* 0x001f220000300a00 */
[----:B-1----:R-:W-:-:S03]  /*57d0*/  IMAD.MOV.U32 R26, RZ, RZ, R4 ;  /* 0x000000ffff1a7224 */ /* 0x002fc600078e0004 */
[----:B------:R-:W2:Y:S04]  /*57e0*/  LDL.LU.64 R6, [R1+0xcc0] ;  /* 0x000cc00001067983 */ /* 0x000ea80000300a00 */
[----:B------:R-:W2:Y:S02]  /*57f0*/  LDL.LU.64 R4, [R1+0xcb8] ;  /* 0x000cb80001047983 */ /* 0x000ea40000300a00 */
[----:B--2---:R-:W-:Y:S11]  /*5800*/  HMMA.16816.F32 R12, R16, R4, R12 ;  /* 0x00000004100c723c */ /* 0x004ff6000000180c */
[----:B------:R-:W-:Y:S11]  /*5810*/  @!UPT UIADD3 URZ, URZ, URZ, URZ ;  /* 0x0000003f3f3ff290 */ /* 0x000ff6000fffe03f */
[----:B------:R-:W-:Y:S01]  /*5820*/  @!UPT UIADD3 URZ, URZ, URZ, URZ ;  /* 0x0000003f3f3ff290 */ /* 0x000fe2000fffe03f */
[----:B------:R-:W-:Y:S04]  /*5830*/  STL.64 [R1+0x3a0], R12 ;  /* 0x0003a00c01007387 */ /* 0x000fe80000100a00 */
[----:B------:R0:W-:Y:S04]  /*5840*/  STL.64 [R1+0x3a8], R14 ;  /* 0x0003a80e01007387 */ /* 0x0001e80000100a00 */
[----:B0-----:R-:W2:Y:S04]  /*5850*/  LDL.LU.64 R14, [R1+0xcb0] ;  /* 0x000cb000010e7983 */ /* 0x001ea80000300a00 */
[----:B------:R-:W2:Y:S04]  /*5860*/  LDL.LU.64 R12, [R1+0xca8] ;  /* 0x000ca800010c7983 */ /* 0x000ea80000300a00 */
[----:B------:R-:W-:Y:S04]  /*5870*/  STL.64 [R1+0xc40], R6 ;  /* 0x000c400601007387 */ /* 0x000fe80000100a00 */
[----:B------:R0:W-:Y:S02]  /*5880*/  STL.64 [R1+0xc38], R4 ;  /* 0x000c380401007387 */ /* 0x0001e40000100a00 */
[----:B0-----:R-:W-:-:S02]  /*5890*/  IMAD.MOV.U32 R4, RZ, RZ, R26 ;  /* 0x000000ffff047224 */ /* 0x001fc400078e001a */
[----:B------:R-:W-:-:S05]  /*58a0*/  IMAD.MOV.U32 R5, RZ, RZ, R11 ;  /* 0x000000ffff057224 */ /* 0x000fca00078e000b */
[----:B------:R0:W-:Y:S02]  /*58b0*/  STL.64 [R1+0xc50], R4 ;  /* 0x000c500401007387 */ /* 0x0001e40000100a00 */
[----:B0-----:R-:W-:Y:S02]  /*58c0*/  IMAD.MOV.U32 R4, RZ, RZ, R10 ;  /* 0x000000ffff047224 */ /* 0x001fe400078e000a */
[----:B------:R-:W-:-:S05]  /*58d0*/  IMAD.MOV.U32 R5, RZ, RZ, R3 ;  /* 0x000000ffff057224 */ /* 0x000fca00078e0003 */
[----:B------:R0:W-:Y:S02]  /*58e0*/  STL.64 [R1+0xc68], R4 ;  /* 0x000c680401007387 */ /* 0x0001e40000100a00 */
[----:B0-----:R-:W-:Y:S02]  /*58f0*/  IMAD.MOV.U32 R4, RZ, RZ, R2 ;  /* 0x000000ffff047224 */ /* 0x001fe400078e0002 */
[----:B------:R-:W-:-:S05]  /*5900*/  IMAD.MOV.U32 R5, RZ, RZ, R0 ;  /* 0x000000ffff057224 */ /* 0x000fca00078e0000 */
[----:B------:R0:W-:Y:S04]  /*5910*/  STL.64 [R1+0xc88], R4 ;  /* 0x000c880401007387 */ /* 0x0001e80000100a00 */
[----:B0-----:R-:W4:Y:S04]  /*5920*/  LDL.LU.64 R4, [R1+0x210] ;  /* 0x0002100001047983 */ /* 0x001f280000300a00 */
[----:B------:R-:W4:Y:S01]  /*5930*/  LDL.LU.64 R6, [R1+0x218] ;  /* 0x0002180001067983 */ /* 0x000f220000300a00 */
[C---:B--2---:R-:W-:Y:S11]  /*5940*/  HMMA.16816.F32 R12, R16.reuse, R8, R12 ;  /* 0x00000008100c723c */ /* 0x044ff6000000180c */
[----:B------:R-:W-:Y:S11]  /*5950*/  @!UPT UIADD3 URZ, URZ, URZ, URZ ;  /* 0x0000003f3f3ff290 */ /* 0x000ff6000fffe03f */
[----:B------:R-:W-:Y:S01]  /*5960*/  @!UPT UIADD3 URZ, URZ, URZ, URZ ;  /* 0x0000003f3f3ff290 */ /* 0x000fe2000fffe03f */
[----:B------:R0:W-:Y:S04]  /*5970*/  STL.64 [R1+0x390], R12 ;  /* 0x0003900c01007387 */ /* 0x0001e80000100a00 */
[----:B------:R-:W-:Y:S04]  /*5980*/  STL.64 [R1+0x398], R14 ;  /* 0x0003980e01007387 */ /* 0x000fe80000100a00 */
[----:B0-----:R-:W3:Y:S02]  /*5990*/  LDL.LU.64 R12, [R1+0xca0] ;  /* 0x000ca000010c7983 */ /* 0x001ee40000300a00 */
[----:B---3--:R-:W-:Y:S02]  /*59a0*/  HMMA.16816.F32 R16, R16, R12, R20 ;  /* 0x0000000c1010723c */ /* 0x008fe40000001814 */
[----:B------:R-:W4:Y:S04]  /*59b0*/  LDL.LU.64 R22, [R1+0xc98] ;  /* 0x000c980001167983 */ /* 0x000f280000300a00 */
[----:B------:R-:W4:Y:S11]  /*59c0*/  LDL.LU.64 R20, [R1+0xc90] ;  /* 0x000c900001147983 */ /* 0x000f360000300a00 */
[----:B------:R-:W-:Y:S06]  /*59d0*/  @!UPT UIADD3 URZ, URZ, URZ, URZ ;  /* 0x0000003f3f3ff290 */ /* 0x000fec000fffe03f */
[----:B------:R0:W-:Y:S04]  /*59e0*/  STL.64 [R1+0x220], R16 ;  /* 0x0002201001007387 */ /* 0x0001e80000100a00 */
[----:B------:R1:W-:Y:S04]  /*59f0*/  STL.64 [R1+0x228], R18 ;  /* 0x0002281201007387 */ /* 0x0003e80000100a00 */
[----:B0-----:R-:W2:Y:S04]  /*5a00*/  LDL.LU.64 R16, [R1+0x200] ;  /* 0x0002000001107983 */ /* 0x001ea80000300a00 */
[----:B-1----:R-:W2:Y:S04]  /*5a10*/  LDL.LU.64 R18, [R1+0x208] ;  /* 0x0002080001127983 */ /* 0x002ea80000300a00 */
[----:B------:R0:W-:Y:S04]  /*5a20*/  STL.64 [R1+0xc48], R12 ;  /* 0x000c480c01007387 */ /* 0x0001e80000100a00 */
[----:B0-----:R-:W3:Y:S04]  /*5a30*/  LDL.LU.64 R12, [R1+0x1d0] ;  /* 0x0001d000010c7983 */ /* 0x001ee80000300a00 */
[----:B------:R-:W2:Y:S04]  /*5a40*/  LDL.LU.64 R14, [R1+0x1d8] ;  /* 0x0001d800010e7983 */ /* 0x000ea80000300a00 */
[----:B--2---:R-:W-:Y:S04]  /*5a50*/  STL.64 [R1+0xc60], R14 ;  /* 0x000c600e01007387 */ /* 0x004fe80000100a00 */
[----:B---3--:R0:W-:Y:S04]  /*5a60*/  STL.64 [R1+0xc58], R12 ;  /* 0x000c580c01007387 */ /* 0x0081e80000100a00 */
[----:B0-----:R-:W2:Y:S04]  /*5a70*/  LDL.LU.64 R12, [R1+0x1e0] ;  /* 0x0001e000010c7983 */ /* 0x001ea80000300a00 */
[----:B------:R-:W3:Y:S01]  /*5a80*/  LDL.LU.64 R14, [R1+0x1e8] ;  /* 0x0001e800010e7983 */ /* 0x000ee20000300a00 */
[C---:B----4-:R-:W-:Y:S03]  /*5a90*/  HMMA.16816.F32 R24, R20.reuse, R24, R4 ;  /* 0x000000181418723c */ /* 0x050fe60000001804 */
[----:B---3--:R-:W-:Y:S04]  /*5aa0*/  STL.64 [R1+0xc78], R14 ;  /* 0x000c780e01007387 */ /* 0x008fe80000100a00 */
[----:B--2---:R0:W-:Y:S04]  /*5ab0*/  STL.64 [R1+0xc70], R12 ;  /* 0x000c700c01007387 */ /* 0x0041e80000100a00 */
[----:B0-----:R-:W2:Y:S04]  /*5ac0*/  LDL.LU.64 R12, [R1+0x1f0] ;  /* 0x0001f000010c7983 */ /* 0x001ea80000300a00 */
[----:B------:R-:W2:Y:S04]  /*5ad0*/  LDL.LU.64 R14, [R1+0x1f8] ;  /* 0x0001f800010e7983 */ /* 0x000ea80000300a00 */
[----:B------:R-:W2:Y:S04]  /*5ae0*/  LDL.LU.64 R4, [R1+0xc88] ;  /* 0x000c880001047983 */ /* 0x000ea80000300a00 */
[----:B------:R0:W-:Y:S04]  /*5af0*/  STL.64 [R1+0x210], R24 ;  /* 0x0002101801007387 */ /* 0x0001e80000100a00 */
[----:B------:R-:W-:Y:S04]  /*5b00*/  STL.64 [R1+0x218], R26 ;  /* 0x0002181a01007387 */ /* 0x000fe80000100a00 */
[----:B0-----:R-:W3:Y:S01]  /*5b10*/  LDL.LU.64 R24, [R1+0xc80] ;  /* 0x000c800001187983 */ /* 0x001ee20000300a00 */
[C---:B--2---:R-:W-:Y:S08]  /*5b20*/  HMMA.16816.F32 R4, R20.reuse, R4, R12 ;  /* 0x000000041404723c */ /* 0x044ff0000000180c */
[C---:B---3--:R-:W-:Y:S11]  /*5b30*/  HMMA.16816.F32 R16, R20.reuse, R24, R16 ;  /* 0x000000181410723c */ /* 0x048ff60000001810 */
[----:B------:R-:W-:Y:S11]  /*5b40*/  @!UPT UIADD3 URZ, URZ, URZ, URZ ;  /* 0x0000003f3f3ff290 */ /* 0x000ff6000fffe03f */
[----:B------:R-:W-:Y:S01]  /*5b50*/  @!UPT UIADD3 URZ, URZ, URZ, URZ ;  /* 0x0000003f3f3ff290 */ /* 0x000fe2000fffe03f */
[----:B------:R0:W-:Y:S01]  /*5b60*/  STL.64 [R1+0x200], R16 ;  /* 0x0002001001007387 */ /* 0x0001e20000100a00 */
[----:B------:R-:W-:Y:S02]  /*5b70*/  IMAD.MOV.U32 R10, RZ, RZ, R18 ;  /* 0x000000ffff0a7224 */ /* 0x000fe400078e0012 */
[----:B------:R-:W-:Y:S01]  /*5b80*/  IMAD.MOV.U32 R11, RZ, RZ, R19 ;  /* 0x000000ffff0b7224 */ /* 0x000fe200078e0013 */
[----:B0-----:R-:W2:Y:S04]  /*5b90*/  LDL.LU.64 R16, [R1+0x70] ;  /* 0x0000700001107983 */ /* 0x001ea80000300a00 */
[----:B------:R-:W2:Y:S04]  /*5ba0*/  LDL.LU.64 R18, [R1+0x78] ;  /* 0x0000780001127983 */ /* 0x000ea80000300a00 */
[----:B------:R0:W-:Y:S04]  /*5bb0*/  STL.64 [R1+0xc20], R24 ;  /* 0x000c201801007387 */ /* 0x0001e80000100a00 */
[----:B0-----:R-:W3:Y:S04]  /*5bc0*/  LDL.LU.64 R24, [R1+0x1c0] ;  /* 0x0001c00001187983 */ /* 0x001ee80000300a00 */
[----:B------:R-:W3:Y:S04]  /*5bd0*/  LDL.LU.64 R26, [R1+0x1c8] ;  /* 0x0001c800011a7983 */ /* 0x000ee80000300a00 */
[----:B------:R-:W-:Y:S04]  /*5be0*/  STL [R1+0x924], R11 ;  /* 0x0009240b01007387 */ /* 0x000fe80000100800 */
[----:B------:R-:W-:Y:S04]  /*5bf0*/  STL [R1+0x920], R10 ;  /* 0x0009200a01007387 */ /* 0x000fe80000100800 */
[----:B------:R-:W4:Y:S04]  /*5c00*/  LDL.LU.64 R14, [R1+0xc78] ;  /* 0x000c7800010e7983 */ /* 0x000f280000300a00 */
[----:B------:R-:W4:Y:S04]  /*5c10*/  LDL.LU.64 R12, [R1+0xc70] ;  /* 0x000c7000010c7983 */ /* 0x000f280000300a00 */
[----:B------:R0:W-:Y:S04]  /*5c20*/  STL.64 [R1+0x1f0], R4 ;  /* 0x0001f00401007387 */ /* 0x0001e80000100a00 */
[----:B------:R4:W-:Y:S04]  /*5c30*/  STL.64 [R1+0x1f8], R6 ;  /* 0x0001f80601007387 */ /* 0x0009e80000100a00 */
[----:B0-----:R-:W4:Y:S02]  /*5c40*/  LDL.LU.64 R4, [R1+0xc68] ;  /* 0x000c680001047983 */ /* 0x001f240000300a00 */
[C---:B----4-:R-:W-:Y:S02]  /*5c50*/  HMMA.16816.F32 R4, R20.reuse, R4, R12 ;  /* 0x000000041404723c */ /* 0x050fe4000000180c */
[----:B------:R-:W4:Y:S04]  /*5c60*/  LDL.LU.64 R14, [R1+0xc60] ;  /* 0x000c6000010e7983 */ /* 0x000f280000300a00 */
[----:B------:R-:W4:Y:S11]  /*5c70*/  LDL.LU.64 R12, [R1+0xc58] ;  /* 0x000c5800010c7983 */ /* 0x000f360000300a00 */
[----:B------:R-:W-:Y:S06]  /*5c80*/  @!UPT UIADD3 URZ, URZ, URZ, URZ ;  /* 0x0000003f3f3ff290 */ /* 0x000fec000fffe03f */
[----:B------:R0:W-:Y:S04]  /*5c90*/  STL.64 [R1+0x1e0], R4 ;  /* 0x0001e00401007387 */ /* 0x0001e80000100a00 */
[----:B0-----:R-:W4:Y:S01]  /*5ca0*/  LDL.LU.64 R4, [R1+0xc50] ;  /* 0x000c500001047983 */ /* 0x001f220000300a00 */
[----:B------:R-:W-:Y:S02]  /*5cb0*/  IMAD.MOV.U32 R11, RZ, RZ, R6 ;  /* 0x000000ffff0b7224 */ /* 0x000fe400078e0006 */
[----:B------:R-:W-:Y:S02]  /*5cc0*/  IMAD.MOV.U32 R10, RZ, RZ, R7 ;  /* 0x000000ffff0a7224 */ /* 0x000fe400078e0007 */
[C---:B----4-:R-:W-:Y:S01]  /*5cd0*/  HMMA.16816.F32 R4, R20.reuse, R4, R12 ;  /* 0x000000041404723c */ /* 0x050fe2000000180c */
[----:B------:R-:W2:Y:S11]  /*5ce0*/  LDL.LU.64 R12, [R1+0xc48] ;  /* 0x000c4800010c7983 */ /* 0x000eb60000300a00 */
[----:B------:R-:W-:Y:S11]  /*5cf0*/  @!UPT UIADD3 URZ, URZ, URZ, URZ ;  /* 0x0000003f3f3ff290 */ /* 0x000ff6000fffe03f */
[----:B------:R-:W-:Y:S04]  /*5d00*/  STL.64 [R1+0x1d0], R4 ;  /* 0x0001d00401007387 */ /* 0x000fe80000100a00 */
[----:B------:R0:W-:Y:S04]  /*5d10*/  STL.64 [R1+0x1d8], R6 ;  /* 0x0001d80601007387 */ /* 0x0001e80000100a00 */
[----:B0-----:R-:W4:Y:S04]  /*5d20*/  LDL.LU.64 R6, [R1+0xc40] ;  /* 0x000c400001067983 */ /* 0x001f280000300a00 */
[----:B------:R-:W3:Y:S02]  /*5d30*/  LDL.LU.64 R4, [R1+0xc38] ;  /* 0x000c380001047983 */ /* 0x000ee40000300a00 */
[C---:B---3--:R-:W-:Y:S11]  /*5d40*/  HMMA.16816.F32 R24, R20.reuse, R4, R24 ;  /* 0x000000041418723c */ /* 0x048ff60000001818 */
[----:B------:R-:W-:Y:S11]  /*5d50*/  @!UPT UIADD3 URZ, URZ, URZ, URZ ;  /* 0x0000003f3f3ff290 */ /* 0x000ff6000fffe03f */
[----:B------:R-:W-:Y:S01]  /*5d60*/  @!UPT UIADD3 URZ, URZ, URZ, URZ ;  /* 0x0000003f3f3ff290 */ /* 0x000fe2000fffe03f */
[----:B------:R0:W-:Y:S04]  /*5d70*/  STL.64 [R1+0x1c0], R24 ;  /* 0x0001c01801007387 */ /* 0x0001e80000100a00 */
[----:B------:R-:W-:Y:S04]  /*5d80*/  STL.64 [R1+0x1c8], R26 ;  /* 0x0001c81a01007387 */ /* 0x000fe80000100a00 */
[----:B0-----:R-:W3:Y:S04]  /*5d90*/  LDL.64 R24, [R1+0x40] ;  /* 0x0000400001187983 */ /* 0x001ee80000100a00 */
[----:B----4-:R-:W-:Y:S04]  /*5da0*/  STL.64 [R1+0xbe0], R6 ;  /* 0x000be00601007387 */ /* 0x010fe80000100a00 */
[----:B------:R0:W-:Y:S04]  /*5db0*/  STL.64 [R1+0xbd8], R4 ;  /* 0x000bd80401007387 */ /* 0x0001e80000100a00 */
[----:B0-----:R-:W4:Y:S04]  /*5dc0*/  LDL.64 R4, [R1] ;  /* 0x0000000001047983 */ /* 0x001f280000100a00 */
[----:B----4-:R0:W-:Y:S04]  /*5dd0*/  STL.64 [R1+0xbf8], R4 ;  /* 0x000bf80401007387 */ /* 0x0101e80000100a00 */
[----:B0-----:R-:W4:Y:S04]  /*5de0*/  LDL.64 R4, [R1+0x10] ;  /* 0x0000100001047983 */ /* 0x001f280000100a00 */
[----:B----4-:R0:W-:Y:S04]  /*5df0*/  STL.64 [R1+0xc08], R4 ;  /* 0x000c080401007387 */ /* 0x0101e80000100a00 */
[----:B0-----:R-:W4:Y:S04]  /*5e00*/  LDL.LU.64 R4, [R1+0x1b0] ;  /* 0x0001b00001047983 */ /* 0x001f280000300a00 */
[----:B------:R-:W4:Y:S04]  /*5e10*/  LDL.LU.64 R6, [R1+0x1b8] ;  /* 0x0001b80001067983 */ /* 0x000f280000300a00 */
[----:B------:R-:W-:Y:S04]  /*5e20*/  STL.64 [R1+0xbd0], R10 ;  /* 0x000bd00a01007387 */ /* 0x000fe80000100a00 */
[----:B------:R-:W-:Y:S01]  /*5e30*/  STL.64 [R1+0xbc8], R8 ;  /* 0x000bc80801007387 */ /* 0x000fe20000100a00 */
[C---:B----4-:R-:W-:Y:S11]  /*5e40*/  HMMA.16816.F32 R4, R20.reuse, R8, R4 ;  /* 0x000000081404723c */ /* 0x050ff60000001804 */
[----:B------:R-:W-:Y:S11]  /*5e50*/  @!UPT UIADD3 URZ, URZ, URZ, URZ ;  /* 0x0000003f3f3ff290 */ /* 0x000ff6000fffe03f */
[----:B------:R-:W-:Y:S01]  /*5e60*/  @!UPT UIADD3 URZ, URZ, URZ, URZ ;  /* 0x0000003f3f3ff290 */ /* 0x000fe2000fffe03f */
[----:B------:R0:W-:Y:S04]  /*5e70*/  STL.64 [R1+0x1b0], R4 ;  /* 0x0001b00401007387 */ /* 0x0001e80000100a00 */
[----:B------:R1:W-:Y:S04]  /*5e80*/  STL.64 [R1+0x1b8], R6 ;  /* 0x0001b80601007387 */ /* 0x0003e80000100a00 */
[----:B0-----:R-:W4:Y:S04]  /*5e90*/  LDL.LU.64 R4, [R1+0x360] ;  /* 0x0003600001047983 */ /* 0x001f280000300a00 */
[----:B-1----:R-:W3:Y:S01]  /*5ea0*/  LDL.LU.64 R6, [R1+0x368] ;  /* 0x0003680001067983 */ /* 0x002ee20000300a00 */
[----:B--2---:R-:W-:Y:S03]  /*5eb0*/  HMMA.16816.F32 R8, R20, R12, R16 ;  /* 0x0000000c1408723c */ /* 0x004fe60000001810 */
[----:B------:R-:W0:Y:S04]  /*5ec0*/  LDSM.16.MT88.4 R16, [R28+0x100] ;  /* 0x000100001c10783b */ /* 0x000e280000004200 */
[----:B------:R-:W1:Y:S11]  /*5ed0*/  LDSM.16.MT88.4 R20, [R28+0x180] ;  /* 0x000180001c14783b */ /* 0x000e760000004200 */
[----:B------:R-:W-:Y:S05]  /*5ee0*/  @!UPT UIADD3 URZ, URZ, URZ, URZ ;  /* 0x0000003f3f3ff290 */ /* 0x000fea000fffe03f */
[----:B------:R-:W-:Y:S04]  /*5ef0*/  STL.64 [R1+0x70], R8 ;  /* 0x0000700801007387 */ /* 0x000fe80000100a00 */
[----:B------:R-:W-:Y:S04]  /*5f00*/  STL.64 [R1+0x78], R10 ;  /* 0x0000780a01007387 */ /* 0x000fe80000100a00 */
[----:B---3--:R-:W-:Y:S04]  /*5f10*/  STL.64 [R1+0xc18], R6 ;  /* 0x000c180601007387 */ /* 0x008fe80000100a00 */
[----:B----4-:R2:W-:Y:S04]  /*5f20*/  STL.64 [R1+0xc10], R4 ;  /* 0x000c100401007387 */ /* 0x0105e80000100a00 */
[----:B--2---:R-:W2:Y:S04]  /*5f30*/  LDL.LU.64 R4, [R1+0x370] ;  /* 0x0003700001047983 */ /* 0x004ea80000300a00 */
[----:B------:R-:W3:Y:S04]  /*5f40*/  LDL.LU.64 R6, [R1+0x378] ;  /* 0x0003780001067983 */ /* 0x000ee80000300a00 */
[----:B---3--:R-:W-:Y:S04]  /*5f50*/  STL.64 [R1+0xc30], R6 ;  /* 0x000c300601007387 */ /* 0x008fe80000100a00 */
[----:B--2---:R2:W-:Y:S04]  /*5f60*/  STL.64 [R1+0xc28], R4 ;  /* 0x000c280401007387 */ /* 0x0045e80000100a00 */
[----:B--2---:R-:W0:Y:S04]  /*5f70*/  LDL.LU.64 R4, [R1+0x380] ;  /* 0x0003800001047983 */ /* 0x004e280000300a00 */
[----:B------:R-:W0:Y:S04]  /*5f80*/  LDL.LU.64 R6, [R1+0x388] ;  /* 0x0003880001067983 */ /* 0x000e280000300a00 */
[----:B------:R2:W-:Y:S04]  /*5f90*/  STL.64 [R1+0xc00], R12 ;  /* 0x000c000c01007387 */ /* 0x0005e80000100a00 */
[----:B--2---:R-:W2:Y:S04]  /*5fa0*/  LDL.LU.64 R12, [R1+0x350] ;  /* 0x00035000010c7983 */ /* 0x004ea80000300a00 */
[----:B------:R-:W2:Y:S04]  /*5fb0*/  LDL.LU.64 R14, [R1+0x358] ;  /* 0x00035800010e7983 */ /* 0x000ea80000300a00 */
[----:B------:R-:W3:Y:S04]  /*5fc0*/  LDL.LU.64 R8, [R1+0x330] ;  /* 0x0003300001087983 */ /* 0x000ee80000300a00 */
[----:B------:R-:W4:Y:S01]  /*5fd0*/  LDL.LU.64 R10, [R1+0x338] ;  /* 0x00033800010a7983 */ /* 0x000f220000300a00 */
[----:B------:R-:W-:-:S02]  /*5fe0*/  IMAD.MOV.U32 R29, RZ, RZ, R24 ;  /* 0x000000ffff1d7224 */ /* 0x000fc400078e0018 */
[----:B------:R-:W-:Y:S01]  /*5ff0*/  IMAD.MOV.U32 R27, RZ, RZ, R25 ;  /* 0x000000ffff1b7224 */ /* 0x000fe200078e0019 */
[C---:B0-----:R-:W-:Y:S01]  /*6000*/  HMMA.16816.F32 R4, R16.reuse, R24, R4 ;  /* 0x000000181004723c */ /* 0x041fe20000001804 */
[----:B----4-:R-:W-:Y:S04]  /*6010*/  STL.64 [R1+0xbf0], R10 ;  /* 0x000bf00a01007387 */ /* 0x010fe80000100a00 */
[----:B---3--:R0:W-:Y:S04]  /*6020*/  STL.64 [R1+0xbe8], R8 ;  /* 0x000be80801007387 */ /* 0x0081e80000100a00 */
[----:B0-----:R-:W3:Y:S04]  /*6030*/  LDL.LU.64 R8, [R1+0x340] ;  /* 0x0003400001087983 */ /* 0x001ee80000300a00 */
[----:B------:R-:W3:Y:S04]  /*6040*/  LDL.LU.64 R10, [R1+0x348] ;  /* 0x00034800010a7983 */ /* 0x000ee80000300a00 */
[----:B-1----:R-:W-:Y:S04]  /*6050*/  STL.64 [R1+0xbc0], R22 ;  /* 0x000bc01601007387 */ /* 0x002fe80000100a00 */
[----:B------:R0:W-:Y:S04]  /*6060*/  STL.64 [R1+0xbb8], R20 ;  /* 0x000bb81401007387 */ /* 0x0001e80000100a00 */
[----:B0-----:R-:W4:Y:S04]  /*6070*/  LDL.64 R20, [R1+0x20] ;  /* 0x0000200001147983 */ /* 0x001f280000100a00 */
[----:B------:R-:W-:Y:S04]  /*6080*/  STL.64 [R1+0x380], R4 ;  /* 0x0003800401007387 */ /* 0x000fe80000100a00 */
[----:B------:R0:W-:Y:S04]  /*6090*/  STL.64 [R1+0x388], R6 ;  /* 0x0003880601007387 */ /* 0x0001e80000100a00 */
[----:B0-----:R-:W2:Y:S04]  /*60a0*/  LDL.LU.64 R6, [R1+0xc30] ;  /* 0x000c300001067983 */ /* 0x001ea80000300a00 */
[----:B------:R-:W2:Y:S04]  /*60b0*/  LDL.LU.64 R4, [R1+0xc28] ;  /* 0x000c280001047983 */ /* 0x000ea80000300a00 */
[----:B------:R-:W2:Y:S02]  /*60c0*/  LDL.LU.64 R24, [R1+0xc20] ;  /* 0x000c200001187983 */ /* 0x000ea40000300a00 */
[C---:B--2---:R-:W-:Y:S11]  /*60d0*/  HMMA.16816.F32 R4, R16.reuse, R24, R4 ;  /* 0x000000181004723c */ /* 0x044ff60000001804 */
[----:B------:R-:W-:Y:S11]  /*60e0*/  @!UPT UIADD3 URZ, URZ, URZ, URZ ;  /* 0x0000003f3f3ff290 */ /* 0x000ff6000fffe03f */
[----:B------:R-:W-:Y:S01]  /*60f0*/  @!UPT UIADD3 URZ, URZ, URZ, URZ ;  /* 0x0000003f3f3ff290 */ /* 0x000fe2000fffe03f */
[----:B------:R-:W-:Y:S04]  /*6100*/  STL.64 [R1+0x370], R4 ;  /* 0x0003700401007387 */ /* 0x000fe80000100a00 */
[----:B------:R0:W-:Y:S04]  /*6110*/  STL.64 [R1+0x378], R6 ;  /* 0x0003780601007387 */ /* 0x0001e80000100a00 */
[----:B0-----:R-:W4:Y:S04]  /*6120*/  LDL.LU.64 R6, [R1+0xc18] ;  /* 0x000c180001067983 */ /* 0x001f280000300a00 */
[----:B------:R-:W4:Y:S04]  /*6130*/  LDL.LU.64 R4, [R1+0xc10] ;  /* 0x000c100001047983 */ /* 0x000f280000300a00 */
[----:B------:R-:W-:Y:S01]  /*6140*/  STL.64 [R1+0xba8], R24 ;  /* 0x000ba81801007387 */ /* 0x000fe20000100a00 */
[----:B----4-:R-:W-:Y:S11]  /*6150*/  HMMA.16816.F32 R4, R16, R20, R4 ;  /* 0x000000141004723c */ /* 0x010ff60000001804 */
[----:B------:R-:W-:Y:S11]  /*6160*/  @!UPT UIADD3 URZ, URZ, URZ, URZ ;  /* 0x0000003f3f3ff290 */ /* 0x000ff6000fffe03f */
[----:B------:R-:W-:Y:S01]  /*6170*/  @!UPT UIADD3 URZ, URZ, URZ, URZ ;  /* 0x0000003f3f3ff290 */ /* 0x000fe2000fffe03f */
[----:B------:R0:W-:Y:S04]  /*6180*/  STL.64 [R1+0x360], R4 ;  /* 0x0003600401007387 */ /* 0x0001e80000100a00 */
[----:B------:R-:W-:Y:S04]  /*6190*/  STL.64 [R1+0x368], R6 ;  /* 0x0003680601007387 */ /* 0x000fe80000100a00 */
[----:B0-----:R-:W2:Y:S01]  /*61a0*/  LDL.LU.64 R4, [R1+0xc08] ;  /* 0x000c080001047983 */ /* 0x001ea20000300a00 */
[----:B------:R-:W-:Y:S02]  /*61b0*/  IMAD.MOV.U32 R2, RZ, RZ, R20 ;  /* 0x000000ffff027224 */ /* 0x000fe400078e0014 */
[----:B------:R-:W-:-:S02]  /*61c0*/  IMAD.MOV.U32 R0, RZ, RZ, R21 ;  /* 0x000000ffff007224 */ /* 0x000fc400078e0015 */
[----:B------:R-:W4:Y:S04]  /*61d0*/  LDL.LU.64 R20, [R1+0x320] ;  /* 0x0003200001147983 */ /* 0x000f280000300a00 */
[----:B------:R-:W4:Y:S01]  /*61e0*/  LDL.LU.64 R22, [R1+0x328] ;  /* 0x0003280001167983 */ /* 0x000f220000300a00 */
[----:B--2---:R-:W-:Y:S01]  /*61f0*/  HMMA.16816.F32 R12, R16, R4, R12 ;  /* 0x00000004100c723c */ /* 0x004fe2000000180c */
[----:B------:R-:W-:Y:S11]  /*6200*/  IMAD.MOV.U32 R3, RZ, RZ, R5 ;  /* 0x000000ffff037224 */ /* 0x000ff600078e0005 */
[----:B------:R-:W-:Y:S11]  /*6210*/  @!UPT UIADD3 URZ, URZ, URZ, URZ ;  /* 0x0000003f3f3ff290 */ /* 0x000ff6000fffe03f */
[----:B------:R0:W-:Y:S04]  /*6220*/  STL.64 [R1+0x350], R12 ;  /* 0x0003500c01007387 */ /* 0x0001e80000100a00 */
[----:B------:R1:W-:Y:S04]  /*6230*/  STL.64 [R1+0x358], R14 ;  /* 0x0003580e01007387 */ /* 0x0003e80000100a00 */
[----:B0-----:R-:W2:Y:S01]  /*6240*/  LDL.LU.64 R12, [R1+0xc00] ;  /* 0x000c0000010c7983 */ /* 0x001ea20000300a00 */
[----:B-1----:R-:W-:-:S03]  /*6250*/  IMAD.MOV.U32 R14, RZ, RZ, R4 ;  /* 0x000000ffff0e7224 */ /* 0x002fc600078e0004 */
[----:B------:R-:W3:Y:S02]  /*6260*/  LDL.LU.64 R4, [R1+0xbf8] ;  /* 0x000bf80001047983 */ /* 0x000ee40000300a00 */
[C---:B---3--:R-:W-:Y:S01]  /*6270*/  HMMA.16816.F32 R8, R16.reuse, R4, R8 ;  /* 0x000000041008723c */ /* 0x048fe20000001808 */
[----:B------:R-:W-:Y:S02]  /*6280*/  IMAD.MOV.U32 R26, RZ, RZ, R4 ;  /* 0x000000ffff1a7224 */ /* 0x000fe400078e0004 */
[----:B------:R-:W-:Y:S11]  /*6290*/  IMAD.MOV.U32 R15, RZ, RZ, R5 ;  /* 0x000000ffff0f7224 */ /* 0x000ff600078e0005 */
[----:B------:R-:W-:Y:S09]  /*62a0*/  @!UPT UIADD3 URZ, URZ, URZ, URZ ;  /* 0x0000003f3f3ff290 */ /* 0x000ff2000fffe03f */
[----:B------:R-:W-:Y:S04]  /*62b0*/  STL.64 [R1+0x340], R8 ;  /* 0x0003400801007387 */ /* 0x000fe80000100a00 */
[----:B------:R0:W-:Y:S04]  /*62c0*/  STL.64 [R1+0x348], R10 ;  /* 0x0003480a01007387 */ /* 0x0001e80000100a00 */
[----:B0-----:R-:W3:Y:S04]  /*62d0*/  LDL.LU.64 R10, [R1+0xbf0] ;  /* 0x000bf000010a7983 */ /* 0x001ee80000300a00 */
[----:B------:R-:W3:Y:S04]  /*62e0*/  LDL.LU.64 R8, [R1+0xbe8] ;  /* 0x000be80001087983 */ /* 0x000ee80000300a00 */
[----:B------:R-:W2:Y:S04]  /*62f0*/  LDL.LU.64 R6, [R1+0xbe0] ;  /* 0x000be00001067983 */ /* 0x000ea80000300a00 */
[----:B------:R-:W3:Y:S02]  /*6300*/  LDL.LU.64 R4, [R1+0xbd8] ;  /* 0x000bd80001047983 */ /* 0x000ee40000300a00 */
[----:B---3--:R-:W-:Y:S11]  /*6310*/  HMMA.16816.F32 R8, R16, R4, R8 ;  /* 0x000000041008723c */ /* 0x008ff60000001808 */
[----:B------:R-:W-:Y:S11]  /*6320*/  @!UPT UIADD3 URZ, URZ, URZ, URZ ;  /* 0x0000003f3f3ff290 */ /* 0x000ff6000fffe03f */
[----:B------:R-:W-:Y:S01]  /*6330*/  @!UPT UIADD3 URZ, URZ, URZ, URZ ;  /* 0x0000003f3f3ff290 */ /* 0x000fe2000fffe03f */
[----:B------:R-:W-:Y:S04]  /*6340*/  STL.64 [R1+0x330], R8 ;  /* 0x0003300801007387 */ /* 0x000fe80000100a00 */
[----:B------:R0:W-:Y:S04]  /*6350*/  STL.64 [R1+0x338], R10 ;  /* 0x0003380a01007387 */ /* 0x0001e80000100a00 */
[----:B0-----:R-:W3:Y:S04]  /*6360*/  LDL.LU.64 R10, [R1+0xbd0] ;  /* 0x000bd000010a7983 */ /* 0x001ee80000300a00 */
[----:B------:R-:W4:Y:S04]  /*6370*/  LDL.LU.64 R8, [R1+0xbc8] ;  /* 0x000bc80001087983 */ /* 0x000f280000300a00 */
[----:B--2---:R-:W-:Y:S04]  /*6380*/  STL.64 [R1+0xb60], R6 ;  /* 0x000b600601007387 */ /* 0x004fe80000100a00 */
        /* <DEDUP_REMOVED lines=9> */
[----:B------:R4:W-:Y:S02]  /*6420*/  STL.64 [R1+0xbb0], R4 ;  /* 0x000bb00401007387 */ /* 0x0009e40000100a00 */
[C---:B----4-:R-:W-:Y:S02]  /*6430*/  HMMA.16816.F32 R4, R16.reuse, R8, R20 ;  /* 0x000000081004723c */ /* 0x050fe40000001814 */
[----:B------:R-:W2:Y:S04]  /*6440*/  LDL.LU.64 R20, [R1+0x1a0] ;  /* 0x0001a00001147983 */ /* 0x000ea80000300a00 */
[----:B------:R-:W2:Y:S11]  /*6450*/  LDL.LU.64 R22, [R1+0x1a8] ;  /* 0x0001a80001167983 */ /* 0x000eb60000300a00 */
[----:B------:R-:W-:Y:S06]  /*6460*/  @!UPT UIADD3 URZ, URZ, URZ, URZ ;  /* 0x0000003f3f3ff290 */ /* 0x000fec000fffe03f */
[----:B------:R0:W-:Y:S04]  /*6470*/  STL.64 [R1+0x320], R4 ;  /* 0x0003200401007387 */ /* 0x0001e80000100a00 */
[----:B------:R1:W-:Y:S04]  /*6480*/  STL.64 [R1+0x328], R6 ;  /* 0x0003280601007387 */ /* 0x0003e80000100a00 */
[----:B0-----:R-:W4:Y:S04]  /*6490*/  LDL.LU.64 R4, [R1+0x190] ;  /* 0x0001900001047983 */ /* 0x001f280000300a00 */
[----:B-1----:R-:W4:Y:S04]  /*64a0*/  LDL.LU.64 R6, [R1+0x198] ;  /* 0x0001980001067983 */ /* 0x002f280000300a00 */
[----:B---3--:R-:W-:Y:S04]  /*64b0*/  STL.64 [R1+0xb50], R10 ;  /* 0x000b500a01007387 */ /* 0x008fe80000100a00 */
[----:B------:R0:W-:Y:S04]  /*64c0*/  STL.64 [R1+0xb48], R8 ;  /* 0x000b480801007387 */ /* 0x0001e80000100a00 */
[----:B0-----:R-:W3:Y:S04]  /*64d0*/  LDL.LU.64 R8, [R1+0x140] ;  /* 0x0001400001087983 */ /* 0x001ee80000300a00 */
[----:B------:R-:W2:Y:S04]  /*64e0*/  LDL.LU.64 R10, [R1+0x148] ;  /* 0x00014800010a7983 */ /* 0x000ea80000300a00 */
[----:B--2---:R-:W-:Y:S04]  /*64f0*/  STL.64 [R1+0xb70], R10 ;  /* 0x000b700a01007387 */ /* 0x004fe80000100a00 */
[----:B---3--:R0:W-:Y:S04]  /*6500*/  STL.64 [R1+0xb68], R8 ;  /* 0x000b680801007387 */ /* 0x0081e80000100a00 */
[----:B0-----:R-:W2:Y:S04]  /*6510*/  LDL.LU.64 R8, [R1+0x150] ;  /* 0x0001500001087983 */ /* 0x001ea80000300a00 */
[----:B------:R-:W3:Y:S04]  /*6520*/  LDL.LU.64 R10, [R1+0x158] ;  /* 0x00015800010a7983 */ /* 0x000ee80000300a00 */
[----:B---3--:R-:W-:Y:S04]  /*6530*/  STL.64 [R1+0xb88], R10 ;  /* 0x000b880a01007387 */ /* 0x008fe80000100a00 */
[----:B--2---:R0:W-:Y:S04]  /*6540*/  STL.64 [R1+0xb80], R8 ;  /* 0x000b800801007387 */ /* 0x0041e80000100a00 */
[----:B0-----:R-:W2:Y:S04]  /*6550*/  LDL.LU.64 R8, [R1+0x160] ;  /* 0x0001600001087983 */ /* 0x001ea80000300a00 */
[----:B------:R-:W3:Y:S01]  /*6560*/  LDL.LU.64 R10, [R1+0x168] ;  /* 0x00016800010a7983 */ /* 0x000ee20000300a00 */
[----:B------:R-:W-:Y:S01]  /*6570*/  HMMA.16816.F32 R16, R16, R12, R20 ;  /* 0x0000000c1010723c */ /* 0x000fe20000001814 */
[----:B------:R-:W-:-:S02]  /*6580*/  IMAD.MOV.U32 R24, RZ, RZ, R29 ;  /* 0x000000ffff187224 */ /* 0x000fc400078e001d */
[----:B---3--:R-:W-:Y:S04]  /*6590*/  STL.64 [R1+0xba0], R10 ;  /* 0x000ba00a01007387 */ /* 0x008fe80000100a00 */
[----:B--2---:R0:W-:Y:S04]  /*65a0*/  STL.64 [R1+0xb98], R8 ;  /* 0x000b980801007387 */ /* 0x0041e80000100a00 */
[----:B0-----:R-:W2:Y:S04]  /*65b0*/  LDL.LU.64 R8, [R1+0x170] ;  /* 0x0001700001087983 */ /* 0x001ea80000300a00 */
[----:B------:R-:W2:Y:S04]  /*65c0*/  LDL.LU.64 R10, [R1+0x178] ;  /* 0x00017800010a7983 */ /* 0x000ea80000300a00 */
[----:B------:R-:W4:Y:S04]  /*65d0*/  LDL.LU.64 R22, [R1+0xbc0] ;  /* 0x000bc00001167983 */ /* 0x000f280000300a00 */
[----:B------:R-:W4:Y:S01]  /*65e0*/  LDL.LU.64 R20, [R1+0xbb8] ;  /* 0x000bb80001147983 */ /* 0x000f220000300a00 */
[----:B------:R-:W-:-:S03]  /*65f0*/  IMAD.MOV.U32 R25, RZ, RZ, R27 ;  /* 0x000000ffff197224 */ /* 0x000fc600078e001b */
[----:B------:R0:W-:Y:S04]  /*6600*/  STL.64 [R1+0x1a0], R16 ;  /* 0x0001a01001007387 */ /* 0x0001e80000100a00 */
[----:B------:R1:W-:Y:S04]  /*6610*/  STL.64 [R1+0x1a8], R18 ;  /* 0x0001a81201007387 */ /* 0x0003e80000100a00 */
[----:B0-----:R-:W3:Y:S04]  /*6620*/  LDL.LU.64 R16, [R1+0x180] ;  /* 0x0001800001107983 */ /* 0x001ee80000300a00 */
[----:B-1----:R-:W3:Y:S01]  /*6630*/  LDL.LU.64 R18, [R1+0x188] ;  /* 0x0001880001127983 */ /* 0x002ee20000300a00 */
[C---:B----4-:R-:W-:Y:S03]  /*6640*/  HMMA.16816.F32 R24, R20.reuse, R24, R4 ;  /* 0x000000181418723c */ /* 0x050fe60000001804 */
[----:B------:R-:W2:Y:S11]  /*6650*/  LDL.LU.64 R4, [R1+0xbb0] ;  /* 0x000bb00001047983 */ /* 0x000eb60000300a00 */
[----:B------:R-:W-:Y:S09]  /*6660*/  @!UPT UIADD3 URZ, URZ, URZ, URZ ;  /* 0x0000003f3f3ff290 */ /* 0x000ff2000fffe03f */
[----:B------:R0:W-:Y:S04]  /*6670*/  STL.64 [R1+0x190], R24 ;  /* 0x0001901801007387 */ /* 0x0001e80000100a00 */
[----:B------:R-:W-:Y:S04]  /*6680*/  STL.64 [R1+0x198], R26 ;  /* 0x0001981a01007387 */ /* 0x000fe80000100a00 */
[----:B0-----:R-:W3:Y:S01]  /*6690*/  LDL.LU.64 R24, [R1+0xba8] ;  /* 0x000ba80001187983 */ /* 0x001ee20000300a00 */
[C---:B--2---:R-:W-:Y:S08]  /*66a0*/  HMMA.16816.F32 R4, R20.reuse, R4, R8 ;  /* 0x000000041404723c */ /* 0x044ff00000001808 */
[C---:B---3--:R-:W-:Y:S11]  /*66b0*/  HMMA.16816.F32 R16, R20.reuse, R24, R16 ;  /* 0x000000181410723c */ /* 0x048ff60000001810 */
[----:B------:R-:W-:Y:S11]  /*66c0*/  @!UPT UIADD3 URZ, URZ, URZ, URZ ;  /* 0x0000003f3f3ff290 */ /* 0x000ff6000fffe03f */
[----:B------:R-:W-:Y:S01]  /*66d0*/  @!UPT UIADD3 URZ, URZ, URZ, URZ ;  /* 0x0000003f3f3ff290 */ /* 0x000fe2000fffe03f */
[----:B------:R0:W-:Y:S04]  /*66e0*/  STL.64 [R1+0x180], R16 ;  /* 0x0001801001007387 */ /* 0x0001e80000100a00 */
[----:B------:R1:W-:Y:S04]  /*66f0*/  STL.64 [R1+0x188], R18 ;  /* 0x0001881201007387 */ /* 0x0003e80000100a00 */
[----:B0-----:R-:W2:Y:S04]  /*6700*/  LDL.LU.64 R16, [R1+0x60] ;  /* 0x0000600001107983 */ /* 0x001ea80000300a00 */
[----:B-1----:R-:W2:Y:S04]  /*6710*/  LDL.LU.64 R18, [R1+0x68] ;  /* 0x0000680001127983 */ /* 0x002ea80000300a00 */
[----:B------:R0:W-:Y:S04]  /*6720*/  STL.64 [R1+0xb40], R24 ;  /* 0x000b401801007387 */ /* 0x0001e80000100a00 */
[----:B0-----:R-:W3:Y:S04]  /*6730*/  LDL.LU.64 R24, [R1+0x130] ;  /* 0x0001300001187983 */ /* 0x001ee80000300a00 */
[----:B------:R-:W3:Y:S04]  /*6740*/  LDL.LU.64 R26, [R1+0x138] ;  /* 0x00013800011a7983 */ /* 0x000ee80000300a00 */
        /* <DEDUP_REMOVED lines=10> */
[----:B------:R4:W-:Y:S04]  /*67f0*/  STL.64 [R1+0x168], R6 ;  /* 0x0001680601007387 */ /* 0x0009e80000100a00 */
[----:B0-----:R-:W4:Y:S02]  /*6800*/  LDL.LU.64 R4, [R1+0xb78] ;  /* 0x000b780001047983 */ /* 0x001f240000300a00 */
[C---:B----4-:R-:W-:Y:S02]  /*6810*/  HMMA.16816.F32 R4, R20.reuse, R4, R8 ;  /* 0x000000041404723c */ /* 0x050fe40000001808 */
[----:B------:R-:W4:Y:S04]  /*6820*/  LDL.LU.64 R10, [R1+0xb70] ;  /* 0x000b7000010a7983 */ /* 0x000f280000300a00 */
[----:B------:R-:W4:Y:S11]  /*6830*/  LDL.LU.64 R8, [R1+0xb68] ;  /* 0x000b680001087983 */ /* 0x000f360000300a00 */
[----:B------:R-:W-:Y:S06]  /*6840*/  @!UPT UIADD3 URZ, URZ, URZ, URZ ;  /* 0x0000003f3f3ff290 */ /* 0x000fec000fffe03f */
[----:B------:R-:W-:Y:S04]  /*6850*/  STL.64 [R1+0x150], R4 ;  /* 0x0001500401007387 */ /* 0x000fe80000100a00 */
[----:B------:R0:W-:Y:S04]  /*6860*/  STL.64 [R1+0x158], R6 ;  /* 0x0001580601007387 */ /* 0x0001e80000100a00 */
[----:B0-----:R-:W2:Y:S04]  /*6870*/  LDL.LU.64 R6, [R1+0xb60] ;  /* 0x000b600001067983 */ /* 0x001ea80000300a00 */
[----:B------:R-:W4:Y:S02]  /*6880*/  LDL.LU.64 R4, [R1+0xb58] ;  /* 0x000b580001047983 */ /* 0x000f240000300a00 */
[C---:B----4-:R-:W-:Y:S11]  /*6890*/  HMMA.16816.F32 R8, R20.reuse, R4, R8 ;  /* 0x000000041408723c */ /* 0x050ff60000001808 */
[----:B------:R-:W-:Y:S11]  /*68a0*/  @!UPT UIADD3 URZ, URZ, URZ, URZ ;  /* 0x0000003f3f3ff290 */ /* 0x000ff6000fffe03f */
[----:B------:R-:W-:Y:S01]  /*68b0*/  @!UPT UIADD3 URZ, URZ, URZ, URZ ;  /* 0x0000003f3f3ff290 */ /* 0x000fe2000fffe03f */
[----:B------:R-:W-:Y:S04]  /*68c0*/  STL.64 [R1+0x140], R8 ;  /* 0x0001400801007387 */ /* 0x000fe80000100a00 */
[----:B------:R0:W-:Y:S04]  /*68d0*/  STL.64 [R1+0x148], R10 ;  /* 0x0001480a01007387 */ /* 0x0001e80000100a00 */
[----:B0-----:R-:W4:Y:S04]  /*68e0*/  LDL.LU.64 R10, [R1+0xb50] ;  /* 0x000b5000010a7983 */ /* 0x001f280000300a00 */
[----:B------:R-:W3:Y:S04]  /*68f0*/  LDL.LU.64 R8, [R1+0xb48] ;  /* 0x000b480001087983 */ /* 0x000ee80000300a00 */
[----:B--2---:R-:W-:Y:S04]  /*6900*/  STL.64 [R1+0xb00], R6 ;  /* 0x000b000601007387 */ /* 0x004fe80000100a00 */
[----:B------:R0:W-:Y:S04]  /*6910*/  STL.64 [R1+0xaf8], R4 ;  /* 0x000af80401007387 */ /* 0x0001e80000100a00 */
[----:B0-----:R-:W2:Y:S04]  /*6920*/  LDL.64 R4, [R1] ;  /* 0x0000000001047983 */ /* 0x001ea80000100a00 */
[----:B--2---:R0:W-:Y:S04]  /*6930*/  STL.64 [R1+0xb18], R4 ;  /* 0x000b180401007387 */ /* 0x0041e80000100a00 */
[----:B0-----:R-:W2:Y:S04]  /*6940*/  LDL.64 R4, [R1+0x10] ;  /* 0x0000100001047983 */ /* 0x001ea80000100a00 */
[----:B--2---:R0:W-:Y:S04]  /*6950*/  STL.64 [R1+0xb20], R4 ;  /* 0x000b200401007387 */ /* 0x0041e80000100a00 */
[----:B0-----:R-:W2:Y:S04]  /*6960*/  LDL.64 R4, [R1+0x20] ;  /* 0x0000200001047983 */ /* 0x001ea80000100a00 */
[----:B--2---:R3:W-:Y:S02]  /*6970*/  STL.64 [R1+0xb38], R4 ;  /* 0x000b380401007387 */ /* 0x0047e40000100a00 */
[C---:B---3--:R-:W-:Y:S02]  /*6980*/  HMMA.16816.F32 R4, R20.reuse, R8, R24 ;  /* 0x000000081404723c */ /* 0x048fe40000001818 */
[----:B----4-:R-:W-:Y:S04]  /*6990*/  STL.64 [R1+0xaf0], R10 ;  /* 0x000af00a01007387 */ /* 0x010fe80000100a00 */
[----:B------:R-:W-:Y:S11]  /*69a0*/  STL.64 [R1+0xae8], R8 ;  /* 0x000ae80801007387 */ /* 0x000ff60000100a00 */
[----:B------:R-:W-:Y:S06]  /*69b0*/  @!UPT UIADD3 URZ, URZ, URZ, URZ ;  /* 0x0000003f3f3ff290 */ /* 0x000fec000fffe03f */
[----:B------:R-:W-:Y:S04]  /*69c0*/  STL.64 [R1+0x130], R4 ;  /* 0x0001300401007387 */ /* 0x000fe80000100a00 */
[----:B------:R0:W-:Y:S04]  /*69d0*/  STL.64 [R1+0x138], R6 ;  /* 0x0001380601007387 */ /* 0x0001e80000100a00 */
[----:B------:R-:W2:Y:S04]  /*69e0*/  LDL.LU.64 R24, [R1+0x310] ;  /* 0x0003100001187983 */ /* 0x000ea80000300a00 */
[----:B------:R-:W2:Y:S01]  /*69f0*/  LDL.LU.64 R26, [R1+0x318] ;  /* 0x00031800011a7983 */ /* 0x000ea20000300a00 */
[----:B0-----:R-:W-:Y:S03]  /*6a00*/  HMMA.16816.F32 R4, R20, R12, R16 ;  /* 0x0000000c1404723c */ /* 0x001fe60000001810 */
[----:B------:R-:W0:Y:S04]  /*6a10*/  LDSM.16.MT88.4 R20, [R28+0x280] ;  /* 0x000280001c14783b */ /* 0x000e280000004200 */
[----:B------:R-:W2:Y:S11]  /*6a20*/  LDSM.16.MT88.4 R16, [R28+0x200] ;  /* 0x000200001c10783b */ /* 0x000eb60000004200 */
[----:B------:R-:W-:Y:S05]  /*6a30*/  @!UPT UIADD3 URZ, URZ, URZ, URZ ;  /* 0x0000003f3f3ff290 */ /* 0x000fea000fffe03f */
[----:B------:R1:W-:Y:S04]  /*6a40*/  STL.64 [R1+0x60], R4 ;  /* 0x0000600401007387 */ /* 0x0003e80000100a00 */
[----:B------:R3:W-:Y:S04]  /*6a50*/  STL.64 [R1+0x68], R6 ;  /* 0x0000680601007387 */ /* 0x0007e80000100a00 */
[----:B-1----:R-:W4:Y:S04]  /*6a60*/  LDL.LU.64 R4, [R1+0x300] ;  /* 0x0003000001047983 */ /* 0x002f280000300a00 */
[----:B---3--:R-:W4:Y:S04]  /*6a70*/  LDL.LU.64 R6, [R1+0x308] ;  /* 0x0003080001067983 */ /* 0x008f280000300a00 */
[----:B------:R-:W3:Y:S04]  /*6a80*/  LDL.LU.64 R8, [R1+0x2c0] ;  /* 0x0002c00001087983 */ /* 0x000ee80000300a00 */
[----:B------:R-:W2:Y:S04]  /*6a90*/  LDL.LU.64 R10, [R1+0x2c8] ;  /* 0x0002c800010a7983 */ /* 0x000ea80000300a00 */
[----:B--2---:R-:W-:Y:S04]  /*6aa0*/  STL.64 [R1+0xb10], R10 ;  /* 0x000b100a01007387 */ /* 0x004fe80000100a00 */
[----:B---3--:R1:W-:Y:S04]  /*6ab0*/  STL.64 [R1+0xb08], R8 ;  /* 0x000b080801007387 */ /* 0x0083e80000100a00 */
[----:B-1----:R-:W2:Y:S04]  /*6ac0*/  LDL.LU.64 R8, [R1+0x2d0] ;  /* 0x0002d00001087983 */ /* 0x002ea80000300a00 */
[----:B------:R-:W3:Y:S04]  /*6ad0*/  LDL.LU.64 R10, [R1+0x2d8] ;  /* 0x0002d800010a7983 */ /* 0x000ee80000300a00 */
[----:B---3--:R-:W-:Y:S04]  /*6ae0*/  STL.64 [R1+0xb30], R10 ;  /* 0x000b300a01007387 */ /* 0x008fe80000100a00 */
[----:B--2---:R1:W-:Y:S04]  /*6af0*/  STL.64 [R1+0xb28], R8 ;  /* 0x000b280801007387 */ /* 0x0043e80000100a00 */
[----:B-1----:R-:W2:Y:S04]  /*6b00*/  LDL.LU.64 R8, [R1+0x2f0] ;  /* 0x0002f00001087983 */ /* 0x002ea80000300a00 */
[----:B------:R-:W2:Y:S04]  /*6b10*/  LDL.LU.64 R10, [R1+0x2f8] ;  /* 0x0002f800010a7983 */ /* 0x000ea80000300a00 */
[----:B0-----:R-:W-:Y:S04]  /*6b20*/  STL.64 [R1+0xae0], R22 ;  /* 0x000ae01601007387 */ /* 0x001fe80000100a00 */
[----:B------:R0:W-:Y:S04]  /*6b30*/  STL.64 [R1+0xad8], R20 ;  /* 0x000ad81401007387 */ /* 0x0001e80000100a00 */
[----:B0-----:R-:W3:Y:S02]  /*6b40*/  LDL.64 R20, [R1+0x40] ;  /* 0x0000400001147983 */ /* 0x001ee40000100a00 */
[----:B---3--:R-:W-:Y:S11]  /*6b50*/  HMMA.16816.F32 R24, R16, R20, R24 ;  /* 0x000000141018723c */ /* 0x008ff60000001818 */
[----:B------:R-:W-:Y:S11]  /*6b60*/  @!UPT UIADD3 URZ, URZ, URZ, URZ ;  /* 0x0000003f3f3ff290 */ /* 0x000ff6000fffe03f */
[----:B------:R-:W-:Y:S01]  /*6b70*/  @!UPT UIADD3 URZ, URZ, URZ, URZ ;  /* 0x0000003f3f3ff290 */ /* 0x000fe2000fffe03f */
[----:B------:R0:W-:Y:S04]  /*6b80*/  STL.64 [R1+0x310], R24 ;  /* 0x0003101801007387 */ /* 0x0001e80000100a00 */
[----:B------:R-:W-:Y:S04]  /*6b90*/  STL.64 [R1+0x318], R26 ;  /* 0x0003181a01007387 */ /* 0x000fe80000100a00 */
[----:B0-----:R-:W4:Y:S01]  /*6ba0*/  LDL.LU.64 R24, [R1+0xb40] ;  /* 0x000b400001187983 */ /* 0x001f220000300a00 */
[----:B------:R-:W-:Y:S02]  /*6bb0*/  IMAD.MOV.U32 R14, RZ, RZ, R20 ;  /* 0x000000ffff0e7224 */ /* 0x000fe400078e0014 */
[----:B------:R-:W-:-:S02]  /*6bc0*/  IMAD.MOV.U32 R3, RZ, RZ, R21 ;  /* 0x000000ffff037224 */ /* 0x000fc400078e0015 */
[----:B------:R-:W3:Y:S04]  /*6bd0*/  LDL.LU.64 R20, [R1+0x2b0] ;  /* 0x0002b00001147983 */ /* 0x000ee80000300a00 */
[----:B------:R-:W3:Y:S01]  /*6be0*/  LDL.LU.64 R22, [R1+0x2b8] ;  /* 0x0002b80001167983 */ /* 0x000ee20000300a00 */
[C---:B----4-:R-:W-:Y:S11]  /*6bf0*/  HMMA.16816.F32 R4, R16.reuse, R24, R4 ;  /* 0x000000181004723c */ /* 0x050ff60000001804 */
[----:B------:R-:W-:Y:S11]  /*6c00*/  @!UPT UIADD3 URZ, URZ, URZ, URZ ;  /* 0x0000003f3f3ff290 */ /* 0x000ff6000fffe03f */
[----:B------:R-:W-:Y:S01]  /*6c10*/  @!UPT UIADD3 URZ, URZ, URZ, URZ ;  /* 0x0000003f3f3ff290 */ /* 0x000fe2000fffe03f */
[----:B------:R0:W-:Y:S04]  /*6c20*/  STL.64 [R1+0x300], R4 ;  /* 0x0003000401007387 */ /* 0x0001e80000100a00 */
[----:B------:R-:W-:Y:S04]  /*6c30*/  STL.64 [R1+0x308], R6 ;  /* 0x0003080601007387 */ /* 0x000fe80000100a00 */
[----:B0-----:R-:W2:Y:S04]  /*6c40*/  LDL.LU.64 R4, [R1+0xb38] ;  /* 0x000b380001047983 */ /* 0x001ea80000300a00 */
[----:B------:R0:W-:Y:S04]  /*6c50*/  STL.64 [R1+0xad0], R24 ;  /* 0x000ad01801007387 */ /* 0x0001e80000100a00 */
[----:B0-----:R-:W4:Y:S04]  /*6c60*/  LDL.LU.64 R24, [R1+0x2e0] ;  /* 0x0002e00001187983 */ /* 0x001f280000300a00 */
[----:B------:R-:W4:Y:S01]  /*6c70*/  LDL.LU.64 R26, [R1+0x2e8] ;  /* 0x0002e800011a7983 */ /* 0x000f220000300a00 */
[----:B--2---:R-:W-:Y:S01]  /*6c80*/  HMMA.16816.F32 R8, R16, R4, R8 ;  /* 0x000000041008723c */ /* 0x004fe20000001808 */
[----:B------:R-:W-:-:S02]  /*6c90*/  IMAD.MOV.U32 R2, RZ, RZ, R4 ;  /* 0x000000ffff027224 */ /* 0x000fc400078e0004 */
[----:B------:R-:W-:Y:S11]  /*6ca0*/  IMAD.MOV.U32 R0, RZ, RZ, R5 ;  /* 0x000000ffff007224 */ /* 0x000ff600078e0005 */
[----:B------:R-:W-:Y:S09]  /*6cb0*/  @!UPT UIADD3 URZ, URZ, URZ, URZ ;  /* 0x0000003f3f3ff290 */ /* 0x000ff2000fffe03f */
[----:B------:R-:W-:Y:S04]  /*6cc0*/  STL.64 [R1+0x2f0], R8 ;  /* 0x0002f00801007387 */ /* 0x000fe80000100a00 */
[----:B------:R0:W-:Y:S04]  /*6cd0*/  STL.64 [R1+0x2f8], R10 ;  /* 0x0002f80a01007387 */ /* 0x0001e80000100a00 */
[----:B0-----:R-:W2:Y:S04]  /*6ce0*/  LDL.LU.64 R10, [R1+0xb30] ;  /* 0x000b3000010a7983 */ /* 0x001ea80000300a00 */
[----:B------:R-:W2:Y:S04]  /*6cf0*/  LDL.LU.64 R8, [R1+0xb28] ;  /* 0x000b280001087983 */ /* 0x000ea80000300a00 */
[----:B------:R-:W4:Y:S02]  /*6d00*/  LDL.LU.64 R4, [R1+0xb20] ;  /* 0x000b200001047983 */ /* 0x000f240000300a00 */
[----:B----4-:R-:W-:Y:S01]  /*6d10*/  HMMA.16816.F32 R24, R16, R4, R24 ;  /* 0x000000041018723c */ /* 0x010fe20000001818 */
[----:B------:R-:W-:Y:S11]  /*6d20*/  IMAD.MOV.U32 R15, RZ, RZ, R5 ;  /* 0x000000ffff0f7224 */ /* 0x000ff600078e0005 */
[----:B------:R-:W-:Y:S11]  /*6d30*/  @!UPT UIADD3 URZ, URZ, URZ, URZ ;  /* 0x0000003f3f3ff290 */ /* 0x000ff6000fffe03f */
[----:B------:R0:W-:Y:S04]  /*6d40*/  STL.64 [R1+0x2e0], R24 ;  /* 0x0002e01801007387 */ /* 0x0001e80000100a00 */
[----:B------:R1:W-:Y:S01]  /*6d50*/  STL.64 [R1+0x2e8], R26 ;  /* 0x0002e81a01007387 */ /* 0x0003e20000100a00 */
[----:B0-----:R-:W-:-:S03]  /*6d60*/  IMAD.MOV.U32 R24, RZ, RZ, R4 ;  /* 0x000000ffff187224 */ /* 0x001fc600078e0004 */
[----:B------:R-:W2:Y:S02]  /*6d70*/  LDL.LU.64 R4, [R1+0xb18] ;  /* 0x000b180001047983 */ /* 0x000ea40000300a00 */
[C---:B--2---:R-:W-:Y:S01]  /*6d80*/  HMMA.16816.F32 R8, R16.reuse, R4, R8 ;  /* 0x000000041008723c */ /* 0x044fe20000001808 */
[----:B-1----:R-:W-:Y:S02]  /*6d90*/  IMAD.MOV.U32 R26, RZ, RZ, R4 ;  /* 0x000000ffff1a7224 */ /* 0x002fe400078e0004 */
[----:B------:R-:W-:Y:S11]  /*6da0*/  IMAD.MOV.U32 R25, RZ, RZ, R5 ;  /* 0x000000ffff197224 */ /* 0x000ff600078e0005 */
[----:B------:R-:W-:Y:S09]  /*6db0*/  @!UPT UIADD3 URZ, URZ, URZ, URZ ;  /* 0x0000003f3f3ff290 */ /* 0x000ff2000fffe03f */
[----:B------:R-:W-:Y:S04]  /*6dc0*/  STL.64 [R1+0x2d0], R8 ;  /* 0x0002d00801007387 */ /* 0x000fe80000100a00 */
[----:B------:R0:W-:Y:S04]  /*6dd0*/  STL.64 [R1+0x2d8], R10 ;  /* 0x0002d80a01007387 */ /* 0x0001e80000100a00 */
[----:B0-----:R-:W2:Y:S04]  /*6de0*/  LDL.LU.64 R10, [R1+0xb10] ;  /* 0x000b1000010a7983 */ /* 0x001ea80000300a00 */
[----:B------:R-:W2:Y:S04]  /*6df0*/  LDL.LU.64 R8, [R1+0xb08] ;  /* 0x000b080001087983 */ /* 0x000ea80000300a00 */
[----:B------:R-:W4:Y:S04]  /*6e00*/  LDL.LU.64 R6, [R1+0xb00] ;  /* 0x000b000001067983 */ /* 0x000f280000300a00 */
[----:B------:R-:W2:Y:S02]  /*6e10*/  LDL.LU.64 R4, [R1+0xaf8] ;  /* 0x000af80001047983 */ /* 0x000ea40000300a00 */
[----:B--2---:R-:W-:Y:S11]  /*6e20*/  HMMA.16816.F32 R8, R16, R4, R8 ;  /* 0x000000041008723c */ /* 0x004ff60000001808 */
[----:B------:R-:W-:Y:S11]  /*6e30*/  @!UPT UIADD3 URZ, URZ, URZ, URZ ;  /* 0x0000003f3f3ff290 */ /* 0x000ff6000fffe03f */
[----:B------:R-:W-:Y:S01]  /*6e40*/  @!UPT UIADD3 URZ, URZ, URZ, URZ ;  /* 0x0000003f3f3ff290 */ /* 0x000fe2000fffe03f */
[----:B------:R-:W-:Y:S04]  /*6e50*/  STL.64 [R1+0x2c0], R8 ;  /* 0x0002c00801007387 */ /* 0x000fe80000100a00 */
[----:B------:R0:W-:Y:S04]  /*6e60*/  STL.64 [R1+0x2c8], R10 ;  /* 0x0002c80a01007387 */ /* 0x0001e80000100a00 */
[----:B0-----:R-:W2:Y:S04]  /*6e70*/  LDL.LU.64 R10, [R1+0xaf0] ;  /* 0x000af000010a7983 */ /* 0x001ea80000300a00 */
[----:B------:R-:W3:Y:S04]  /*6e80*/  LDL.LU.64 R8, [R1+0xae8] ;  /* 0x000ae80001087983 */ /* 0x000ee80000300a00 */
[----:B----4-:R-:W-:Y:S04]  /*6e90*/  STL.64 [R1+0xa88], R6 ;  /* 0x000a880601007387 */ /* 0x010fe80000100a00 */
[----:B------:R0:W-:Y:S02]  /*6ea0*/  STL.64 [R1+0xa80], R4 ;  /* 0x000a800401007387 */ /* 0x0001e40000100a00 */
[----:B0-----:R-:W-:-:S02]  /*6eb0*/  IMAD.MOV.U32 R4, RZ, RZ, R26 ;  /* 0x000000ffff047224 */ /* 0x001fc400078e001a */
[----:B------:R-:W-:-:S05]  /*6ec0*/  IMAD.MOV.U32 R5, RZ, RZ, R25 ;  /* 0x000000ffff057224 */ /* 0x000fca00078e0019 */
[----:B------:R0:W-:Y:S02]  /*6ed0*/  STL.64 [R1+0xaa0], R4 ;  /* 0x000aa00401007387 */ /* 0x0001e40000100a00 */
[----:B0-----:R-:W-:Y:S02]  /*6ee0*/  IMAD.MOV.U32 R4, RZ, RZ, R24 ;  /* 0x000000ffff047224 */ /* 0x001fe400078e0018 */
[----:B------:R-:W-:-:S05]  /*6ef0*/  IMAD.MOV.U32 R5, RZ, RZ, R15 ;  /* 0x000000ffff057224 */ /* 0x000fca00078e000f */
[----:B------:R3:W-:Y:S02]  /*6f00*/  STL.64 [R1+0xab8], R4 ;  /* 0x000ab80401007387 */ /* 0x0007e40000100a00 */
[C---:B---3--:R-:W-:Y:S02]  /*6f10*/  HMMA.16816.F32 R4, R16.reuse, R8, R20 ;  /* 0x000000081004723c */ /* 0x048fe40000001814 */
[----:B------:R-:W3:Y:S04]  /*6f20*/  LDL.LU.64 R20, [R1+0x120] ;  /* 0x0001200001147983 */ /* 0x000ee80000300a00 */
[----:B------:R-:W3:Y:S11]  /*6f30*/  LDL.LU.64 R22, [R1+0x128] ;  /* 0x0001280001167983 */ /* 0x000ef60000300a00 */
[----:B------:R-:W-:Y:S06]  /*6f40*/  @!UPT UIADD3 URZ, URZ, URZ, URZ ;  /* 0x0000003f3f3ff290 */ /* 0x000fec000fffe03f */
[----:B------:R0:W-:Y:S04]  /*6f50*/  STL.64 [R1+0x2b0], R4 ;  /* 0x0002b00401007387 */ /* 0x0001e80000100a00 */
[----:B------:R1:W-:Y:S04]  /*6f60*/  STL.64 [R1+0x2b8], R6 ;  /* 0x0002b80601007387 */ /* 0x0003e80000100a00 */
[----:B------:R-:W4:Y:S04]  /*6f70*/  LDL.LU.64 R24, [R1+0x110] ;  /* 0x0001100001187983 */ /* 0x000f280000300a00 */
[----:B------:R-:W4:Y:S04]  /*6f80*/  LDL.LU.64 R26, [R1+0x118] ;  /* 0x00011800011a7983 */ /* 0x000f280000300a00 */
[----:B0-----:R-:W2:Y:S04]  /*6f90*/  LDL.LU.64 R4, [R1+0xf0] ;  /* 0x0000f00001047983 */ /* 0x001ea80000300a00 */
[----:B-1----:R-:W2:Y:S04]  /*6fa0*/  LDL.LU.64 R6, [R1+0xf8] ;  /* 0x0000f80001067983 */ /* 0x002ea80000300a00 */
[----:B--2---:R-:W-:Y:S04]  /*6fb0*/  STL.64 [R1+0xac8], R6 ;  /* 0x000ac80601007387 */ /* 0x004fe80000100a00 */
[----:B------:R0:W-:Y:S04]  /*6fc0*/  STL.64 [R1+0xac0], R4 ;  /* 0x000ac00401007387 */ /* 0x0001e80000100a00 */
[----:B0-----:R-:W2:Y:S04]  /*6fd0*/  LDL.LU.64 R4, [R1+0x100] ;  /* 0x0001000001047983 */ /* 0x001ea80000300a00 */
[----:B------:R-:W2:Y:S04]  /*6fe0*/  LDL.LU.64 R6, [R1+0x108] ;  /* 0x0001080001067983 */ /* 0x000ea80000300a00 */
[----:B------:R-:W-:Y:S04]  /*6ff0*/  STL.64 [R1+0xa78], R10 ;  /* 0x000a780a01007387 */ /* 0x000fe80000100a00 */
[----:B------:R0:W-:Y:S04]  /*7000*/  STL.64 [R1+0xa70], R8 ;  /* 0x000a700801007387 */ /* 0x0001e80000100a00 */
[----:B0-----:R-:W2:Y:S04]  /*7010*/  LDL.LU.64 R8, [R1+0xc0] ;  /* 0x0000c00001087983 */ /* 0x001ea80000300a00 */
[----:B------:R-:W2:Y:S04]  /*7020*/  LDL.LU.64 R10, [R1+0xc8] ;  /* 0x0000c800010a7983 */ /* 0x000ea80000300a00 */
[----:B--2---:R-:W-:Y:S04]  /*7030*/  STL.64 [R1+0xa98], R10 ;  /* 0x000a980a01007387 */ /* 0x004fe80000100a00 */
[----:B------:R0:W-:Y:S04]  /*7040*/  STL.64 [R1+0xa90], R8 ;  /* 0x000a900801007387 */ /* 0x0001e80000100a00 */
[----:B0-----:R-:W2:Y:S04]  /*7050*/  LDL.LU.64 R8, [R1+0xd0] ;  /* 0x0000d00001087983 */ /* 0x001ea80000300a00 */
[----:B------:R-:W2:Y:S01]  /*7060*/  LDL.LU.64 R10, [R1+0xd8] ;  /* 0x0000d800010a7983 */ /* 0x000ea20000300a00 */
[----:B---3--:R-:W-:Y:S03]  /*7070*/  HMMA.16816.F32 R16, R16, R12, R20 ;  /* 0x0000000c1010723c */ /* 0x008fe60000001814 */
[----:B--2---:R-:W-:Y:S04]  /*7080*/  STL.64 [R1+0xab0], R10 ;  /* 0x000ab00a01007387 */ /* 0x004fe80000100a00 */
[----:B------:R0:W-:Y:S04]  /*7090*/  STL.64 [R1+0xaa8], R8 ;  /* 0x000aa80801007387 */ /* 0x0001e80000100a00 */
[----:B0-----:R-:W2:Y:S04]  /*70a0*/  LDL.LU.64 R8, [R1+0xe0] ;  /* 0x0000e00001087983 */ /* 0x001ea80000300a00 */
[----:B------:R-:W2:Y:S04]  /*70b0*/  LDL.LU.64 R10, [R1+0xe8] ;  /* 0x0000e800010a7983 */ /* 0x000ea80000300a00 */
[----:B------:R-:W4:Y:S04]  /*70c0*/  LDL.LU.64 R22, [R1+0xae0] ;  /* 0x000ae00001167983 */ /* 0x000f280000300a00 */
[----:B------:R-:W4:Y:S04]  /*70d0*/  LDL.LU.64 R20, [R1+0xad8] ;  /* 0x000ad80001147983 */ /* 0x000f280000300a00 */
[----:B------:R0:W-:Y:S04]  /*70e0*/  STL.64 [R1+0x120], R16 ;  /* 0x0001201001007387 */ /* 0x0001e80000100a00 */
[----:B------:R4:W-:Y:S01]  /*70f0*/  STL.64 [R1+0x128], R18 ;  /* 0x0001281201007387 */ /* 0x0009e20000100a00 */
[----:B0-----:R-:W-:-:S02]  /*7100*/  IMAD.MOV.U32 R16, RZ, RZ, R14 ;  /* 0x000000ffff107224 */ /* 0x001fc400078e000e */
[----:B------:R-:W-:-:S07]  /*7110*/  IMAD.MOV.U32 R17, RZ, RZ, R3 ;  /* 0x000000ffff117224 */ /* 0x000fce00078e0003 */
[C---:B----4-:R-:W-:Y:S01]  /*7120*/  HMMA.16816.F32 R16, R20.reuse, R16, R24 ;  /* 0x000000101410723c */ /* 0x050fe20000001818 */
[----:B------:R-:W3:Y:S11]  /*7130*/  LDL.LU.64 R24, [R1+0xad0] ;  /* 0x000ad00001187983 */ /* 0x000ef60000300a00 */
[----:B------:R-:W-:Y:S11]  /*7140*/  @!UPT UIADD3 URZ, URZ, URZ, URZ ;  /* 0x0000003f3f3ff290 */ /* 0x000ff6000fffe03f */
[----:B------:R0:W-:Y:S04]  /*7150*/  STL.64 [R1+0x110], R16 ;  /* 0x0001101001007387 */ /* 0x0001e80000100a00 */
[----:B------:R1:W-:Y:S04]  /*7160*/  STL.64 [R1+0x118], R18 ;  /* 0x0001181201007387 */ /* 0x0003e80000100a00 */
[----:B0-----:R-:W4:Y:S04]  /*7170*/  LDL.LU.64 R16, [R1+0x50] ;  /* 0x0000500001107983 */ /* 0x001f280000300a00 */
[----:B-1----:R-:W4:Y:S01]  /*7180*/  LDL.LU.64 R18, [R1+0x58] ;  /* 0x0000580001127983 */ /* 0x002f220000300a00 */
[----:B---3--:R-:W-:Y:S11]  /*7190*/  HMMA.16816.F32 R4, R20, R24, R4 ;  /* 0x000000181404723c */ /* 0x008ff60000001804 */
[----:B------:R-:W-:Y:S11]  /*71a0*/  @!UPT UIADD3 URZ, URZ, URZ, URZ ;  /* 0x0000003f3f3ff290 */ /* 0x000ff6000fffe03f */
[----:B------:R-:W-:Y:S01]  /*71b0*/  @!UPT UIADD3 URZ, URZ, URZ, URZ ;  /* 0x0000003f3f3ff290 */ /* 0x000fe2000fffe03f */
[----:B------:R-:W-:Y:S04]  /*71c0*/  STL.64 [R1+0x100], R4 ;  /* 0x0001000401007387 */ /* 0x000fe80000100a00 */
[----:B------:R0:W-:Y:S04]  /*71d0*/  STL.64 [R1+0x108], R6 ;  /* 0x0001080601007387 */ /* 0x0001e80000100a00 */
[----:B0-----:R-:W3:Y:S04]  /*71e0*/  LDL.LU.64 R6, [R1+0xac8] ;  /* 0x000ac80001067983 */ /* 0x001ee80000300a00 */
[----:B------:R-:W3:Y:S04]  /*71f0*/  LDL.LU.64 R4, [R1+0xac0] ;  /* 0x000ac00001047983 */ /* 0x000ee80000300a00 */
[----:B------:R0:W-:Y:S02]  /*7200*/  STL.64 [R1+0xa60], R24 ;  /* 0x000a601801007387 */ /* 0x0001e40000100a00 */
[----:B0-----:R-:W-:-:S02]  /*7210*/  IMAD.MOV.U32 R24, RZ, RZ, R2 ;  /* 0x000000ffff187224 */ /* 0x001fc400078e0002 */
[----:B------:R-:W-:-:S07]  /*7220*/  IMAD.MOV.U32 R25, RZ, RZ, R0 ;  /* 0x000000ffff197224 */ /* 0x000fce00078e0000 */
[C---:B---3--:R-:W-:Y:S01]  /*7230*/  HMMA.16816.F32 R24, R20.reuse, R24, R4 ;  /* 0x000000181418723c */ /* 0x048fe20000001804 */
[----:B------:R-:W2:Y:S11]  /*7240*/  LDL.LU.64 R4, [R1+0xab8] ;  /* 0x000ab80001047983 */ /* 0x000eb60000300a00 */
[----:B------:R-:W-:Y:S11]  /*7250*/  @!UPT UIADD3 URZ, URZ, URZ, URZ ;  /* 0x0000003f3f3ff290 */ /* 0x000ff6000fffe03f */
[----:B------:R0:W-:Y:S04]  /*7260*/  STL.64 [R1+0xf0], R24 ;  /* 0x0000f01801007387 */ /* 0x0001e80000100a00 */
[----:B------:R-:W-:Y:S04]  /*7270*/  STL.64 [R1+0xf8], R26 ;  /* 0x0000f81a01007387 */ /* 0x000fe80000100a00 */
[----:B0-----:R-:W3:Y:S01]  /*7280*/  LDL.LU.64 R24, [R1+0x40] ;  /* 0x0000400001187983 */ /* 0x001ee20000300a00 */
[C---:B--2---:R-:W-:Y:S03]  /*7290*/  HMMA.16816.F32 R4, R20.reuse, R4, R8 ;  /* 0x000000041404723c */ /* 0x044fe60000001808 */
[----:B------:R-:W2:Y:S04]  /*72a0*/  LDL.LU.64 R10, [R1+0xab0] ;  /* 0x000ab000010a7983 */ /* 0x000ea80000300a00 */
[----:B------:R-:W2:Y:S11]  /*72b0*/  LDL.LU.64 R8, [R1+0xaa8] ;  /* 0x000aa80001087983 */ /* 0x000eb60000300a00 */
[----:B------:R-:W-:Y:S05]  /*72c0*/  @!UPT UIADD3 URZ, URZ, URZ, URZ ;  /* 0x0000003f3f3ff290 */ /* 0x000fea000fffe03f */
[----:B------:R0:W-:Y:S04]  /*72d0*/  STL.64 [R1+0xe0], R4 ;  /* 0x0000e00401007387 */ /* 0x0001e80000100a00 */
[----:B------:R2:W-:Y:S04]  /*72e0*/  STL.64 [R1+0xe8], R6 ;  /* 0x0000e80601007387 */ /* 0x0005e80000100a00 */
[----:B0-----:R-:W2:Y:S02]  /*72f0*/  LDL.LU.64 R4, [R1+0xaa0] ;  /* 0x000aa00001047983 */ /* 0x001ea40000300a00 */
[C---:B--2---:R-:W-:Y:S02]  /*7300*/  HMMA.16816.F32 R4, R20.reuse, R4, R8 ;  /* 0x000000041404723c */ /* 0x044fe40000001808 */
[----:B------:R-:W2:Y:S04]  /*7310*/  LDL.LU.64 R10, [R1+0xa98] ;  /* 0x000a9800010a7983 */ /* 0x000ea80000300a00 */
[----:B------:R-:W2:Y:S11]  /*7320*/  LDL.LU.64 R8, [R1+0xa90] ;  /* 0x000a900001087983 */ /* 0x000eb60000300a00 */
[----:B------:R-:W-:Y:S06]  /*7330*/  @!UPT UIADD3 URZ, URZ, URZ, URZ ;  /* 0x0000003f3f3ff290 */ /* 0x000fec000fffe03f */
[----:B------:R-:W-:Y:S04]  /*7340*/  STL.64 [R1+0xd0], R4 ;  /* 0x0000d00401007387 */ /* 0x000fe80000100a00 */
[----:B------:R0:W-:Y:S04]  /*7350*/  STL.64 [R1+0xd8], R6 ;  /* 0x0000d80601007387 */ /* 0x0001e80000100a00 */
[----:B0-----:R-:W2:Y:S04]  /*7360*/  LDL.LU.64 R6, [R1+0xa88] ;  /* 0x000a880001067983 */ /* 0x001ea80000300a00 */
[----:B------:R-:W2:Y:S02]  /*7370*/  LDL.LU.64 R4, [R1+0xa80] ;  /* 0x000a800001047983 */ /* 0x000ea40000300a00 */
[C---:B--2---:R-:W-:Y:S11]  /*7380*/  HMMA.16816.F32 R8, R20.reuse, R4, R8 ;  /* 0x000000041408723c */ /* 0x044ff60000001808 */
[----:B------:R-:W-:Y:S11]  /*7390*/  @!UPT UIADD3 URZ, URZ, URZ, URZ ;  /* 0x0000003f3f3ff290 */ /* 0x000ff6000fffe03f */
[----:B------:R-:W-:Y:S01]  /*73a0*/  @!UPT UIADD3 URZ, URZ, URZ, URZ ;  /* 0x0000003f3f3ff290 */ /* 0x000fe2000fffe03f */
[----:B------:R-:W-:Y:S04]  /*73b0*/  STL.64 [R1+0xc0], R8 ;  /* 0x0000c00801007387 */ /* 0x000fe80000100a00 */
[----:B------:R0:W-:Y:S04]  /*73c0*/  STL.64 [R1+0xc8], R10 ;  /* 0x0000c80a01007387 */ /* 0x0001e80000100a00 */
[----:B0-----:R-:W2:Y:S04]  /*73d0*/  LDL.LU.64 R10, [R1+0xa78] ;  /* 0x000a7800010a7983 */ /* 0x001ea80000300a00 */
[----:B------:R-:W2:Y:S04]  /*73e0*/  LDL.LU.64 R8, [R1+0xa70] ;  /* 0x000a700001087983 */ /* 0x000ea80000300a00 */
[----:B------:R-:W-:Y:S04]  /*73f0*/  STL.64 [R1+0xa28], R6 ;  /* 0x000a280601007387 */ /* 0x000fe80000100a00 */
[----:B------:R0:W-:Y:S04]  /*7400*/  STL.64 [R1+0xa20], R4 ;  /* 0x000a200401007387 */ /* 0x0001e80000100a00 */
[----:B0-----:R-:W2:Y:S04]  /*7410*/  LDL.LU.64 R4, [R1] ;  /* 0x0000000001047983 */ /* 0x001ea80000300a00 */
[----:B--2---:R0:W-:Y:S04]  /*7420*/  STL.64 [R1+0xa40], R4 ;  /* 0x000a400401007387 */ /* 0x0041e80000100a00 */
[----:B0-----:R-:W2:Y:S04]  /*7430*/  LDL.LU.64 R4, [R1+0x10] ;  /* 0x0000100001047983 */ /* 0x001ea80000300a00 */
[----:B--2---:R0:W-:Y:S04]  /*7440*/  STL.64 [R1+0xa48], R4 ;  /* 0x000a480401007387 */ /* 0x0041e80000100a00 */
[----:B0-----:R-:W2:Y:S04]  /*7450*/  LDL.LU.64 R4, [R1+0xb0] ;  /* 0x0000b00001047983 */ /* 0x001ea80000300a00 */
[----:B------:R-:W2:Y:S04]  /*7460*/  LDL.LU.64 R6, [R1+0xb8] ;  /* 0x0000b80001067983 */ /* 0x000ea80000300a00 */
[----:B------:R-:W-:Y:S04]  /*7470*/  STL.64 [R1+0xa18], R10 ;  /* 0x000a180a01007387 */ /* 0x000fe80000100a00 */
[----:B------:R-:W-:Y:S01]  /*7480*/  STL.64 [R1+0xa10], R8 ;  /* 0x000a100801007387 */ /* 0x000fe20000100a00 */
[C---:B--2---:R-:W-:Y:S11]  /*7490*/  HMMA.16816.F32 R4, R20.reuse, R8, R4 ;  /* 0x000000081404723c */ /* 0x044ff60000001804 */
[----:B------:R-:W-:Y:S11]  /*74a0*/  @!UPT UIADD3 URZ, URZ, URZ, URZ ;  /* 0x0000003f3f3ff290 */ /* 0x000ff6000fffe03f */
[----:B------:R-:W-:Y:S01]  /*74b0*/  @!UPT UIADD3 URZ, URZ, URZ, URZ ;  /* 0x0000003f3f3ff290 */ /* 0x000fe2000fffe03f */
[----:B------:R-:W-:Y:S04]  /*74c0*/  STL.64 [R1+0xb0], R4 ;  /* 0x0000b00401007387 */ /* 0x000fe80000100a00 */
[----:B------:R4:W-:Y:S02]  /*74d0*/  STL.64 [R1+0xb8], R6 ;  /* 0x0000b80601007387 */ /* 0x0009e40000100a00 */
[----:B----4-:R-:W-:Y:S02]  /*74e0*/  HMMA.16816.F32 R4, R20, R12, R16 ;  /* 0x0000000c1404723c */ /* 0x010fe40000001810 */
[----:B------:R0:W-:Y:S04]  /*74f0*/  STL.64 [R1+0xa68], R12 ;  /* 0x000a680c01007387 */ /* 0x0001e80000100a00 */
[----:B------:R-:W3:Y:S04]  /*7500*/  LDSM.16.MT88.4 R20, [R28+0x300] ;  /* 0x000300001c14783b */ /* 0x000ee80000004200 */
[----:B------:R-:W1:Y:S04]  /*7510*/  LDSM.16.MT88.4 R16, [R28+0x380] ;  /* 0x000380001c10783b */ /* 0x000e680000004200 */
[----:B0-----:R-:W3:Y:S09]  /*7520*/  LDL.LU.64 R12, [R1+0x2a0] ;  /* 0x0002a000010c7983 */ /* 0x001ef20000300a00 */
[----:B------:R0:W-:Y:S04]  /*7530*/  STL.64 [R1+0x50], R4 ;  /* 0x0000500401007387 */ /* 0x0001e80000100a00 */
[----:B------:R2:W-:Y:S04]  /*7540*/  STL.64 [R1+0x58], R6 ;  /* 0x0000580601007387 */ /* 0x0005e80000100a00 */
[----:B------:R-:W3:Y:S04]  /*7550*/  LDL.LU.64 R14, [R1+0x2a8] ;  /* 0x0002a800010e7983 */ /* 0x000ee80000300a00 */
[----:B0-----:R-:W4:Y:S04]  /*7560*/  LDL.LU.64 R4, [R1+0x280] ;  /* 0x0002800001047983 */ /* 0x001f280000300a00 */
[----:B--2---:R-:W2:Y:S04]  /*7570*/  LDL.LU.64 R6, [R1+0x288] ;  /* 0x0002880001067983 */ /* 0x004ea80000300a00 */
[----:B--2---:R-:W-:Y:S04]  /*7580*/  STL.64 [R1+0xa58], R6 ;  /* 0x000a580601007387 */ /* 0x004fe80000100a00 */
[----:B----4-:R0:W-:Y:S04]  /*7590*/  STL.64 [R1+0xa50], R4 ;  /* 0x000a500401007387 */ /* 0x0101e80000100a00 */
[----:B0-----:R-:W2:Y:S04]  /*75a0*/  LDL.LU.64 R4, [R1+0x290] ;  /* 0x0002900001047983 */ /* 0x001ea80000300a00 */
[----:B------:R-:W2:Y:S04]  /*75b0*/  LDL.LU.64 R6, [R1+0x298] ;  /* 0x0002980001067983 */ /* 0x000ea80000300a00 */
[----:B------:R-:W4:Y:S04]  /*75c0*/  LDL.LU.64 R8, [R1+0x250] ;  /* 0x0002500001087983 */ /* 0x000f280000300a00 */
[----:B------:R-:W2:Y:S01]  /*75d0*/  LDL.LU.64 R10, [R1+0x258] ;  /* 0x00025800010a7983 */ /* 0x000ea20000300a00 */
[----:B---3--:R-:W-:Y:S03]  /*75e0*/  HMMA.16816.F32 R12, R20, R24, R12 ;  /* 0x00000018140c723c */ /* 0x008fe6000000180c */
[----:B--2---:R-:W-:Y:S04]  /*75f0*/  STL.64 [R1+0xa38], R10 ;  /* 0x000a380a01007387 */ /* 0x004fe80000100a00 */
[----:B----4-:R0:W-:Y:S04]  /*7600*/  STL.64 [R1+0xa30], R8 ;  /* 0x000a300801007387 */ /* 0x0101e80000100a00 */
[----:B0-----:R-:W2:Y:S04]  /*7610*/  LDL.LU.64 R8, [R1+0x260] ;  /* 0x0002600001087983 */ /* 0x001ea80000300a00 */
[----:B------:R-:W2:Y:S04]  /*7620*/  LDL.LU.64 R10, [R1+0x268] ;  /* 0x00026800010a7983 */ /* 0x000ea80000300a00 */
[----:B-1----:R-:W-:Y:S04]  /*7630*/  STL.64 [R1+0xa00], R18 ;  /* 0x000a001201007387 */ /* 0x002fe80000100a00 */
[----:B------:R0:W-:Y:S04]  /*7640*/  STL.64 [R1+0x9f8], R16 ;  /* 0x0009f81001007387 */ /* 0x0001e80000100a00 */
[----:B0-----:R-:W3:Y:S04]  /*7650*/  LDL.LU.64 R16, [R1+0x20] ;  /* 0x0000200001107983 */ /* 0x001ee80000300a00 */
[----:B------:R0:W-:Y:S04]  /*7660*/  STL.64 [R1+0x2a0], R12 ;  /* 0x0002a00c01007387 */ /* 0x0001e80000100a00 */
[----:B------:R1:W-:Y:S04]  /*7670*/  STL.64 [R1+0x2a8], R14 ;  /* 0x0002a80e01007387 */ /* 0x0003e80000100a00 */
[----:B0-----:R-:W4:Y:S01]  /*7680*/  LDL.LU.64 R12, [R1+0xa68] ;  /* 0x000a6800010c7983 */ /* 0x001f220000300a00 */
[----:B-1----:R-:W-:-:S02]  /*7690*/  IMAD.MOV.U32 R14, RZ, RZ, R24 ;  /* 0x000000ffff0e7224 */ /* 0x002fc400078e0018 */
[----:B------:R-:W-:Y:S02]  /*76a0*/  IMAD.MOV.U32 R15, RZ, RZ, R25 ;  /* 0x000000ffff0f7224 */ /* 0x000fe400078e0019 */
[----:B------:R-:W2:Y:S02]  /*76b0*/  LDL.LU.64 R24, [R1+0xa60] ;  /* 0x000a600001187983 */ /* 0x000ea40000300a00 */
[C---:B--2---:R-:W-:Y:S11]  /*76c0*/  HMMA.16816.F32 R4, R20.reuse, R24, R4 ;  /* 0x000000181404723c */ /* 0x044ff60000001804 */
[----:B------:R-:W-:Y:S11]  /*76d0*/  @!UPT UIADD3 URZ, URZ, URZ, URZ ;  /* 0x0000003f3f3ff290 */ /* 0x000ff6000fffe03f */
[----:B------:R-:W-:Y:S01]  /*76e0*/  @!UPT UIADD3 URZ, URZ, URZ, URZ ;  /* 0x0000003f3f3ff290 */ /* 0x000fe2000fffe03f */
[----:B------:R-:W-:Y:S04]  /*76f0*/  STL.64 [R1+0x290], R4 ;  /* 0x0002900401007387 */ /* 0x000fe80000100a00 */
[----:B------:R0:W-:Y:S04]  /*7700*/  STL.64 [R1+0x298], R6 ;  /* 0x0002980601007387 */ /* 0x0001e80000100a00 */
[----:B0-----:R-:W3:Y:S04]  /*7710*/  LDL.LU.64 R6, [R1+0xa58] ;  /* 0x000a580001067983 */ /* 0x001ee80000300a00 */
[----:B------:R-:W3:Y:S04]  /*7720*/  LDL.LU.64 R4, [R1+0xa50] ;  /* 0x000a500001047983 */ /* 0x000ee80000300a00 */
[----:B------:R0:W-:Y:S04]  /*7730*/  STL.64 [R1+0x9e8], R24 ;  /* 0x0009e81801007387 */ /* 0x0001e80000100a00 */
[----:B0-----:R-:W2:Y:S04]  /*7740*/  LDL.LU.64 R24, [R1+0x270] ;  /* 0x0002700001187983 */ /* 0x001ea80000300a00 */
[----:B------:R-:W2:Y:S01]  /*7750*/  LDL.LU.64 R26, [R1+0x278] ;  /* 0x00027800011a7983 */ /* 0x000ea20000300a00 */
[----:B---3--:R-:W-:Y:S11]  /*7760*/  HMMA.16816.F32 R4, R20, R16, R4 ;  /* 0x000000101404723c */ /* 0x008ff60000001804 */
[----:B------:R-:W-:Y:S11]  /*7770*/  @!UPT UIADD3 URZ, URZ, URZ, URZ ;  /* 0x0000003f3f3ff290 */ /* 0x000ff6000fffe03f */
[----:B------:R-:W-:Y:S01]  /*7780*/  @!UPT UIADD3 URZ, URZ, URZ, URZ ;  /* 0x0000003f3f3ff290 */ /* 0x000fe2000fffe03f */
[----:B------:R0:W-:Y:S04]  /*7790*/  STL.64 [R1+0x280], R4 ;  /* 0x0002800401007387 */ /* 0x0001e80000100a00 */
[----:B------:R-:W-:Y:S04]  /*77a0*/  STL.64 [R1+0x288], R6 ;  /* 0x0002880601007387 */ /* 0x000fe80000100a00 */
[----:B0-----:R-:W2:Y:S01]  /*77b0*/  LDL.LU.64 R4, [R1+0xa48] ;  /* 0x000a480001047983 */ /* 0x001ea20000300a00 */
[----:B------:R-:W-:Y:S02]  /*77c0*/  IMAD.MOV.U32 R2, RZ, RZ, R16 ;  /* 0x000000ffff027224 */ /* 0x000fe400078e0010 */
[----:B------:R-:W-:-:S02]  /*77d0*/  IMAD.MOV.U32 R0, RZ, RZ, R17 ;  /* 0x000000ffff007224 */ /* 0x000fc400078e0011 */
[----:B------:R-:W3:Y:S04]  /*77e0*/  LDL.LU.64 R16, [R1+0x240] ;  /* 0x0002400001107983 */ /* 0x000ee80000300a00 */
[----:B------:R-:W3:Y:S01]  /*77f0*/  LDL.LU.64 R18, [R1+0x248] ;  /* 0x0002480001127983 */ /* 0x000ee20000300a00 */
[C---:B--2---:R-:W-:Y:S01]  /*7800*/  HMMA.16816.F32 R24, R20.reuse, R4, R24 ;  /* 0x000000041418723c */ /* 0x044fe20000001818 */
[----:B------:R-:W-:Y:S11]  /*7810*/  IMAD.MOV.U32 R3, RZ, RZ, R5 ;  /* 0x000000ffff037224 */ /* 0x000ff600078e0005 */
[----:B------:R-:W-:Y:S11]  /*7820*/  @!UPT UIADD3 URZ, URZ, URZ, URZ ;  /* 0x0000003f3f3ff290 */ /* 0x000ff6000fffe03f */
[----:B------:R-:W-:Y:S04]  /*7830*/  STL.64 [R1+0x270], R24 ;  /* 0x0002701801007387 */ /* 0x000fe80000100a00 */
[----:B------:R0:W-:Y:S02]  /*7840*/  STL.64 [R1+0x278], R26 ;  /* 0x0002781a01007387 */ /* 0x0001e40000100a00 */
[----:B0-----:R-:W-:Y:S02]  /*7850*/  IMAD.MOV.U32 R26, RZ, RZ, R4 ;  /* 0x000000ffff1a7224 */ /* 0x001fe400078e0004 */
[----:B------:R-:W2:Y:S02]  /*7860*/  LDL.LU.64 R4, [R1+0xa40] ;  /* 0x000a400001047983 */ /* 0x000ea40000300a00 */
        /* <DEDUP_REMOVED lines=16> */
[----:B------:R-:W3:Y:S01]  /*7970*/  LDL.LU.64 R8, [R1+0xa10] ;  /* 0x000a100001087983 */ /* 0x000ee20000300a00 */
[----:B------:R-:W-:-:S02]  /*7980*/  IMAD.MOV.U32 R24, RZ, RZ, R14 ;  /* 0x000000ffff187224 */ /* 0x000fc400078e000e */
[----:B------:R-:W-:Y:S01]  /*7990*/  IMAD.MOV.U32 R25, RZ, RZ, R15 ;  /* 0x000000ffff197224 */ /* 0x000fe200078e000f */
[----:B------:R-:W2:Y:S04]  /*79a0*/  LDL.LU R14, [R1+0xa0c] ;  /* 0x000a0c00010e7983 */ /* 0x000ea80000300800 */
[----:B------:R-:W2:Y:S04]  /*79b0*/  LDL.LU R15, [R1+0xa08] ;  /* 0x000a0800010f7983 */ /* 0x000ea80000300800 */
        /* <DEDUP_REMOVED lines=11> */
[C---:B---3--:R-:W-:Y:S02]  /*7a70*/  HMMA.16816.F32 R4, R20.reuse, R8, R16 ;  /* 0x000000081404723c */ /* 0x048fe40000001810 */
[----:B------:R-:W4:Y:S04]  /*7a80*/  LDL.LU.64 R16, [R1+0xa0] ;  /* 0x0000a00001107983 */ /* 0x000f280000300a00 */
[----:B------:R-:W4:Y:S11]  /*7a90*/  LDL.LU.64 R18, [R1+0xa8] ;  /* 0x0000a80001127983 */ /* 0x000f360000300a00 */
[----:B------:R-:W-:Y:S06]  /*7aa0*/  @!UPT UIADD3 URZ, URZ, URZ, URZ ;  /* 0x0000003f3f3ff290 */ /* 0x000fec000fffe03f */
[----:B------:R0:W-:Y:S04]  /*7ab0*/  STL.64 [R1+0x240], R4 ;  /* 0x0002400401007387 */ /* 0x0001e80000100a00 */
[----:B------:R1:W-:Y:S04]  /*7ac0*/  STL.64 [R1+0x248], R6 ;  /* 0x0002480601007387 */ /* 0x0003e80000100a00 */
[----:B0-----:R-:W3:Y:S04]  /*7ad0*/  LDL.LU.64 R4, [R1+0x90] ;  /* 0x0000900001047983 */ /* 0x001ee80000300a00 */
[----:B-1----:R-:W3:Y:S04]  /*7ae0*/  LDL.LU.64 R6, [R1+0x98] ;  /* 0x0000980001067983 */ /* 0x002ee80000300a00 */
[----:B--2---:R-:W-:Y:S04]  /*7af0*/  STL.64 [R1+0x990], R10 ;  /* 0x0009900a01007387 */ /* 0x004fe80000100a00 */
[----:B------:R0:W-:Y:S04]  /*7b00*/  STL.64 [R1+0x988], R8 ;  /* 0x0009880801007387 */ /* 0x0001e80000100a00 */
[----:B0-----:R-:W2:Y:S04]  /*7b10*/  LDL.LU.64 R8, [R1+0x3e0] ;  /* 0x0003e00001087983 */ /* 0x001ea80000300a00 */
[----:B------:R-:W2:Y:S04]  /*7b20*/  LDL.LU.64 R10, [R1+0x3e8] ;  /* 0x0003e800010a7983 */ /* 0x000ea80000300a00 */
[----:B--2---:R-:W-:Y:S04]  /*7b30*/  STL.64 [R1+0x9b0], R10 ;  /* 0x0009b00a01007387 */ /* 0x004fe80000100a00 */
[----:B------:R0:W-:Y:S04]  /*7b40*/  STL.64 [R1+0x9a8], R8 ;  /* 0x0009a80801007387 */ /* 0x0001e80000100a00 */
[----:B0-----:R-:W2:Y:S04]  /*7b50*/  LDL.LU.64 R8, [R1+0x3f0] ;  /* 0x0003f00001087983 */ /* 0x001ea80000300a00 */
[----:B------:R-:W2:Y:S04]  /*7b60*/  LDL.LU.64 R10, [R1+0x3f8] ;  /* 0x0003f800010a7983 */ /* 0x000ea80000300a00 */
[----:B--2---:R-:W-:Y:S04]  /*7b70*/  STL.64 [R1+0x9c8], R10 ;  /* 0x0009c80a01007387 */ /* 0x004fe80000100a00 */
[----:B------:R0:W-:Y:S04]  /*7b80*/  STL.64 [R1+0x9c0], R8 ;  /* 0x0009c00801007387 */ /* 0x0001e80000100a00 */
[----:B0-----:R-:W2:Y:S04]  /*7b90*/  LDL.LU.64 R8, [R1+0x400] ;  /* 0x0004000001087983 */ /* 0x001ea80000300a00 */
[----:B------:R-:W2:Y:S01]  /*7ba0*/  LDL.LU.64 R10, [R1+0x408] ;  /* 0x00040800010a7983 */ /* 0x000ea20000300a00 */
[----:B----4-:R-:W-:Y:S03]  /*7bb0*/  HMMA.16816.F32 R20, R20, R12, R16 ;  /* 0x0000000c1414723c */ /* 0x010fe60000001810 */
[----:B--2---:R-:W-:Y:S04]  /*7bc0*/  STL.64 [R1+0x9e0], R10 ;  /* 0x0009e00a01007387 */ /* 0x004fe80000100a00 */
[----:B------:R0:W-:Y:S04]  /*7bd0*/  STL.64 [R1+0x9d8], R8 ;  /* 0x0009d80801007387 */ /* 0x0001e80000100a00 */
[----:B0-----:R-:W2:Y:S04]  /*7be0*/  LDL.LU.64 R8, [R1+0x410] ;  /* 0x0004100001087983 */ /* 0x001ea80000300a00 */
[----:B------:R-:W2:Y:S04]  /*7bf0*/  LDL.LU.64 R10, [R1+0x418] ;  /* 0x00041800010a7983 */ /* 0x000ea80000300a00 */
[----:B------:R-:W3:Y:S04]  /*7c00*/  LDL.LU.64 R18, [R1+0xa00] ;  /* 0x000a000001127983 */ /* 0x000ee80000300a00 */
[----:B------:R-:W3:Y:S04]  /*7c10*/  LDL.LU.64 R16, [R1+0x9f8] ;  /* 0x0009f80001107983 */ /* 0x000ee80000300a00 */
[----:B------:R0:W-:Y:S04]  /*7c20*/  STL.64 [R1+0xa0], R20 ;  /* 0x0000a01401007387 */ /* 0x0001e80000100a00 */
[----:B------:R1:W-:Y:S04]  /*7c30*/  STL.64 [R1+0xa8], R22 ;  /* 0x0000a81601007387 */ /* 0x0003e80000100a00 */
[----:B0-----:R-:W4:Y:S04]  /*7c40*/  LDL.LU.64 R20, [R1+0x80] ;  /* 0x0000800001147983 */ /* 0x001f280000300a00 */
[----:B-1----:R-:W4:Y:S01]  /*7c50*/  LDL.LU.64 R22, [R1+0x88] ;  /* 0x0000880001167983 */ /* 0x002f220000300a00 */
[C---:B---3--:R-:W-:Y:S03]  /*7c60*/  HMMA.16816.F32 R24, R16.reuse, R24, R4 ;  /* 0x000000181018723c */ /* 0x048fe60000001804 */
[----:B------:R-:W2:Y:S11]  /*7c70*/  LDL.LU.64 R4, [R1+0x9f0] ;  /* 0x0009f00001047983 */ /* 0x000eb60000300a00 */
[----:B------:R-:W-:Y:S09]  /*7c80*/  @!UPT UIADD3 URZ, URZ, URZ, URZ ;  /* 0x0000003f3f3ff290 */ /* 0x000ff2000fffe03f */
[----:B------:R0:W-:Y:S04]  /*7c90*/  STL.64 [R1+0x90], R24 ;  /* 0x0000901801007387 */ /* 0x0001e80000100a00 */
[----:B------:R4:W-:Y:S04]  /*7ca0*/  STL.64 [R1+0x98], R26 ;  /* 0x0000981a01007387 */ /* 0x0009e80000100a00 */
[----:B0-----:R-:W4:Y:S02]  /*7cb0*/  LDL.LU.64 R24, [R1+0x9e8] ;  /* 0x0009e80001187983 */ /* 0x001f240000300a00 */
[C---:B----4-:R-:W-:Y:S02]  /*7cc0*/  HMMA.16816.F32 R24, R16.reuse, R24, R20 ;  /* 0x000000181018723c */ /* 0x050fe40000001814 */
[----:B------:R-:W-:Y:S11]  /*7cd0*/  LDSM.16.MT88.4 R20, [R28+0x4000] ;  /* 0x004000001c14783b */ /* 0x000ff60000004200 */
[----:B------:R-:W-:Y:S10]  /*7ce0*/  @!UPT UIADD3 URZ, URZ, URZ, URZ ;  /* 0x0000003f3f3ff290 */ /* 0x000ff4000fffe03f */
[----:B------:R-:W-:Y:S04]  /*7cf0*/  STL.64 [R1+0x80], R24 ;  /* 0x0000801801007387 */ /* 0x000fe80000100a00 */
[----:B------:R-:W-:Y:S04]  /*7d00*/  STL.64 [R1+0x88], R26 ;  /* 0x0000881a01007387 */ /* 0x000fe80000100a00 */
[----:B------:R-:W0:Y:S01]  /*7d10*/  LDSM.16.MT88.4 R24, [R28+0x4080] ;  /* 0x004080001c18783b */ /* 0x000e220000004200 */
[C---:B--2---:R-:W-:Y:S03]  /*7d20*/  HMMA.16816.F32 R4, R16.reuse, R4, R8 ;  /* 0x000000041004723c */ /* 0x044fe60000001808 */
[----:B0-----:R-:W-:Y:S04]  /*7d30*/  STL.64 [R1+0x908], R26 ;  /* 0x0009081a01007387 */ /* 0x001fe80000100a00 */
[----:B------:R0:W-:Y:S04]  /*7d40*/  STL.64 [R1+0x900], R24 ;  /* 0x0009001801007387 */ /* 0x0001e80000100a00 */
[----:B0-----:R-:W2:Y:S04]  /*7d50*/  LDL.LU.64 R24, [R1+0x230] ;  /* 0x0002300001187983 */ /* 0x001ea80000300a00 */
[----:B------:R-:W2:Y:S04]  /*7d60*/  LDL.LU.64 R26, [R1+0x238] ;  /* 0x00023800011a7983 */ /* 0x000ea80000300a00 */
[----:B------:R-:W3:Y:S04]  /*7d70*/  LDL.LU.64 R10, [R1+0x9e0] ;  /* 0x0009e000010a7983 */ /* 0x000ee80000300a00 */
[----:B------:R-:W3:Y:S04]  /*7d80*/  LDL.LU.64 R8, [R1+0x9d8] ;  /* 0x0009d80001087983 */ /* 0x000ee80000300a00 */
[----:B------:R0:W-:Y:S04]  /*7d90*/  STL.64 [R1+0x410], R4 ;  /* 0x0004100401007387 */ /* 0x0001e80000100a00 */
[----:B------:R3:W-:Y:S04]  /*7da0*/  STL.64 [R1+0x418], R6 ;  /* 0x0004180601007387 */ /* 0x0007e80000100a00 */
[----:B0-----:R-:W3:Y:S02]  /*7db0*/  LDL.LU.64 R4, [R1+0x9d0] ;  /* 0x0009d00001047983 */ /* 0x001ee40000300a00 */
[C---:B---3--:R-:W-:Y:S02]  /*7dc0*/  HMMA.16816.F32 R4, R16.reuse, R4, R8 ;  /* 0x000000041004723c */ /* 0x048fe40000001808 */
[----:B------:R-:W3:Y:S04]  /*7dd0*/  LDL.LU.64 R10, [R1+0x9c8] ;  /* 0x0009c800010a7983 */ /* 0x000ee80000300a00 */
[----:B------:R-:W3:Y:S11]  /*7de0*/  LDL.LU.64 R8, [R1+0x9c0] ;  /* 0x0009c00001087983 */ /* 0x000ef60000300a00 */
[----:B------:R-:W-:Y:S06]  /*7df0*/  @!UPT UIADD3 URZ, URZ, URZ, URZ ;  /* 0x0000003f3f3ff290 */ /* 0x000fec000fffe03f */
[----:B------:R0:W-:Y:S04]  /*7e00*/  STL.64 [R1+0x400], R4 ;  /* 0x0004000401007387 */ /* 0x0001e80000100a00 */
[----:B------:R3:W-:Y:S04]  /*7e10*/  STL.64 [R1+0x408], R6 ;  /* 0x0004080601007387 */ /* 0x0007e80000100a00 */
[----:B0-----:R-:W3:Y:S02]  /*7e20*/  LDL.LU.64 R4, [R1+0x9b8] ;  /* 0x0009b80001047983 */ /* 0x001ee40000300a00 */
[C---:B---3--:R-:W-:Y:S02]  /*7e30*/  HMMA.16816.F32 R4, R16.reuse, R4, R8 ;  /* 0x000000041004723c */ /* 0x048fe40000001808 */
[----:B------:R-:W3:Y:S04]  /*7e40*/  LDL.LU.64 R10, [R1+0x9b0] ;  /* 0x0009b000010a7983 */ /* 0x000ee80000300a00 */
[----:B------:R-:W3:Y:S11]  /*7e50*/  LDL.LU.64 R8, [R1+0x9a8] ;  /* 0x0009a80001087983 */ /* 0x000ef60000300a00 */
[----:B------:R-:W-:Y:S06]  /*7e60*/  @!UPT UIADD3 URZ, URZ, URZ, URZ ;  /* 0x0000003f3f3ff290 */ /* 0x000fec000fffe03f */
[----:B------:R-:W-:Y:S04]  /*7e70*/  STL.64 [R1+0x3f0], R4 ;  /* 0x0003f00401007387 */ /* 0x000fe80000100a00 */
[----:B------:R0:W-:Y:S04]  /*7e80*/  STL.64 [R1+0x3f8], R6 ;  /* 0x0003f80601007387 */ /* 0x0001e80000100a00 */
[----:B0-----:R-:W4:Y:S04]  /*7e90*/  LDL.LU.64 R6, [R1+0x9a0] ;  /* 0x0009a00001067983 */ /* 0x001f280000300a00 */
[----:B------:R-:W3:Y:S02]  /*7ea0*/  LDL.LU.64 R4, [R1+0x998] ;  /* 0x0009980001047983 */ /* 0x000ee40000300a00 */
[C---:B---3--:R-:W-:Y:S11]  /*7eb0*/  HMMA.16816.F32 R8, R16.reuse, R4, R8 ;  /* 0x000000041008723c */ /* 0x048ff60000001808 */
[----:B------:R-:W-:Y:S11]  /*7ec0*/  @!UPT UIADD3 URZ, URZ, URZ, URZ ;  /* 0x0000003f3f3ff290 */ /* 0x000ff6000fffe03f */
[----:B------:R-:W-:Y:S01]  /*7ed0*/  @!UPT UIADD3 URZ, URZ, URZ, URZ ;  /* 0x0000003f3f3ff290 */ /* 0x000fe2000fffe03f */
[----:B------:R-:W-:Y:S04]  /*7ee0*/  STL.64 [R1+0x3e0], R8 ;  /* 0x0003e00801007387 */ /* 0x000fe80000100a00 */
[----:B------:R0:W-:Y:S04]  /*7ef0*/  STL.64 [R1+0x3e8], R10 ;  /* 0x0003e80a01007387 */ /* 0x0001e80000100a00 */
[----:B0-----:R-:W3:Y:S04]  /*7f00*/  LDL.LU.64 R10, [R1+0x990] ;  /* 0x00099000010a7983 */ /* 0x001ee80000300a00 */
[----:B------:R-:W2:Y:S04]  /*7f10*/  LDL.LU.64 R8, [R1+0x988] ;  /* 0x0009880001087983 */ /* 0x000ea80000300a00 */
[----:B----4-:R0:W-:Y:S04]  /*7f20*/  STL.64 [R1+0x950], R6 ;  /* 0x0009500601007387 */ /* 0x0101e80000100a00 */
[----:B------:R-:W2:Y:S04]  /*7f30*/  LDL.LU.64 R4, [R1+0x3d0] ;  /* 0x0003d00001047983 */ /* 0x000ea80000300a00 */
[----:B0-----:R-:W2:Y:S02]  /*7f40*/  LDL.LU.64 R6, [R1+0x3d8] ;  /* 0x0003d80001067983 */ /* 0x001ea40000300a00 */
[C---:B--2---:R-:W-:Y:S02]  /*7f50*/  HMMA.16816.F32 R4, R16.reuse, R8, R4 ;  /* 0x000000081004723c */ /* 0x044fe40000001804 */
[----:B---3--:R-:W-:Y:S11]  /*7f60*/  STL.64 [R1+0x938], R10 ;  /* 0x0009380a01007387 */ /* 0x008ff60000100a00 */
[----:B------:R-:W-:Y:S10]  /*7f70*/  @!UPT UIADD3 URZ, URZ, URZ, URZ ;  /* 0x0000003f3f3ff290 */ /* 0x000ff4000fffe03f */
[----:B------:R-:W-:Y:S04]  /*7f80*/  STL.64 [R1+0x3d0], R4 ;  /* 0x0003d00401007387 */ /* 0x000fe80000100a00 */
[----:B------:R0:W-:Y:S02]  /*7f90*/  STL.64 [R1+0x3d8], R6 ;  /* 0x0003d80601007387 */ /* 0x0001e40000100a00 */
[----:B0-----:R-:W-:Y:S02]  /*7fa0*/  HMMA.16816.F32 R4, R16, R12, R24 ;  /* 0x0000000c1004723c */ /* 0x001fe40000001818 */
[----:B------:R0:W-:Y:S04]  /*7fb0*/  STL.64 [R1+0x910], R14 ;  /* 0x0009100e01007387 */ /* 0x0001e80000100a00 */
[----:B------:R-:W2:Y:S04]  /*7fc0*/  LDL.LU R12, [R1+0x3b0] ;  /* 0x0003b000010c7983 */ /* 0x000ea80000300800 */
[----:B------:R-:W2:Y:S04]  /*7fd0*/  LDL.LU R13, [R1+0x3b4] ;  /* 0x0003b400010d7983 */ /* 0x000ea80000300800 */
[----:B0-----:R-:W3:Y:S04]  /*7fe0*/  LDL.LU R14, [R1+0x3b8] ;  /* 0x0003b800010e7983 */ /* 0x001ee80000300800 */
[----:B------:R-:W3:Y:S04]  /*7ff0*/  LDL.LU R15, [R1+0x3bc] ;  /* 0x0003bc00010f7983 */ /* 0x000ee80000300800 */
[----:B------:R-:W4:Y:S04]  /*8000*/  LDL.LU R8, [R1+0x3c0] ;  /* 0x0003c00001087983 */ /* 0x000f280000300800 */
[----:B------:R-:W4:Y:S01]  /*8010*/  LDL.LU R9, [R1+0x3c4] ;  /* 0x0003c40001097983 */ /* 0x000f220000300800 */
[----:B------:R-:W-:-:S03]  /*8020*/  IMAD.MOV.U32 R2, RZ, RZ, R4 ;  /* 0x000000ffff027224 */ /* 0x000fc600078e0004 */
[----:B------:R-:W2:Y:S01]  /*8030*/  LDL.LU R10, [R1+0x3c8] ;  /* 0x0003c800010a7983 */ /* 0x000ea20000300800 */
[----:B------:R-:W-:-:S03]  /*8040*/  IMAD.MOV.U32 R3, RZ, RZ, R5 ;  /* 0x000000ffff037224 */ /* 0x000fc600078e0005 */
[----:B------:R-:W2:Y:S01]  /*8050*/  LDL.LU R11, [R1+0x3cc] ;  /* 0x0003cc00010b7983 */ /* 0x000ea20000300800 */
[----:B------:R-:W-:-:S03]  /*8060*/  IMAD.MOV.U32 R0, RZ, RZ, R6 ;  /* 0x000000ffff007224 */ /* 0x000fc600078e0006 */
[----:B------:R-:W2:Y:S01]  /*8070*/  LDL.LU R4, [R1+0x420] ;  /* 0x0004200001047983 */ /* 0x000ea20000300800 */
[----:B------:R-:W-:-:S03]  /*8080*/  IMAD.MOV.U32 R29, RZ, RZ, R7 ;  /* 0x000000ffff1d7224 */ /* 0x000fc600078e0007 */
[----:B------:R-:W2:Y:S04]  /*8090*/  LDL.LU R5, [R1+0x424] ;  /* 0x0004240001057983 */ /* 0x000ea80000300800 */
[----:B------:R-:W2:Y:S04]  /*80a0*/  LDL.LU R6, [R1+0x428] ;  /* 0x0004280001067983 */ /* 0x000ea80000300800 */
[----:B------:R-:W2:Y:S04]  /*80b0*/  LDL.LU R7, [R1+0x42c] ;  /* 0x00042c0001077983 */ /* 0x000ea80000300800 */
[----:B--2---:R0:W-:Y:S04]  /*80c0*/  STL.64 [R1+0x960], R6 ;  /* 0x0009600601007387 */ /* 0x0041e80000100a00 */
[----:B------:R-:W-:Y:S04]  /*80d0*/  STL.64 [R1+0x958], R4 ;  /* 0x0009580401007387 */ /* 0x000fe80000100a00 */
[----:B0-----:R-:W2:Y:S04]  /*80e0*/  LDL R6, [R1+0x38] ;  /* 0x0000380001067983 */ /* 0x001ea80000100800 */
[----:B------:R-:W2:Y:S04]  /*80f0*/  LDL R7, [R1+0x3c] ;  /* 0x00003c0001077983 */ /* 0x000ea80000100800 */
[----:B--2---:R0:W-:Y:S04]  /*8100*/  STL.64 [R1+0x970], R6 ;  /* 0x0009700601007387 */ /* 0x0041e80000100a00 */
[----:B0-----:R-:W2:Y:S04]  /*8110*/  LDL.64 R6, [R1+0x48] ;  /* 0x0000480001067983 */ /* 0x001ea80000100a00 */
[----:B------:R0:W-:Y:S04]  /*8120*/  STL.64 [R1+0x948], R10 ;  /* 0x0009480a01007387 */ /* 0x0001e80000100a00 */
[----:B----4-:R1:W-:Y:S04]  /*8130*/  STL.64 [R1+0x940], R8 ;  /* 0x0009400801007387 */ /* 0x0103e80000100a00 */
[----:B0-----:R-:W4:Y:S04]  /*8140*/  LDL.64 R10, [R1+0x28] ;  /* 0x00002800010a7983 */ /* 0x001f280000100a00 */
[----:B----4-:R0:W-:Y:S04]  /*8150*/  STL.64 [R1+0x968], R10 ;  /* 0x0009680a01007387 */ /* 0x0101e80000100a00 */
[----:B-1----:R-:W4:Y:S04]  /*8160*/  LDL.LU R8, [R1+0x430] ;  /* 0x0004300001087983 */ /* 0x002f280000300800 */
[----:B------:R-:W4:Y:S04]  /*8170*/  LDL.LU R9, [R1+0x434] ;  /* 0x0004340001097983 */ /* 0x000f280000300800 */
[----:B0-----:R-:W2:Y:S04]  /*8180*/  LDL.LU R10, [R1+0x438] ;  /* 0x00043800010a7983 */ /* 0x001ea80000300800 */
[----:B------:R-:W2:Y:S04]  /*8190*/  LDL.LU R11, [R1+0x43c] ;  /* 0x00043c00010b7983 */ /* 0x000ea80000300800 */
[----:B--2---:R-:W-:Y:S04]  /*81a0*/  STL.64 [R1+0x980], R10 ;  /* 0x0009800a01007387 */ /* 0x004fe80000100a00 */
[----:B----4-:R0:W-:Y:S04]  /*81b0*/  STL.64 [R1+0x978], R8 ;  /* 0x0009780801007387 */ /* 0x0101e80000100a00 */
[----:B0-----:R-:W2:Y:S04]  /*81c0*/  LDL.LU R8, [R1+0x440] ;  /* 0x0004400001087983 */ /* 0x001ea80000300800 */
[----:B------:R-:W2:Y:S04]  /*81d0*/  LDL.LU R9, [R1+0x444] ;  /* 0x0004440001097983 */ /* 0x000ea80000300800 */
[----:B------:R-:W2:Y:S04]  /*81e0*/  LDL.LU R10, [R1+0x448] ;  /* 0x00044800010a7983 */ /* 0x000ea80000300800 */
[----:B------:R-:W2:Y:S04]  /*81f0*/  LDL.LU R11, [R1+0x44c] ;  /* 0x00044c00010b7983 */ /* 0x000ea80000300800 */
[----:B---3--:R0:W-:Y:S04]  /*8200*/  STL.64 [R1+0x930], R14 ;  /* 0x0009300e01007387 */ /* 0x0081e80000100a00 */
[----:B------:R-:W-:Y:S04]  /*8210*/  STL.64 [R1+0x928], R12 ;  /* 0x0009280c01007387 */ /* 0x000fe80000100a00 */
[----:B0-----:R-:W3:Y:S04]  /*8220*/  LDL.64 R14, [R1+0x18] ;  /* 0x00001800010e7983 */ /* 0x001ee80000100a00 */
[----:B------:R-:W4:Y:S04]  /*8230*/  LDL.LU R16, [R1+0x70] ;  /* 0x0000700001107983 */ /* 0x000f280000300800 */
[----:B------:R-:W4:Y:S04]  /*8240*/  LDL.LU R17, [R1+0x74] ;  /* 0x0000740001117983 */ /* 0x000f280000300800 */
[----:B------:R-:W2:Y:S04]  /*8250*/  LDL.LU R18, [R1+0x78] ;  /* 0x0000780001127983 */ /* 0x000ea80000300800 */
[----:B------:R-:W2:Y:S04]  /*8260*/  LDL.LU R19, [R1+0x7c] ;  /* 0x00007c0001137983 */ /* 0x000ea80000300800 */
[----:B------:R-:W3:Y:S04]  /*8270*/  LDL.LU R24, [R1+0x3a0] ;  /* 0x0003a00001187983 */ /* 0x000ee80000300800 */
[----:B------:R-:W3:Y:S04]  /*8280*/  LDL.LU R25, [R1+0x3a4] ;  /* 0x0003a40001197983 */ /* 0x000ee80000300800 */
[----:B------:R-:W3:Y:S04]  /*8290*/  LDL.LU R26, [R1+0x3a8] ;  /* 0x0003a800011a7983 */ /* 0x000ee80000300800 */
[----:B------:R-:W3:Y:S04]  /*82a0*/  LDL.LU R27, [R1+0x3ac] ;  /* 0x0003ac00011b7983 */ /* 0x000ee80000300800 */
[----:B--2---:R-:W-:Y:S04]  /*82b0*/  STL.64 [R1+0x880], R18 ;  /* 0x0008801201007387 */ /* 0x004fe80000100a00 */
[----:B----4-:R0:W-:Y:S04]  /*82c0*/  STL.64 [R1+0x878], R16 ;  /* 0x0008781001007387 */ /* 0x0101e80000100a00 */
[----:B0-----:R-:W2:Y:S04]  /*82d0*/  LDL.LU R16, [R1+0x1c0] ;  /* 0x0001c00001107983 */ /* 0x001ea80000300800 */
[----:B------:R-:W2:Y:S04]  /*82e0*/  LDL.LU R17, [R1+0x1c4] ;  /* 0x0001c40001117983 */ /* 0x000ea80000300800 */
[----:B------:R-:W4:Y:S04]  /*82f0*/  LDL.LU R18, [R1+0x1c8] ;  /* 0x0001c80001127983 */ /* 0x000f280000300800 */
[----:B------:R-:W4:Y:S01]  /*8300*/  LDL.LU R19, [R1+0x1cc] ;  /* 0x0001cc0001137983 */ /* 0x000f220000300800 */
[----:B------:R-:W-:Y:S03]  /*8310*/  HMMA.16816.F32 R8, R20, R6, R8 ;  /* 0x000000061408723c */ /* 0x000fe60000001808 */
[----:B----4-:R0:W-:Y:S04]  /*8320*/  STL.64 [R1+0x890], R18 ;  /* 0x0008901201007387 */ /* 0x0101e80000100a00 */
[----:B--2---:R-:W-:Y:S04]  /*8330*/  STL.64 [R1+0x888], R16 ;  /* 0x0008881001007387 */ /* 0x004fe80000100a00 */
[----:B0-----:R-:W2:Y:S04]  /*8340*/  LDL R18, [R1+0x8] ;  /* 0x0000080001127983 */ /* 0x001ea80000100800 */
[----:B------:R-:W2:Y:S04]  /*8350*/  LDL R19, [R1+0xc] ;  /* 0x00000c0001137983 */ /* 0x000ea80000100800 */
[----:B------:R-:W-:Y:S04]  /*8360*/  STL [R1+0x634], R29 ;  /* 0x0006341d01007387 */ /* 0x000fe80000100800 */
[----:B------:R0:W-:Y:S04]  /*8370*/  STL [R1+0x630], R0 ;  /* 0x0006300001007387 */ /* 0x0001e80000100800 */
[----:B------:R-:W-:Y:S04]  /*8380*/  STL [R1+0x62c], R3 ;  /* 0x00062c0301007387 */ /* 0x000fe80000100800 */
[----:B------:R1:W-:Y:S04]  /*8390*/  STL [R1+0x628], R2 ;  /* 0x0006280201007387 */ /* 0x0003e80000100800 */
[----:B------:R-:W-:Y:S01]  /*83a0*/  STL.64 [R1+0x440], R8 ;  /* 0x0004400801007387 */ /* 0x000fe20000100a00 */
[----:B0-----:R-:W-:-:S03]  /*83b0*/  IMAD.MOV.U32 R0, RZ, RZ, R7 ;  /* 0x000000ffff007224 */ /* 0x001fc600078e0007 */
[----:B------:R0:W-:Y:S01]  /*83c0*/  STL.64 [R1+0x448], R10 ;  /* 0x0004480a01007387 */ /* 0x0001e20000100a00 */
[----:B-1----:R-:W-:-:S03]  /*83d0*/  IMAD.MOV.U32 R2, RZ, RZ, R6 ;  /* 0x000000ffff027224 */ /* 0x002fc600078e0006 */
[----:B0-----:R-:W4:Y:S04]  /*83e0*/  LDL.LU.64 R10, [R1+0x980] ;  /* 0x00098000010a7983 */ /* 0x001f280000300a00 */
[----:B------:R-:W4:Y:S04]  /*83f0*/  LDL.LU.64 R8, [R1+0x978] ;  /* 0x0009780001087983 */ /* 0x000f280000300a00 */
[----:B------:R-:W4:Y:S02]  /*8400*/  LDL.LU.64 R6, [R1+0x970] ;  /* 0x0009700001067983 */ /* 0x000f240000300a00 */
[C---:B----4-:R-:W-:Y:S02]  /*8410*/  HMMA.16816.F32 R4, R20.reuse, R6, R8 ;  /* 0x000000061404723c */ /* 0x050fe40000001808 */
[----:B------:R-:W4:Y:S11]  /*8420*/  LDL.LU.64 R10, [R1+0x968] ;  /* 0x00096800010a7983 */ /* 0x000f360000300a00 */
[----:B------:R-:W-:Y:S10]  /*8430*/  @!UPT UIADD3 URZ, URZ, URZ, URZ ;  /* 0x0000003f3f3ff290 */ /* 0x000ff4000fffe03f */
[----:B------:R-:W-:Y:S04]  /*8440*/  STL.64 [R1+0x430], R4 ;  /* 0x0004300401007387 */ /* 0x000fe80000100a00 */
[----:B------:R0:W-:Y:S04]  /*8450*/  STL.64 [R1+0x438], R6 ;  /* 0x0004380601007387 */ /* 0x0001e80000100a00 */
[----:B0-----:R-:W2:Y:S04]  /*8460*/  LDL.LU.64 R6, [R1+0x960] ;  /* 0x0009600001067983 */ /* 0x001ea80000300a00 */
[----:B------:R-:W2:Y:S01]  /*8470*/  LDL.LU.64 R4, [R1+0x958] ;  /* 0x0009580001047983 */ /* 0x000ea20000300a00 */
[----:B----4-:R-:W-:Y:S01]  /*8480*/  IMAD.MOV.U32 R3, RZ, RZ, R11 ;  /* 0x000000ffff037224 */ /* 0x010fe200078e000b */
[----:B--2---:R-:W-:Y:S11]  /*8490*/  HMMA.16816.F32 R4, R20, R10, R4 ;  /* 0x0000000a1404723c */ /* 0x004ff60000001804 */
[----:B------:R-:W-:Y:S11]  /*84a0*/  @!UPT UIADD3 URZ, URZ, URZ, URZ ;  /* 0x0000003f3f3ff290 */ /* 0x000ff6000fffe03f */
[----:B------:R-:W-:Y:S01]  /*84b0*/  @!UPT UIADD3 URZ, URZ, URZ, URZ ;  /* 0x0000003f3f3ff290 */ /* 0x000fe2000fffe03f */
[----:B------:R0:W-:Y:S04]  /*84c0*/  STL.64 [R1+0x420], R4 ;  /* 0x0004200401007387 */ /* 0x0001e80000100a00 */
[----:B------:R1:W-:Y:S01]  /*84d0*/  STL.64 [R1+0x428], R6 ;  /* 0x0004280601007387 */ /* 0x0003e20000100a00 */
[----:B0-----:R-:W-:-:S03]  /*84e0*/  IMAD.MOV.U32 R4, RZ, RZ, R10 ;  /* 0x000000ffff047224 */ /* 0x001fc600078e000a */
[----:B-1----:R-:W2:Y:S04]  /*84f0*/  LDL.LU.64 R6, [R1+0x950] ;  /* 0x0009500001067983 */ /* 0x002ea80000300a00 */
[----:B------:R-:W4:Y:S04]  /*8500*/  LDL.LU.64 R10, [R1+0x948] ;  /* 0x00094800010a7983 */ /* 0x000f280000300a00 */
[----:B------:R-:W4:Y:S01]  /*8510*/  LDL.LU.64 R8, [R1+0x940] ;  /* 0x0009400001087983 */ /* 0x000f220000300a00 */
[----:B---3--:R-:W-:Y:S01]  /*8520*/  IMAD.MOV.U32 R5, RZ, RZ, R15 ;  /* 0x000000ffff057224 */ /* 0x008fe200078e000f */
[----:B----4-:R-:W-:Y:S11]  /*8530*/  HMMA.16816.F32 R8, R20, R14, R8 ;  /* 0x0000000e1408723c */ /* 0x010ff60000001808 */
[----:B------:R-:W-:Y:S11]  /*8540*/  @!UPT UIADD3 URZ, URZ, URZ, URZ ;  /* 0x0000003f3f3ff290 */ /* 0x000ff6000fffe03f */
[----:B------:R-:W-:Y:S01]  /*8550*/  @!UPT UIADD3 URZ, URZ, URZ, URZ ;  /* 0x0000003f3f3ff290 */ /* 0x000fe2000fffe03f */
[----:B------:R0:W-:Y:S04]  /*8560*/  STL.64 [R1+0x3c0], R8 ;  /* 0x0003c00801007387 */ /* 0x0001e80000100a00 */
[----:B------:R1:W-:Y:S01]  /*8570*/  STL.64 [R1+0x3c8], R10 ;  /* 0x0003c80a01007387 */ /* 0x0003e20000100a00 */
[----:B0-----:R-:W-:-:S03]  /*8580*/  IMAD.MOV.U32 R8, RZ, RZ, R14 ;  /* 0x000000ffff087224 */ /* 0x001fc600078e000e */
[----:B-1----:R-:W3:Y:S04]  /*8590*/  LDL.LU.64 R10, [R1+0x938] ;  /* 0x00093800010a7983 */ /* 0x002ee80000300a00 */
[----:B------:R-:W4:Y:S04]  /*85a0*/  LDL.LU.64 R14, [R1+0x930] ;  /* 0x00093000010e7983 */ /* 0x000f280000300a00 */
[----:B------:R-:W4:Y:S04]  /*85b0*/  LDL.LU.64 R12, [R1+0x928] ;  /* 0x00092800010c7983 */ /* 0x000f280000300a00 */
[----:B------:R0:W-:Y:S01]  /*85c0*/  STL.64 [R1+0x8a0], R18 ;  /* 0x0008a01201007387 */ /* 0x0001e20000100a00 */
[----:B----4-:R-:W-:Y:S07]  /*85d0*/  HMMA.16816.F32 R12, R20, R18, R12 ;  /* 0x00000012140c723c */ /* 0x010fee000000180c */
[----:B0-----:R-:W-:-:S02]  /*85e0*/  IMAD.MOV.U32 R18, RZ, RZ, R8 ;  /* 0x000000ffff127224 */ /* 0x001fc400078e0008 */
[----:B------:R-:W-:Y:S11]  /*85f0*/  IMAD.MOV.U32 R19, RZ, RZ, R5 ;  /* 0x000000ffff137224 */ /* 0x000ff600078e0005 */
[----:B------:R-:W-:Y:S03]  /*8600*/  @!UPT UIADD3 URZ, URZ, URZ, URZ ;  /* 0x0000003f3f3ff290 */ /* 0x000fe6000fffe03f */
[----:B------:R-:W-:Y:S04]  /*8610*/  STL.64 [R1+0x3b0], R12 ;  /* 0x0003b00c01007387 */ /* 0x000fe80000100a00 */
[----:B------:R-:W-:Y:S04]  /*8620*/  STL.64 [R1+0x3b8], R14 ;  /* 0x0003b80e01007387 */ /* 0x000fe80000100a00 */
[----:B------:R0:W-:Y:S02]  /*8630*/  STL.64 [R1+0x8b8], R18 ;  /* 0x0008b81201007387 */ /* 0x0001e40000100a00 */
[----:B0-----:R-:W-:-:S02]  /*8640*/  IMAD.MOV.U32 R18, RZ, RZ, R4 ;  /* 0x000000ffff127224 */ /* 0x001fc400078e0004 */
[----:B------:R-:W-:-:S05]  /*8650*/  IMAD.MOV.U32 R19, RZ, RZ, R3 ;  /* 0x000000ffff137224 */ /* 0x000fca00078e0003 */
[----:B------:R0:W-:Y:S04]  /*8660*/  STL.64 [R1+0x8d0], R18 ;  /* 0x0008d01201007387 */ /* 0x0001e80000100a00 */
[----:B0-----:R-:W4:Y:S01]  /*8670*/  LDL.64 R18, [R1+0x38] ;  /* 0x0000380001127983 */ /* 0x001f220000100a00 */
[----:B--2---:R-:W-:Y:S03]  /*8680*/  HMMA.16816.F32 R24, R20, R6, R24 ;  /* 0x000000061418723c */ /* 0x004fe60000001818 */
[----:B----4-:R-:W-:Y:S04]  /*8690*/  STL.64 [R1+0x8e8], R18 ;  /* 0x0008e81201007387 */ /* 0x010fe80000100a00 */
[----:B------:R-:W2:Y:S11]  /*86a0*/  LDL.LU R12, [R1+0x390] ;  /* 0x00039000010c7983 */ /* 0x000eb60000300800 */
[----:B------:R-:W-:Y:S05]  /*86b0*/  @!UPT UIADD3 URZ, URZ, URZ, URZ ;  /* 0x0000003f3f3ff290 */ /* 0x000fea000fffe03f */
[----:B------:R0:W-:Y:S04]  /*86c0*/  STL.64 [R1+0x3a0], R24 ;  /* 0x0003a01801007387 */ /* 0x0001e80000100a00 */
[----:B------:R1:W-:Y:S04]  /*86d0*/  STL.64 [R1+0x3a8], R26 ;  /* 0x0003a81a01007387 */ /* 0x0003e80000100a00 */
[----:B------:R-:W2:Y:S04]  /*86e0*/  LDL.LU R13, [R1+0x394] ;  /* 0x00039400010d7983 */ /* 0x000ea80000300800 */
[----:B------:R-:W2:Y:S04]  /*86f0*/  LDL.LU R14, [R1+0x398] ;  /* 0x00039800010e7983 */ /* 0x000ea80000300800 */
[----:B------:R-:W2:Y:S04]  /*8700*/  LDL.LU R15, [R1+0x39c] ;  /* 0x00039c00010f7983 */ /* 0x000ea80000300800 */
[----:B0-----:R-:W4:Y:S04]  /*8710*/  LDL.LU R24, [R1+0x220] ;  /* 0x0002200001187983 */ /* 0x001f280000300800 */
[----:B------:R-:W4:Y:S04]  /*8720*/  LDL.LU R25, [R1+0x224] ;  /* 0x0002240001197983 */ /* 0x000f280000300800 */
[----:B-1----:R-:W4:Y:S04]  /*8730*/  LDL.LU R26, [R1+0x228] ;  /* 0x00022800011a7983 */ /* 0x002f280000300800 */
[----:B------:R-:W4:Y:S04]  /*8740*/  LDL.LU R27, [R1+0x22c] ;  /* 0x00022c00011b7983 */ /* 0x000f280000300800 */
[----:B------:R0:W-:Y:S04]  /*8750*/  STL.64 [R1+0x898], R6 ;  /* 0x0008980601007387 */ /* 0x0001e80000100a00 */
[----:B------:R-:W2:Y:S04]  /*8760*/  LDL.LU R4, [R1+0x1d0] ;  /* 0x0001d00001047983 */ /* 0x000ea80000300800 */
[----:B------:R-:W2:Y:S04]  /*8770*/  LDL.LU R5, [R1+0x1d4] ;  /* 0x0001d40001057983 */ /* 0x000ea80000300800 */
[----:B0-----:R-:W2:Y:S04]  /*8780*/  LDL.LU R6, [R1+0x1d8] ;  /* 0x0001d80001067983 */ /* 0x001ea80000300800 */
[----:B------:R-:W2:Y:S04]  /*8790*/  LDL.LU R7, [R1+0x1dc] ;  /* 0x0001dc0001077983 */ /* 0x000ea80000300800 */
[----:B--2---:R-:W-:Y:S04]  /*87a0*/  STL.64 [R1+0x8b0], R6 ;  /* 0x0008b00601007387 */ /* 0x004fe80000100a00 */
[----:B------:R0:W-:Y:S04]  /*87b0*/  STL.64 [R1+0x8a8], R4 ;  /* 0x0008a80401007387 */ /* 0x0001e80000100a00 */
[----:B0-----:R-:W2:Y:S04]  /*87c0*/  LDL.LU R4, [R1+0x1e0] ;  /* 0x0001e00001047983 */ /* 0x001ea80000300800 */
[----:B------:R-:W2:Y:S01]  /*87d0*/  LDL.LU R5, [R1+0x1e4] ;  /* 0x0001e40001057983 */ /* 0x000ea20000300800 */
[----:B---3--:R-:W-:-:S02]  /*87e0*/  IMAD.MOV.U32 R6, RZ, RZ, R11 ;  /* 0x000000ffff067224 */ /* 0x008fc400078e000b */
[----:B------:R-:W-:Y:S01]  /*87f0*/  IMAD.MOV.U32 R7, RZ, RZ, R10 ;  /* 0x000000ffff077224 */ /* 0x000fe200078e000a */
[----:B------:R-:W3:Y:S04]  /*8800*/  LDL.LU R11, [R1+0x924] ;  /* 0x00092400010b7983 */ /* 0x000ee80000300800 */
[----:B------:R-:W3:Y:S04]  /*8810*/  LDL.LU R10, [R1+0x920] ;  /* 0x00092000010a7983 */ /* 0x000ee80000300800 */
[----:B------:R-:W-:Y:S04]  /*8820*/  STL.64 [R1+0x8c8], R6 ;  /* 0x0008c80601007387 */ /* 0x000fe80000100a00 */
[----:B--2---:R0:W-:Y:S04]  /*8830*/  STL.64 [R1+0x8c0], R4 ;  /* 0x0008c00401007387 */ /* 0x0041e80000100a00 */
[----:B0-----:R-:W2:Y:S04]  /*8840*/  LDL.LU R4, [R1+0x1f0] ;  /* 0x0001f00001047983 */ /* 0x001ea80000300800 */
[----:B------:R-:W2:Y:S04]  /*8850*/  LDL.LU R5, [R1+0x1f4] ;  /* 0x0001f40001057983 */ /* 0x000ea80000300800 */
[----:B------:R-:W2:Y:S04]  /*8860*/  LDL.LU R6, [R1+0x1f8] ;  /* 0x0001f80001067983 */ /* 0x000ea80000300800 */
[----:B------:R-:W2:Y:S04]  /*8870*/  LDL.LU R7, [R1+0x1fc] ;  /* 0x0001fc0001077983 */ /* 0x000ea80000300800 */
[----:B--2---:R3:W-:Y:S04]  /*8880*/  STL.64 [R1+0x8e0], R6 ;  /* 0x0008e00601007387 */ /* 0x0047e80000100a00 */
[----:B------:R0:W-:Y:S01]  /*8890*/  STL.64 [R1+0x8d8], R4 ;  /* 0x0008d80401007387 */ /* 0x0001e20000100a00 */
[----:B---3--:R-:W-:-:S02]  /*88a0*/  IMAD.MOV.U32 R6, RZ, RZ, R10 ;  /* 0x000000ffff067224 */ /* 0x008fc400078e000a */
[----:B------:R-:W-:Y:S01]  /*88b0*/  IMAD.MOV.U32 R7, RZ, RZ, R11 ;  /* 0x000000ffff077224 */ /* 0x000fe200078e000b */
[----:B0-----:R-:W2:Y:S04]  /*88c0*/  LDL.LU R4, [R1+0x200] ;  /* 0x0002000001047983 */ /* 0x001ea80000300800 */
[----:B------:R-:W2:Y:S04]  /*88d0*/  LDL.LU R5, [R1+0x204] ;  /* 0x0002040001057983 */ /* 0x000ea80000300800 */
[----:B------:R-:W3:Y:S04]  /*88e0*/  LDL.LU R10, [R1+0x91c] ;  /* 0x00091c00010a7983 */ /* 0x000ee80000300800 */
[----:B------:R-:W3:Y:S04]  /*88f0*/  LDL.LU R11, [R1+0x918] ;  /* 0x00091800010b7983 */ /* 0x000ee80000300800 */
[----:B------:R-:W-:Y:S01]  /*8900*/  STL.64 [R1+0x8f8], R6 ;  /* 0x0008f80601007387 */ /* 0x000fe20000100a00 */
[----:B---3--:R-:W-:Y:S03]  /*8910*/  HMMA.16816.F32 R12, R20, R10, R12 ;  /* 0x0000000a140c723c */ /* 0x008fe6000000180c */
[----:B--2---:R0:W-:Y:S04]  /*8920*/  STL.64 [R1+0x8f0], R4 ;  /* 0x0008f00401007387 */ /* 0x0041e80000100a00 */
[----:B0-----:R-:W2:Y:S04]  /*8930*/  LDL.LU R4, [R1+0x210] ;  /* 0x0002100001047983 */ /* 0x001ea80000300800 */
[----:B------:R-:W2:Y:S04]  /*8940*/  LDL.LU R5, [R1+0x214] ;  /* 0x0002140001057983 */ /* 0x000ea80000300800 */
[----:B------:R-:W2:Y:S04]  /*8950*/  LDL.LU R6, [R1+0x218] ;  /* 0x0002180001067983 */ /* 0x000ea80000300800 */
[----:B------:R-:W2:Y:S04]  /*8960*/  LDL.LU R7, [R1+0x21c] ;  /* 0x00021c0001077983 */ /* 0x000ea80000300800 */
[----:B------:R-:W-:Y:S04]  /*8970*/  STL.64 [R1+0x390], R12 ;  /* 0x0003900c01007387 */ /* 0x000fe80000100a00 */
[----:B------:R0:W-:Y:S04]  /*8980*/  STL.64 [R1+0x398], R14 ;  /* 0x0003980e01007387 */ /* 0x0001e80000100a00 */
[----:B0-----:R-:W4:Y:S01]  /*8990*/  LDL.LU.64 R14, [R1+0x910] ;  /* 0x00091000010e7983 */ /* 0x001f220000300a00 */
[----:B------:R-:W-:-:S02]  /*89a0*/  IMAD.MOV.U32 R18, RZ, RZ, R2 ;  /* 0x000000ffff127224 */ /* 0x000fc400078e0002 */
[----:B------:R-:W-:Y:S01]  /*89b0*/  IMAD.MOV.U32 R19, RZ, RZ, R0 ;  /* 0x000000ffff137224 */ /* 0x000fe200078e0000 */
[----:B----4-:R-:W-:Y:S01]  /*89c0*/  HMMA.16816.F32 R20, R20, R14, R24 ;  /* 0x0000000e1414723c */ /* 0x010fe20000001818 */
[----:B------:R-:W2:Y:S04]  /*89d0*/  LDL.LU.64 R26, [R1+0x908] ;  /* 0x00090800011a7983 */ /* 0x000ea80000300a00 */
[----:B------:R-:W2:Y:S11]  /*89e0*/  LDL.LU.64 R24, [R1+0x900] ;  /* 0x0009000001187983 */ /* 0x000eb60000300a00 */
[----:B------:R-:W-:Y:S07]  /*89f0*/  @!UPT UIADD3 URZ, URZ, URZ, URZ ;  /* 0x0000003f3f3ff290 */ /* 0x000fee000fffe03f */
[----:B------:R0:W-:Y:S04]  /*8a00*/  STL.64 [R1+0x220], R20 ;  /* 0x0002201401007387 */ /* 0x0001e80000100a00 */
[----:B------:R1:W-:Y:S04]  /*8a10*/  STL.64 [R1+0x228], R22 ;  /* 0x0002281601007387 */ /* 0x0003e80000100a00 */
[----:B0-----:R-:W3:Y:S04]  /*8a20*/  LDL.LU R20, [R1+0x1b0] ;  /* 0x0001b00001147983 */ /* 0x001ee80000300800 */
[----:B------:R-:W3:Y:S04]  /*8a30*/  LDL.LU R21, [R1+0x1b4] ;  /* 0x0001b40001157983 */ /* 0x000ee80000300800 */
[----:B-1----:R-:W3:Y:S04]  /*8a40*/  LDL.LU R22, [R1+0x1b8] ;  /* 0x0001b80001167983 */ /* 0x002ee80000300800 */
[----:B------:R-:W3:Y:S01]  /*8a50*/  LDL.LU R23, [R1+0x1bc] ;  /* 0x0001bc0001177983 */ /* 0x000ee20000300800 */
[C---:B--2---:R-:W-:Y:S03]  /*8a60*/  HMMA.16816.F32 R16, R24.reuse, R18, R4 ;  /* 0x000000121810723c */ /* 0x044fe60000001804 */
[----:B------:R-:W2:Y:S04]  /*8a70*/  LDL.LU.64 R6, [R1+0x8f8] ;  /* 0x0008f80001067983 */ /* 0x000ea80000300a00 */
[----:B------:R-:W2:Y:S11]  /*8a80*/  LDL.LU.64 R4, [R1+0x8f0] ;  /* 0x0008f00001047983 */ /* 0x000eb60000300a00 */
[----:B------:R-:W-:Y:S05]  /*8a90*/  @!UPT UIADD3 URZ, URZ, URZ, URZ ;  /* 0x0000003f3f3ff290 */ /* 0x000fea000fffe03f */
[----:B------:R-:W-:Y:S04]  /*8aa0*/  STL.64 [R1+0x210], R16 ;  /* 0x0002101001007387 */ /* 0x000fe80000100a00 */
[----:B------:R0:W-:Y:S04]  /*8ab0*/  STL.64 [R1+0x218], R18 ;  /* 0x0002181201007387 */ /* 0x0001e80000100a00 */
[----:B0-----:R-:W2:Y:S02]  /*8ac0*/  LDL.LU.64 R18, [R1+0x8e8] ;  /* 0x0008e80001127983 */ /* 0x001ea40000300a00 */
        /* <DEDUP_REMOVED lines=8> */
[----:B------:R-:W2:Y:S02]  /*8b50*/  LDL.LU.64 R18, [R1+0x8d0] ;  /* 0x0008d00001127983 */ /* 0x000ea40000300a00 */
[C---:B--2---:R-:W-:Y:S02]  /*8b60*/  HMMA.16816.F32 R16, R24.reuse, R18, R4 ;  /* 0x000000121810723c */ /* 0x044fe40000001804 */
[----:B------:R-:W2:Y:S04]  /*8b70*/  LDL.LU.64 R6, [R1+0x8c8] ;  /* 0x0008c80001067983 */ /* 0x000ea80000300a00 */
[----:B------:R-:W2:Y:S11]  /*8b80*/  LDL.LU.64 R4, [R1+0x8c0] ;  /* 0x0008c00001047983 */ /* 0x000eb60000300a00 */
[----:B------:R-:W-:Y:S06]  /*8b90*/  @!UPT UIADD3 URZ, URZ, URZ, URZ ;  /* 0x0000003f3f3ff290 */ /* 0x000fec000fffe03f */
[----:B------:R-:W-:Y:S04]  /*8ba0*/  STL.64 [R1+0x1f0], R16 ;  /* 0x0001f01001007387 */ /* 0x000fe80000100a00 */
        /* <DEDUP_REMOVED lines=10> */
[----:B------:R-:W2:Y:S11]  /*8c50*/  LDL.LU.64 R6, [R1+0x898] ;  /* 0x0008980001067983 */ /* 0x000eb60000300a00 */
[----:B------:R-:W-:Y:S10]  /*8c60*/  @!UPT UIADD3 URZ, URZ, URZ, URZ ;  /* 0x0000003f3f3ff290 */ /* 0x000ff4000fffe03f */
        /* <DEDUP_REMOVED lines=10> */
[----:B------:R-:W2:Y:S01]  /*8d10*/  LDL.LU.64 R16, [R1+0x878] ;  /* 0x0008780001107983 */ /* 0x000ea20000300a00 */
[C---:B---3--:R-:W-:Y:S03]  /*8d20*/  HMMA.16816.F32 R20, R24.reuse, R10, R20 ;  /* 0x0000000a1814723c */ /* 0x048fe60000001814 */
[----:B------:R2:W-:Y:S04]  /*8d30*/  STL.64 [R1+0x840], R6 ;  /* 0x0008400601007387 */ /* 0x0005e80000100a00 */
[----:B------:R-:W-:Y:S11]  /*8d40*/  STL.64 [R1+0x818], R10 ;  /* 0x0008180a01007387 */ /* 0x000ff60000100a00 */
[----:B------:R-:W-:Y:S05]  /*8d50*/  @!UPT UIADD3 URZ, URZ, URZ, URZ ;  /* 0x0000003f3f3ff290 */ /* 0x000fea000fffe03f */
[----:B------:R-:W-:Y:S04]  /*8d60*/  STL.64 [R1+0x1b0], R20 ;  /* 0x0001b01401007387 */ /* 0x000fe80000100a00 */
[----:B------:R-:W-:Y:S04]  /*8d70*/  STL.64 [R1+0x1b8], R22 ;  /* 0x0001b81601007387 */ /* 0x000fe80000100a00 */
[----:B------:R0:W-:Y:S04]  /*8d80*/  STL.64 [R1+0x810], R14 ;  /* 0x0008100e01007387 */ /* 0x0001e80000100a00 */
[----:B------:R-:W3:Y:S04]  /*8d90*/  LDL.LU R12, [R1+0x350] ;  /* 0x00035000010c7983 */ /* 0x000ee80000300800 */
[----:B------:R-:W1:Y:S01]  /*8da0*/  LDSM.16.MT88.4 R20, [R28+0x4180] ;  /* 0x004180001c14783b */ /* 0x000e620000004200 */
[----:B--2---:R-:W-:Y:S03]  /*8db0*/  HMMA.16816.F32 R4, R24, R14, R16 ;  /* 0x0000000e1804723c */ /* 0x004fe60000001810 */
[----:B------:R-:W2:Y:S04]  /*8dc0*/  LDSM.16.MT88.4 R24, [R28+0x4200] ;  /* 0x004200001c18783b */ /* 0x000ea80000004200 */
[----:B------:R-:W4:Y:S11]  /*8dd0*/  LDSM.16.MT88.4 R16, [R28+0x4100] ;  /* 0x004100001c10783b */ /* 0x000f360000004200 */
[----:B------:R-:W-:Y:S05]  /*8de0*/  @!UPT UIADD3 URZ, URZ, URZ, URZ ;  /* 0x0000003f3f3ff290 */ /* 0x000fea000fffe03f */
[----:B------:R0:W-:Y:S04]  /*8df0*/  STL.64 [R1+0x70], R4 ;  /* 0x0000700401007387 */ /* 0x0001e80000100a00 */
[----:B------:R1:W-:Y:S04]  /*8e00*/  STL.64 [R1+0x78], R6 ;  /* 0x0000780601007387 */ /* 0x0003e80000100a00 */
[----:B------:R-:W3:Y:S04]  /*8e10*/  LDL.LU R13, [R1+0x354] ;  /* 0x00035400010d7983 */ /* 0x000ee80000300800 */
[----:B0-----:R-:W2:Y:S04]  /*8e20*/  LDL.LU R14, [R1+0x358] ;  /* 0x00035800010e7983 */ /* 0x001ea80000300800 */
[----:B------:R-:W2:Y:S04]  /*8e30*/  LDL.LU R15, [R1+0x35c] ;  /* 0x00035c00010f7983 */ /* 0x000ea80000300800 */
[----:B------:R-:W2:Y:S04]  /*8e40*/  LDL.LU R4, [R1+0x360] ;  /* 0x0003600001047983 */ /* 0x000ea80000300800 */
[----:B------:R-:W2:Y:S04]  /*8e50*/  LDL.LU R5, [R1+0x364] ;  /* 0x0003640001057983 */ /* 0x000ea80000300800 */
[----:B-1----:R-:W2:Y:S04]  /*8e60*/  LDL.LU R6, [R1+0x368] ;  /* 0x0003680001067983 */ /* 0x002ea80000300800 */
[----:B------:R-:W2:Y:S04]  /*8e70*/  LDL.LU R7, [R1+0x36c] ;  /* 0x00036c0001077983 */ /* 0x000ea80000300800 */
[----:B--2---:R0:W-:Y:S04]  /*8e80*/  STL.64 [R1+0x850], R6 ;  /* 0x0008500601007387 */ /* 0x0041e80000100a00 */
[----:B------:R-:W-:Y:S01]  /*8e90*/  STL.64 [R1+0x848], R4 ;  /* 0x0008480401007387 */ /* 0x000fe20000100a00 */
[----:B0-----:R-:W-:-:S02]  /*8ea0*/  IMAD.MOV.U32 R6, RZ, RZ, R2 ;  /* 0x000000ffff067224 */ /* 0x001fc400078e0002 */
[----:B------:R-:W-:-:S05]  /*8eb0*/  IMAD.MOV.U32 R7, RZ, RZ, R0 ;  /* 0x000000ffff077224 */ /* 0x000fca00078e0000 */
[----:B------:R0:W-:Y:S04]  /*8ec0*/  STL.64 [R1+0x860], R6 ;  /* 0x0008600601007387 */ /* 0x0001e80000100a00 */
[----:B0-----:R-:W4:Y:S04]  /*8ed0*/  LDL.64 R6, [R1+0x48] ;  /* 0x0000480001067983 */ /* 0x001f280000100a00 */
[----:B------:R0:W-:Y:S04]  /*8ee0*/  STL.64 [R1+0x838], R14 ;  /* 0x0008380e01007387 */ /* 0x0001e80000100a00 */
[----:B---3--:R1:W-:Y:S04]  /*8ef0*/  STL.64 [R1+0x830], R12 ;  /* 0x0008300c01007387 */ /* 0x0083e80000100a00 */
[----:B0-----:R-:W2:Y:S04]  /*8f00*/  LDL.64 R14, [R1+0x28] ;  /* 0x00002800010e7983 */ /* 0x001ea80000100a00 */
[----:B--2---:R0:W-:Y:S04]  /*8f10*/  STL.64 [R1+0x858], R14 ;  /* 0x0008580e01007387 */ /* 0x0041e80000100a00 */
[----:B-1----:R-:W2:Y:S04]  /*8f20*/  LDL.LU R12, [R1+0x370] ;  /* 0x00037000010c7983 */ /* 0x002ea80000300800 */
[----:B------:R-:W2:Y:S04]  /*8f30*/  LDL.LU R13, [R1+0x374] ;  /* 0x00037400010d7983 */ /* 0x000ea80000300800 */
[----:B0-----:R-:W3:Y:S04]  /*8f40*/  LDL.LU R14, [R1+0x378] ;  /* 0x00037800010e7983 */ /* 0x001ee80000300800 */
[----:B------:R-:W3:Y:S04]  /*8f50*/  LDL.LU R15, [R1+0x37c] ;  /* 0x00037c00010f7983 */ /* 0x000ee80000300800 */
[----:B---3--:R-:W-:Y:S04]  /*8f60*/  STL.64 [R1+0x870], R14 ;  /* 0x0008700e01007387 */ /* 0x008fe80000100a00 */
[----:B--2---:R0:W-:Y:S04]  /*8f70*/  STL.64 [R1+0x868], R12 ;  /* 0x0008680c01007387 */ /* 0x0041e80000100a00 */
[----:B0-----:R-:W4:Y:S04]  /*8f80*/  LDL.LU R12, [R1+0x380] ;  /* 0x00038000010c7983 */ /* 0x001f280000300800 */
[----:B------:R-:W4:Y:S04]  /*8f90*/  LDL.LU R13, [R1+0x384] ;  /* 0x00038400010d7983 */ /* 0x000f280000300800 */
[----:B------:R-:W4:Y:S04]  /*8fa0*/  LDL.LU R14, [R1+0x388] ;  /* 0x00038800010e7983 */ /* 0x000f280000300800 */
[----:B------:R-:W4:Y:S04]  /*8fb0*/  LDL.LU R15, [R1+0x38c] ;  /* 0x00038c00010f7983 */ /* 0x000f280000300800 */
[----:B------:R-:W-:Y:S04]  /*8fc0*/  STL.64 [R1+0x808], R22 ;  /* 0x0008081601007387 */ /* 0x000fe80000100a00 */
[----:B------:R0:W-:Y:S04]  /*8fd0*/  STL.64 [R1+0x800], R20 ;  /* 0x0008001401007387 */ /* 0x0001e80000100a00 */
[----:B0-----:R-:W2:Y:S04]  /*8fe0*/  LDL.LU R20, [R1+0x340] ;  /* 0x0003400001147983 */ /* 0x001ea80000300800 */
[----:B------:R-:W2:Y:S04]  /*8ff0*/  LDL.LU R21, [R1+0x344] ;  /* 0x0003440001157983 */ /* 0x000ea80000300800 */
[----:B------:R-:W3:Y:S04]  /*9000*/  LDL.LU R22, [R1+0x348] ;  /* 0x0003480001167983 */ /* 0x000ee80000300800 */
[----:B------:R-:W3:Y:S04]  /*9010*/  LDL.LU R23, [R1+0x34c] ;  /* 0x00034c0001177983 */ /* 0x000ee80000300800 */
[----:B---3--:R0:W-:Y:S04]  /*9020*/  STL.64 [R1+0x828], R22 ;  /* 0x0008281601007387 */ /* 0x0081e80000100a00 */
[----:B--2---:R-:W-:Y:S04]  /*9030*/  STL.64 [R1+0x820], R20 ;  /* 0x0008201401007387 */ /* 0x004fe80000100a00 */
[----:B0-----:R-:W2:Y:S04]  /*9040*/  LDL.64 R22, [R1+0x18] ;  /* 0x0000180001167983 */ /* 0x001ea80000100a00 */
[----:B------:R-:W-:Y:S04]  /*9050*/  STL.64 [R1+0x788], R26 ;  /* 0x0007881a01007387 */ /* 0x000fe80000100a00 */
[----:B------:R0:W-:Y:S04]  /*9060*/  STL.64 [R1+0x780], R24 ;  /* 0x0007801801007387 */ /* 0x0001e80000100a00 */
[----:B0-----:R-:W3:Y:S04]  /*9070*/  LDL.LU R24, [R1+0x140] ;  /* 0x0001400001187983 */ /* 0x001ee80000300800 */
[----:B------:R-:W3:Y:S04]  /*9080*/  LDL.LU R25, [R1+0x144] ;  /* 0x0001440001197983 */ /* 0x000ee80000300800 */
[----:B------:R-:W2:Y:S04]  /*9090*/  LDL.LU R26, [R1+0x148] ;  /* 0x00014800011a7983 */ /* 0x000ea80000300800 */
[----:B------:R-:W2:Y:S01]  /*90a0*/  LDL.LU R27, [R1+0x14c] ;  /* 0x00014c00011b7983 */ /* 0x000ea20000300800 */
[----:B----4-:R-:W-:Y:S03]  /*90b0*/  HMMA.16816.F32 R12, R16, R6, R12 ;  /* 0x00000006100c723c */ /* 0x010fe6000000180c */
[----:B------:R-:W4:Y:S04]  /*90c0*/  LDL.LU R8, [R1+0x330] ;  /* 0x0003300001087983 */ /* 0x000f280000300800 */
[----:B------:R-:W4:Y:S04]  /*90d0*/  LDL.LU R9, [R1+0x334] ;  /* 0x0003340001097983 */ /* 0x000f280000300800 */
[----:B------:R-:W4:Y:S04]  /*90e0*/  LDL.LU R10, [R1+0x338] ;  /* 0x00033800010a7983 */ /* 0x000f280000300800 */
[----:B------:R-:W4:Y:S01]  /*90f0*/  LDL.LU R11, [R1+0x33c] ;  /* 0x00033c00010b7983 */ /* 0x000f220000300800 */
[----:B------:R-:W-:-:S02]  /*9100*/  IMAD.MOV.U32 R2, RZ, RZ, R6 ;  /* 0x000000ffff027224 */ /* 0x000fc400078e0006 */
[----:B------:R-:W-:Y:S01]  /*9110*/  IMAD.MOV.U32 R0, RZ, RZ, R7 ;  /* 0x000000ffff007224 */ /* 0x000fe200078e0007 */
[----:B--2---:R0:W-:Y:S04]  /*9120*/  STL.64 [R1+0x798], R26 ;  /* 0x0007981a01007387 */ /* 0x0041e80000100a00 */
[----:B---3--:R-:W-:Y:S04]  /*9130*/  STL.64 [R1+0x790], R24 ;  /* 0x0007901801007387 */ /* 0x008fe80000100a00 */
[----:B0-----:R-:W2:Y:S04]  /*9140*/  LDL.64 R26, [R1+0x8] ;  /* 0x00000800011a7983 */ /* 0x001ea80000100a00 */
[----:B------:R-:W-:Y:S04]  /*9150*/  STL.64 [R1+0x380], R12 ;  /* 0x0003800c01007387 */ /* 0x000fe80000100a00 */
[----:B------:R0:W-:Y:S04]  /*9160*/  STL.64 [R1+0x388], R14 ;  /* 0x0003880e01007387 */ /* 0x0001e80000100a00 */
[----:B0-----:R-:W3:Y:S04]  /*9170*/  LDL.LU.64 R14, [R1+0x870] ;  /* 0x00087000010e7983 */ /* 0x001ee80000300a00 */
[----:B------:R-:W3:Y:S04]  /*9180*/  LDL.LU.64 R12, [R1+0x868] ;  /* 0x00086800010c7983 */ /* 0x000ee80000300a00 */
[----:B------:R-:W3:Y:S02]  /*9190*/  LDL.LU.64 R6, [R1+0x860] ;  /* 0x0008600001067983 */ /* 0x000ee40000300a00 */
[C---:B---3--:R-:W-:Y:S02]  /*91a0*/  HMMA.16816.F32 R4, R16.reuse, R6, R12 ;  /* 0x000000061004723c */ /* 0x048fe4000000180c */
[----:B------:R-:W3:Y:S11]  /*91b0*/  LDL.LU.64 R14, [R1+0x858] ;  /* 0x00085800010e7983 */ /* 0x000ef60000300a00 */
[----:B------:R-:W-:Y:S10]  /*91c0*/  @!UPT UIADD3 URZ, URZ, URZ, URZ ;  /* 0x0000003f3f3ff290 */ /* 0x000ff4000fffe03f */
[----:B------:R-:W-:Y:S04]  /*91d0*/  STL.64 [R1+0x370], R4 ;  /* 0x0003700401007387 */ /* 0x000fe80000100a00 */
[----:B------:R0:W-:Y:S04]  /*91e0*/  STL.64 [R1+0x378], R6 ;  /* 0x0003780601007387 */ /* 0x0001e80000100a00 */
[----:B0-----:R-:W2:Y:S04]  /*91f0*/  LDL.LU.64 R6, [R1+0x850] ;  /* 0x0008500001067983 */ /* 0x001ea80000300a00 */
[----:B------:R-:W2:Y:S01]  /*9200*/  LDL.LU.64 R4, [R1+0x848] ;  /* 0x0008480001047983 */ /* 0x000ea20000300a00 */
[----:B---3--:R-:W-:Y:S01]  /*9210*/  IMAD.MOV.U32 R3, RZ, RZ, R15 ;  /* 0x000000ffff037224 */ /* 0x008fe200078e000f */
[----:B--2---:R-:W-:Y:S11]  /*9220*/  HMMA.16816.F32 R4, R16, R14, R4 ;  /* 0x0000000e1004723c */ /* 0x004ff60000001804 */
[----:B------:R-:W-:Y:S11]  /*9230*/  @!UPT UIADD3 URZ, URZ, URZ, URZ ;  /* 0x0000003f3f3ff290 */ /* 0x000ff6000fffe03f */
[----:B------:R-:W-:Y:S01]  /*9240*/  @!UPT UIADD3 URZ, URZ, URZ, URZ ;  /* 0x0000003f3f3ff290 */ /* 0x000fe2000fffe03f */
[----:B------:R0:W-:Y:S04]  /*9250*/  STL.64 [R1+0x360], R4 ;  /* 0x0003600401007387 */ /* 0x0001e80000100a00 */
[----:B------:R1:W-:Y:S01]  /*9260*/  STL.64 [R1+0x368], R6 ;  /* 0x0003680601007387 */ /* 0x0003e20000100a00 */
[----:B0-----:R-:W-:-:S03]  /*9270*/  IMAD.MOV.U32 R4, RZ, RZ, R14 ;  /* 0x000000ffff047224 */ /* 0x001fc600078e000e */
[----:B-1----:R-:W4:Y:S04]  /*9280*/  LDL.LU.64 R6, [R1+0x840] ;  /* 0x0008400001067983 */ /* 0x002f280000300a00 */
[----:B------:R-:W2:Y:S04]  /*9290*/  LDL.LU.64 R14, [R1+0x838] ;  /* 0x00083800010e7983 */ /* 0x000ea80000300a00 */
[----:B------:R-:W2:Y:S01]  /*92a0*/  LDL.LU.64 R12, [R1+0x830] ;  /* 0x00083000010c7983 */ /* 0x000ea20000300a00 */
[----:B------:R-:W-:Y:S01]  /*92b0*/  IMAD.MOV.U32 R5, RZ, RZ, R23 ;  /* 0x000000ffff057224 */ /* 0x000fe200078e0017 */
[----:B--2---:R-:W-:Y:S11]  /*92c0*/  HMMA.16816.F32 R12, R16, R22, R12 ;  /* 0x00000016100c723c */ /* 0x004ff6000000180c */
[----:B------:R-:W-:Y:S11]  /*92d0*/  @!UPT UIADD3 URZ, URZ, URZ, URZ ;  /* 0x0000003f3f3ff290 */ /* 0x000ff6000fffe03f */
[----:B------:R-:W-:Y:S01]  /*92e0*/  @!UPT UIADD3 URZ, URZ, URZ, URZ ;  /* 0x0000003f3f3ff290 */ /* 0x000fe2000fffe03f */
[----:B------:R0:W-:Y:S04]  /*92f0*/  STL.64 [R1+0x350], R12 ;  /* 0x0003500c01007387 */ /* 0x0001e80000100a00 */
[----:B------:R-:W-:Y:S01]  /*9300*/  STL.64 [R1+0x358], R14 ;  /* 0x0003580e01007387 */ /* 0x000fe20000100a00 */
[----:B0-----:R-:W-:-:S03]  /*9310*/  IMAD.MOV.U32 R12, RZ, RZ, R22 ;  /* 0x000000ffff0c7224 */ /* 0x001fc600078e0016 */
[----:B------:R-:W2:Y:S04]  /*9320*/  LDL.LU.64 R22, [R1+0x828] ;  /* 0x0008280001167983 */ /* 0x000ea80000300a00 */
[----:B------:R-:W2:Y:S04]  /*9330*/  LDL.LU.64 R20, [R1+0x820] ;  /* 0x0008200001147983 */ /* 0x000ea80000300a00 */
[----:B------:R0:W-:Y:S01]  /*9340*/  STL.64 [R1+0x7a8], R26 ;  /* 0x0007a81a01007387 */ /* 0x0001e20000100a00 */
[----:B--2---:R-:W-:Y:S07]  /*9350*/  HMMA.16816.F32 R20, R16, R26, R20 ;  /* 0x0000001a1014723c */ /* 0x004fee0000001814 */
[----:B0-----:R-:W-:-:S02]  /*9360*/  IMAD.MOV.U32 R26, RZ, RZ, R12 ;  /* 0x000000ffff1a7224 */ /* 0x001fc400078e000c */
[----:B------:R-:W-:Y:S11]  /*9370*/  IMAD.MOV.U32 R27, RZ, RZ, R5 ;  /* 0x000000ffff1b7224 */ /* 0x000ff600078e0005 */
[----:B------:R-:W-:Y:S03]  /*9380*/  @!UPT UIADD3 URZ, URZ, URZ, URZ ;  /* 0x0000003f3f3ff290 */ /* 0x000fe6000fffe03f */
[----:B------:R0:W-:Y:S04]  /*9390*/  STL.64 [R1+0x340], R20 ;  /* 0x0003401401007387 */ /* 0x0001e80000100a00 */
[----:B------:R1:W-:Y:S04]  /*93a0*/  STL.64 [R1+0x348], R22 ;  /* 0x0003481601007387 */ /* 0x0003e80000100a00 */
[----:B------:R2:W-:Y:S04]  /*93b0*/  STL.64 [R1+0x7c0], R26 ;  /* 0x0007c01a01007387 */ /* 0x0005e80000100a00 */
[----:B0-----:R-:W3:Y:S04]  /*93c0*/  LDL.LU R20, [R1+0x1a0] ;  /* 0x0001a00001147983 */ /* 0x001ee80000300800 */
[----:B------:R-:W3:Y:S04]  /*93d0*/  LDL.LU R21, [R1+0x1a4] ;  /* 0x0001a40001157983 */ /* 0x000ee80000300800 */
[----:B-1----:R-:W3:Y:S01]  /*93e0*/  LDL.LU R22, [R1+0x1a8] ;  /* 0x0001a80001167983 */ /* 0x002ee20000300800 */
[----:B--2---:R-:W-:-:S02]  /*93f0*/  IMAD.MOV.U32 R26, RZ, RZ, R4 ;  /* 0x000000ffff1a7224 */ /* 0x004fc400078e0004 */
[----:B------:R-:W-:Y:S01]  /*9400*/  IMAD.MOV.U32 R27, RZ, RZ, R3 ;  /* 0x000000ffff1b7224 */ /* 0x000fe200078e0003 */
[----:B------:R-:W3:Y:S04]  /*9410*/  LDL.LU R23, [R1+0x1ac] ;  /* 0x0001ac0001177983 */ /* 0x000ee80000300800 */
[----:B------:R-:W2:Y:S04]  /*9420*/  LDL.LU R12, [R1+0x320] ;  /* 0x00032000010c7983 */ /* 0x000ea80000300800 */
[----:B------:R-:W2:Y:S04]  /*9430*/  LDL.LU R13, [R1+0x324] ;  /* 0x00032400010d7983 */ /* 0x000ea80000300800 */
[----:B------:R-:W2:Y:S04]  /*9440*/  LDL.LU R14, [R1+0x328] ;  /* 0x00032800010e7983 */ /* 0x000ea80000300800 */
[----:B------:R-:W2:Y:S04]  /*9450*/  LDL.LU R15, [R1+0x32c] ;  /* 0x00032c00010f7983 */ /* 0x000ea80000300800 */
[----:B------:R0:W-:Y:S04]  /*9460*/  STL.64 [R1+0x7d8], R26 ;  /* 0x0007d81a01007387 */ /* 0x0001e80000100a00 */
[----:B------:R-:W2:Y:S04]  /*9470*/  LDL.LU R24, [R1+0x180] ;  /* 0x0001800001187983 */ /* 0x000ea80000300800 */
[----:B------:R-:W2:Y:S04]  /*9480*/  LDL.LU R25, [R1+0x184] ;  /* 0x0001840001197983 */ /* 0x000ea80000300800 */
[----:B0-----:R-:W2:Y:S04]  /*9490*/  LDL.LU R26, [R1+0x188] ;  /* 0x00018800011a7983 */ /* 0x001ea80000300800 */
[----:B------:R-:W2:Y:S01]  /*94a0*/  LDL.LU R27, [R1+0x18c] ;  /* 0x00018c00011b7983 */ /* 0x000ea20000300800 */
[C---:B----4-:R-:W-:Y:S03]  /*94b0*/  HMMA.16816.F32 R8, R16.reuse, R6, R8 ;  /* 0x000000061008723c */ /* 0x050fe60000001808 */
[----:B--2---:R-:W-:Y:S04]  /*94c0*/  STL.64 [R1+0x7e8], R26 ;  /* 0x0007e81a01007387 */ /* 0x004fe80000100a00 */
[----:B------:R-:W-:Y:S11]  /*94d0*/  STL.64 [R1+0x7e0], R24 ;  /* 0x0007e01801007387 */ /* 0x000ff60000100a00 */
[----:B------:R-:W-:Y:S05]  /*94e0*/  @!UPT UIADD3 URZ, URZ, URZ, URZ ;  /* 0x0000003f3f3ff290 */ /* 0x000fea000fffe03f */
[----:B------:R-:W-:Y:S04]  /*94f0*/  STL.64 [R1+0x330], R8 ;  /* 0x0003300801007387 */ /* 0x000fe80000100a00 */
[----:B------:R0:W-:Y:S04]  /*9500*/  STL.64 [R1+0x338], R10 ;  /* 0x0003380a01007387 */ /* 0x0001e80000100a00 */
[----:B0-----:R-:W2:Y:S04]  /*9510*/  LDL.LU.64 R10, [R1+0x818] ;  /* 0x00081800010a7983 */ /* 0x001ea80000300a00 */
[----:B------:R0:W-:Y:S04]  /*9520*/  STL.64 [R1+0x7a0], R6 ;  /* 0x0007a00601007387 */ /* 0x0001e80000100a00 */
[----:B------:R-:W4:Y:S04]  /*9530*/  LDL.LU R4, [R1+0x150] ;  /* 0x0001500001047983 */ /* 0x000f280000300800 */
[----:B------:R-:W4:Y:S04]  /*9540*/  LDL.LU R5, [R1+0x154] ;  /* 0x0001540001057983 */ /* 0x000f280000300800 */
[----:B0-----:R-:W2:Y:S04]  /*9550*/  LDL.LU R6, [R1+0x158] ;  /* 0x0001580001067983 */ /* 0x001ea80000300800 */
[----:B------:R-:W2:Y:S04]  /*9560*/  LDL.LU R7, [R1+0x15c] ;  /* 0x00015c0001077983 */ /* 0x000ea80000300800 */
[----:B--2---:R-:W-:Y:S04]  /*9570*/  STL.64 [R1+0x7b8], R6 ;  /* 0x0007b80601007387 */ /* 0x004fe80000100a00 */
[----:B----4-:R0:W-:Y:S04]  /*9580*/  STL.64 [R1+0x7b0], R4 ;  /* 0x0007b00401007387 */ /* 0x0101e80000100a00 */
[----:B0-----:R-:W2:Y:S04]  /*9590*/  LDL.LU R4, [R1+0x160] ;  /* 0x0001600001047983 */ /* 0x001ea80000300800 */
[----:B------:R-:W2:Y:S04]  /*95a0*/  LDL.LU R5, [R1+0x164] ;  /* 0x0001640001057983 */ /* 0x000ea80000300800 */
[----:B------:R-:W4:Y:S04]  /*95b0*/  LDL.LU R6, [R1+0x168] ;  /* 0x0001680001067983 */ /* 0x000f280000300800 */
[----:B------:R-:W4:Y:S01]  /*95c0*/  LDL.LU R7, [R1+0x16c] ;  /* 0x00016c0001077983 */ /* 0x000f220000300800 */
[----:B------:R-:W-:Y:S03]  /*95d0*/  HMMA.16816.F32 R12, R16, R10, R12 ;  /* 0x0000000a100c723c */ /* 0x000fe6000000180c */
[----:B----4-:R-:W-:Y:S04]  /*95e0*/  STL.64 [R1+0x7d0], R6 ;  /* 0x0007d00601007387 */ /* 0x010fe80000100a00 */
[----:B--2---:R0:W-:Y:S04]  /*95f0*/  STL.64 [R1+0x7c8], R4 ;  /* 0x0007c80401007387 */ /* 0x0041e80000100a00 */
[----:B0-----:R-:W2:Y:S04]  /*9600*/  LDL.LU R4, [R1+0x170] ;  /* 0x0001700001047983 */ /* 0x001ea80000300800 */
[----:B------:R-:W2:Y:S04]  /*9610*/  LDL.LU R5, [R1+0x174] ;  /* 0x0001740001057983 */ /* 0x000ea80000300800 */
[----:B------:R-:W4:Y:S04]  /*9620*/  LDL.LU R6, [R1+0x178] ;  /* 0x0001780001067983 */ /* 0x000f280000300800 */
[----:B------:R-:W4:Y:S04]  /*9630*/  LDL.LU R7, [R1+0x17c] ;  /* 0x00017c0001077983 */ /* 0x000f280000300800 */
[----:B----4-:R-:W-:Y:S04]  /*9640*/  STL.64 [R1+0x7f8], R6 ;  /* 0x0007f80601007387 */ /* 0x010fe80000100a00 */
[----:B--2---:R0:W-:Y:S04]  /*9650*/  STL.64 [R1+0x7f0], R4 ;  /* 0x0007f00401007387 */ /* 0x0041e80000100a00 */
[----:B0-----:R-:W2:Y:S04]  /*9660*/  LDL.LU R4, [R1+0x190] ;  /* 0x0001900001047983 */ /* 0x001ea80000300800 */
[----:B------:R-:W2:Y:S04]  /*9670*/  LDL.LU R5, [R1+0x194] ;  /* 0x0001940001057983 */ /* 0x000ea80000300800 */
[----:B------:R-:W2:Y:S04]  /*9680*/  LDL.LU R6, [R1+0x198] ;  /* 0x0001980001067983 */ /* 0x000ea80000300800 */
[----:B------:R-:W2:Y:S04]  /*9690*/  LDL.LU R7, [R1+0x19c] ;  /* 0x00019c0001077983 */ /* 0x000ea80000300800 */
[----:B------:R-:W-:Y:S04]  /*96a0*/  STL.64 [R1+0x320], R12 ;  /* 0x0003200c01007387 */ /* 0x000fe80000100a00 */
[----:B------:R0:W-:Y:S04]  /*96b0*/  STL.64 [R1+0x328], R14 ;  /* 0x0003280e01007387 */ /* 0x0001e80000100a00 */
[----:B0-----:R-:W3:Y:S01]  /*96c0*/  LDL.LU.64 R14, [R1+0x810] ;  /* 0x00081000010e7983 */ /* 0x001ee20000300a00 */
[----:B------:R-:W-:-:S02]  /*96d0*/  IMAD.MOV.U32 R26, RZ, RZ, R2 ;  /* 0x000000ffff1a7224 */ /* 0x000fc400078e0002 */
[----:B------:R-:W-:Y:S01]  /*96e0*/  IMAD.MOV.U32 R27, RZ, RZ, R0 ;  /* 0x000000ffff1b7224 */ /* 0x000fe200078e0000 */
[----:B---3--:R-:W-:Y:S01]  /*96f0*/  HMMA.16816.F32 R16, R16, R14, R20 ;  /* 0x0000000e1010723c */ /* 0x008fe20000001814 */
[----:B------:R-:W2:Y:S04]  /*9700*/  LDL.LU.64 R22, [R1+0x808] ;  /* 0x0008080001167983 */ /* 0x000ea80000300a00 */
[----:B------:R-:W2:Y:S11]  /*9710*/  LDL.LU.64 R20, [R1+0x800] ;  /* 0x0008000001147983 */ /* 0x000eb60000300a00 */
[----:B------:R-:W-:Y:S07]  /*9720*/  @!UPT UIADD3 URZ, URZ, URZ, URZ ;  /* 0x0000003f3f3ff290 */ /* 0x000fee000fffe03f */
[----:B------:R-:W-:Y:S04]  /*9730*/  STL.64 [R1+0x1a0], R16 ;  /* 0x0001a01001007387 */ /* 0x000fe80000100a00 */
[----:B------:R0:W-:Y:S04]  /*9740*/  STL.64 [R1+0x1a8], R18 ;  /* 0x0001a81201007387 */ /* 0x0001e80000100a00 */
[----:B0-----:R-:W3:Y:S01]  /*9750*/  LDL.64 R18, [R1+0x38] ;  /* 0x0000380001127983 */ /* 0x001ee20000100a00 */
[C---:B--2---:R-:W-:Y:S03]  /*9760*/  HMMA.16816.F32 R24, R20.reuse, R26, R4 ;  /* 0x0000001a1418723c */ /* 0x044fe60000001804 */
[----:B------:R-:W2:Y:S04]  /*9770*/  LDL.LU.64 R6, [R1+0x7f8] ;  /* 0x0007f80001067983 */ /* 0x000ea80000300a00 */
[----:B------:R-:W2:Y:S11]  /*9780*/  LDL.LU.64 R4, [R1+0x7f0] ;  /* 0x0007f00001047983 */ /* 0x000eb60000300a00 */
[----:B------:R-:W-:Y:S05]  /*9790*/  @!UPT UIADD3 URZ, URZ, URZ, URZ ;  /* 0x0000003f3f3ff290 */ /* 0x000fea000fffe03f */
[----:B------:R-:W-:Y:S04]  /*97a0*/  STL.64 [R1+0x190], R24 ;  /* 0x0001901801007387 */ /* 0x000fe80000100a00 */
[----:B------:R0:W-:Y:S04]  /*97b0*/  STL.64 [R1+0x198], R26 ;  /* 0x0001981a01007387 */ /* 0x0001e80000100a00 */
[----:B0-----:R-:W3:Y:S04]  /*97c0*/  LDL.LU.64 R26, [R1+0x7e8] ;  /* 0x0007e800011a7983 */ /* 0x001ee80000300a00 */
[----:B------:R-:W3:Y:S02]  /*97d0*/  LDL.LU.64 R24, [R1+0x7e0] ;  /* 0x0007e00001187983 */ /* 0x000ee40000300a00 */
[C---:B---3--:R-:W-:Y:S11]  /*97e0*/  HMMA.16816.F32 R24, R20.reuse, R18, R24 ;  /* 0x000000121418723c */ /* 0x048ff60000001818 */
[----:B------:R-:W-:Y:S11]  /*97f0*/  @!UPT UIADD3 URZ, URZ, URZ, URZ ;  /* 0x0000003f3f3ff290 */ /* 0x000ff6000fffe03f */
[----:B------:R-:W-:Y:S01]  /*9800*/  @!UPT UIADD3 URZ, URZ, URZ, URZ ;  /* 0x0000003f3f3ff290 */ /* 0x000fe2000fffe03f */
[----:B------:R-:W-:Y:S04]  /*9810*/  STL.64 [R1+0x180], R24 ;  /* 0x0001801801007387 */ /* 0x000fe80000100a00 */
[----:B------:R0:W-:Y:S04]  /*9820*/  STL.64 [R1+0x188], R26 ;  /* 0x0001881a01007387 */ /* 0x0001e80000100a00 */
[----:B0-----:R-:W2:Y:S04]  /*9830*/  LDL.LU.64 R26, [R1+0x7d8] ;  /* 0x0007d800011a7983 */ /* 0x001ea80000300a00 */
[----:B------:R0:W-:Y:S04]  /*9840*/  STL.64 [R1+0x770], R18 ;  /* 0x0007701201007387 */ /* 0x0001e80000100a00 */
[----:B------:R-:W3:Y:S04]  /*9850*/  LDL.LU R16, [R1+0x60] ;  /* 0x0000600001107983 */ /* 0x000ee80000300800 */
[----:B------:R-:W3:Y:S04]  /*9860*/  LDL.LU R17, [R1+0x64] ;  /* 0x0000640001117983 */ /* 0x000ee80000300800 */
[----:B0-----:R-:W3:Y:S04]  /*9870*/  LDL.LU R18, [R1+0x68] ;  /* 0x0000680001127983 */ /* 0x001ee80000300800 */
        /* <DEDUP_REMOVED lines=31> */
[----:B------:R0:W-:Y:S02]  /*9a70*/  STL.64 [R1+0x720], R6 ;  /* 0x0007200601007387 */ /* 0x0001e40000100a00 */
[----:B0-----:R-:W-:-:S02]  /*9a80*/  IMAD.MOV.U32 R6, RZ, RZ, R2 ;  /* 0x000000ffff067224 */ /* 0x001fc400078e0002 */
[----:B------:R-:W-:-:S05]  /*9a90*/  IMAD.MOV.U32 R7, RZ, RZ, R0 ;  /* 0x000000ffff077224 */ /* 0x000fca00078e0000 */
[----:B------:R0:W-:Y:S04]  /*9aa0*/  STL.64 [R1+0x738], R6 ;  /* 0x0007380601007387 */ /* 0x0001e80000100a00 */
[----:B------:R-:W4:Y:S04]  /*9ab0*/  LDL.LU R4, [R1+0x130] ;  /* 0x0001300001047983 */ /* 0x000f280000300800 */
[----:B------:R-:W4:Y:S04]  /*9ac0*/  LDL.LU R5, [R1+0x134] ;  /* 0x0001340001057983 */ /* 0x000f280000300800 */
[----:B0-----:R-:W4:Y:S04]  /*9ad0*/  LDL.LU R6, [R1+0x138] ;  /* 0x0001380001067983 */ /* 0x001f280000300800 */
[----:B------:R-:W4:Y:S04]  /*9ae0*/  LDL.LU R7, [R1+0x13c] ;  /* 0x00013c0001077983 */ /* 0x000f280000300800 */
[----:B------:R-:W-:Y:S01]  /*9af0*/  STL.64 [R1+0x778], R10 ;  /* 0x0007780a01007387 */ /* 0x000fe20000100a00 */
[C---:B----4-:R-:W-:Y:S11]  /*9b00*/  HMMA.16816.F32 R4, R20.reuse, R10, R4 ;  /* 0x0000000a1404723c */ /* 0x050ff60000001804 */
[----:B------:R-:W-:Y:S11]  /*9b10*/  @!UPT UIADD3 URZ, URZ, URZ, URZ ;  /* 0x0000003f3f3ff290 */ /* 0x000ff6000fffe03f */
[----:B------:R-:W-:Y:S01]  /*9b20*/  @!UPT UIADD3 URZ, URZ, URZ, URZ ;  /* 0x0000003f3f3ff290 */ /* 0x000fe2000fffe03f */
[----:B------:R-:W-:Y:S04]  /*9b30*/  STL.64 [R1+0x130], R4 ;  /* 0x0001300401007387 */ /* 0x000fe80000100a00 */
[----:B------:R0:W-:Y:S04]  /*9b40*/  STL.64 [R1+0x138], R6 ;  /* 0x0001380601007387 */ /* 0x0001e80000100a00 */
[----:B0-----:R-:W4:Y:S04]  /*9b50*/  LDL.64 R6, [R1+0x18] ;  /* 0x0000180001067983 */ /* 0x001f280000100a00 */
[----:B----4-:R3:W-:Y:S04]  /*9b60*/  STL.64 [R1+0x750], R6 ;  /* 0x0007500601007387 */ /* 0x0107e80000100a00 */
[----:B------:R-:W2:Y:S01]  /*9b70*/  LDL.LU R8, [R1+0x310] ;  /* 0x0003100001087983 */ /* 0x000ea20000300800 */
[----:B---3--:R-:W-:Y:S11]  /*9b80*/  HMMA.16816.F32 R4, R20, R14, R16 ;  /* 0x0000000e1404723c */ /* 0x008ff60000001810 */
[----:B------:R-:W-:Y:S11]  /*9b90*/  @!UPT UIADD3 URZ, URZ, URZ, URZ ;  /* 0x0000003f3f3ff290 */ /* 0x000ff6000fffe03f */
[----:B------:R-:W-:Y:S01]  /*9ba0*/  @!UPT UIADD3 URZ, URZ, URZ, URZ ;  /* 0x0000003f3f3ff290 */ /* 0x000fe2000fffe03f */
[----:B------:R-:W-:Y:S04]  /*9bb0*/  STL.64 [R1+0x60], R4 ;  /* 0x0000600401007387 */ /* 0x000fe80000100a00 */
[----:B------:R-:W-:Y:S04]  /*9bc0*/  STL.64 [R1+0x68], R6 ;  /* 0x0000680601007387 */ /* 0x000fe80000100a00 */
[----:B------:R-:W2:Y:S04]  /*9bd0*/  LDL.LU R9, [R1+0x314] ;  /* 0x0003140001097983 */ /* 0x000ea80000300800 */
[----:B------:R-:W2:Y:S04]  /*9be0*/  LDL.LU R10, [R1+0x318] ;  /* 0x00031800010a7983 */ /* 0x000ea80000300800 */
[----:B------:R-:W2:Y:S04]  /*9bf0*/  LDL.LU R11, [R1+0x31c] ;  /* 0x00031c00010b7983 */ /* 0x000ea80000300800 */
[----:B------:R-:W2:Y:S04]  /*9c00*/  LDL.64 R18, [R1+0x48] ;  /* 0x0000480001127983 */ /* 0x000ea80000100a00 */
[----:B------:R0:W-:Y:S04]  /*9c10*/  STL.64 [R1+0x758], R14 ;  /* 0x0007580e01007387 */ /* 0x0001e80000100a00 */
[----:B------:R-:W3:Y:S04]  /*9c20*/  LDL.LU R12, [R1+0x2f0] ;  /* 0x0002f000010c7983 */ /* 0x000ee80000300800 */
[----:B------:R-:W3:Y:S04]  /*9c30*/  LDL.LU R13, [R1+0x2f4] ;  /* 0x0002f400010d7983 */ /* 0x000ee80000300800 */
[----:B0-----:R-:W4:Y:S04]  /*9c40*/  LDL.LU R14, [R1+0x2f8] ;  /* 0x0002f800010e7983 */ /* 0x001f280000300800 */
[----:B------:R-:W4:Y:S04]  /*9c50*/  LDL.LU R15, [R1+0x2fc] ;  /* 0x0002fc00010f7983 */ /* 0x000f280000300800 */
[----:B----4-:R-:W-:Y:S04]  /*9c60*/  STL.64 [R1+0x768], R14 ;  /* 0x0007680e01007387 */ /* 0x010fe80000100a00 */
[----:B---3--:R0:W-:Y:S04]  /*9c70*/  STL.64 [R1+0x760], R12 ;  /* 0x0007600c01007387 */ /* 0x0081e80000100a00 */
[----:B0-----:R-:W3:Y:S04]  /*9c80*/  LDL.LU R12, [R1+0x300] ;  /* 0x00030000010c7983 */ /* 0x001ee80000300800 */
[----:B------:R-:W3:Y:S04]  /*9c90*/  LDL.LU R13, [R1+0x304] ;  /* 0x00030400010d7983 */ /* 0x000ee80000300800 */
[----:B------:R-:W3:Y:S04]  /*9ca0*/  LDL.LU R14, [R1+0x308] ;  /* 0x00030800010e7983 */ /* 0x000ee80000300800 */
[----:B------:R-:W3:Y:S04]  /*9cb0*/  LDL.LU R15, [R1+0x30c] ;  /* 0x00030c00010f7983 */ /* 0x000ee80000300800 */
[----:B------:R-:W4:Y:S04]  /*9cc0*/  LDL.64 R6, [R1+0x28] ;  /* 0x0000280001067983 */ /* 0x000f280000100a00 */
[----:B------:R-:W2:Y:S04]  /*9cd0*/  LDL.LU R20, [R1+0x2b0] ;  /* 0x0002b00001147983 */ /* 0x000ea80000300800 */
[----:B------:R-:W2:Y:S04]  /*9ce0*/  LDL.LU R21, [R1+0x2b4] ;  /* 0x0002b40001157983 */ /* 0x000ea80000300800 */
[----:B------:R-:W2:Y:S04]  /*9cf0*/  LDL.LU R22, [R1+0x2b8] ;  /* 0x0002b80001167983 */ /* 0x000ea80000300800 */
[----:B------:R-:W2:Y:S04]  /*9d00*/  LDL.LU R23, [R1+0x2bc] ;  /* 0x0002bc0001177983 */ /* 0x000ea80000300800 */
[----:B--2---:R-:W-:Y:S04]  /*9d10*/  STL.64 [R1+0x718], R22 ;  /* 0x0007181601007387 */ /* 0x004fe80000100a00 */
[----:B------:R0:W-:Y:S04]  /*9d20*/  STL.64 [R1+0x710], R20 ;  /* 0x0007101401007387 */ /* 0x0001e80000100a00 */
[----:B0-----:R-:W2:Y:S04]  /*9d30*/  LDL.LU R20, [R1+0x2c0] ;  /* 0x0002c00001147983 */ /* 0x001ea80000300800 */
[----:B------:R-:W2:Y:S04]  /*9d40*/  LDL.LU R21, [R1+0x2c4] ;  /* 0x0002c40001157983 */ /* 0x000ea80000300800 */
[----:B------:R-:W2:Y:S04]  /*9d50*/  LDL.LU R22, [R1+0x2c8] ;  /* 0x0002c80001167983 */ /* 0x000ea80000300800 */
[----:B------:R-:W2:Y:S01]  /*9d60*/  LDL.LU R23, [R1+0x2cc] ;  /* 0x0002cc0001177983 */ /* 0x000ea20000300800 */
[----:B------:R-:W-:Y:S03]  /*9d70*/  HMMA.16816.F32 R8, R24, R18, R8 ;  /* 0x000000121808723c */ /* 0x000fe60000001808 */
[----:B--2---:R-:W-:Y:S04]  /*9d80*/  STL.64 [R1+0x730], R22 ;  /* 0x0007301601007387 */ /* 0x004fe80000100a00 */
[----:B------:R0:W-:Y:S04]  /*9d90*/  STL.64 [R1+0x728], R20 ;  /* 0x0007281401007387 */ /* 0x0001e80000100a00 */
[----:B0-----:R-:W2:Y:S04]  /*9da0*/  LDL.LU R20, [R1+0x2d0] ;  /* 0x0002d00001147983 */ /* 0x001ea80000300800 */
        /* <DEDUP_REMOVED lines=8> */
[----:B------:R-:W2:Y:S04]  /*9e30*/  LDL.LU R23, [R1+0x2ec] ;  /* 0x0002ec0001177983 */ /* 0x000ea80000300800 */
[----:B------:R0:W-:Y:S04]  /*9e40*/  STL.64 [R1+0x310], R8 ;  /* 0x0003100801007387 */ /* 0x0001e80000100a00 */
[----:B------:R1:W-:Y:S01]  /*9e50*/  STL.64 [R1+0x318], R10 ;  /* 0x0003180a01007387 */ /* 0x0003e20000100a00 */
[----:B0-----:R-:W-:-:S02]  /*9e60*/  IMAD.MOV.U32 R9, RZ, RZ, R18 ;  /* 0x000000ffff097224 */ /* 0x001fc400078e0012 */
[----:B------:R-:W-:Y:S01]  /*9e70*/  IMAD.MOV.U32 R8, RZ, RZ, R19 ;  /* 0x000000ffff087224 */ /* 0x000fe200078e0013 */
[----:B-1----:R-:W2:Y:S04]  /*9e80*/  LDL.LU.64 R10, [R1+0x778] ;  /* 0x00077800010a7983 */ /* 0x002ea80000300a00 */
[----:B------:R-:W3:Y:S02]  /*9e90*/  LDL.LU.64 R18, [R1+0x770] ;  /* 0x0007700001127983 */ /* 0x000ee40000300a00 */
[----:B---3--:R-:W-:Y:S11]  /*9ea0*/  HMMA.16816.F32 R12, R24, R18, R12 ;  /* 0x00000012180c723c */ /* 0x008ff6000000180c */
[----:B------:R-:W-:Y:S11]  /*9eb0*/  @!UPT UIADD3 URZ, URZ, URZ, URZ ;  /* 0x0000003f3f3ff290 */ /* 0x000ff6000fffe03f */
[----:B------:R-:W-:Y:S01]  /*9ec0*/  @!UPT UIADD3 URZ, URZ, URZ, URZ ;  /* 0x0000003f3f3ff290 */ /* 0x000fe2000fffe03f */
[----:B------:R-:W-:Y:S04]  /*9ed0*/  STL.64 [R1+0x300], R12 ;  /* 0x0003000c01007387 */ /* 0x000fe80000100a00 */
[----:B------:R0:W-:Y:S04]  /*9ee0*/  STL.64 [R1+0x308], R14 ;  /* 0x0003080e01007387 */ /* 0x0001e80000100a00 */
[----:B0-----:R-:W4:Y:S04]  /*9ef0*/  LDL.LU.64 R14, [R1+0x768] ;  /* 0x00076800010e7983 */ /* 0x001f280000300a00 */
[----:B------:R-:W4:Y:S01]  /*9f00*/  LDL.LU.64 R12, [R1+0x760] ;  /* 0x00076000010c7983 */ /* 0x000f220000300a00 */
[----:B------:R-:W-:-:S03]  /*9f10*/  IMAD.MOV.U32 R2, RZ, RZ, R18 ;  /* 0x000000ffff027224 */ /* 0x000fc600078e0012 */
[----:B------:R-:W3:Y:S01]  /*9f20*/  LDL.LU R16, [R1+0x120] ;  /* 0x0001200001107983 */ /* 0x000ee20000300800 */
[----:B------:R-:W-:-:S03]  /*9f30*/  IMAD.MOV.U32 R0, RZ, RZ, R19 ;  /* 0x000000ffff007224 */ /* 0x000fc600078e0013 */
[----:B------:R-:W3:Y:S04]  /*9f40*/  LDL.LU R17, [R1+0x124] ;  /* 0x0001240001117983 */ /* 0x000ee80000300800 */
[----:B------:R-:W3:Y:S04]  /*9f50*/  LDL.LU R18, [R1+0x128] ;  /* 0x0001280001127983 */ /* 0x000ee80000300800 */
[----:B------:R-:W3:Y:S01]  /*9f60*/  LDL.LU R19, [R1+0x12c] ;  /* 0x00012c0001137983 */ /* 0x000ee20000300800 */
[C---:B----4-:R-:W-:Y:S11]  /*9f70*/  HMMA.16816.F32 R12, R24.reuse, R6, R12 ;  /* 0x00000006180c723c */ /* 0x050ff6000000180c */
[----:B------:R-:W-:Y:S11]  /*9f80*/  @!UPT UIADD3 URZ, URZ, URZ, URZ ;  /* 0x0000003f3f3ff290 */ /* 0x000ff6000fffe03f */
[----:B------:R-:W-:Y:S01]  /*9f90*/  @!UPT UIADD3 URZ, URZ, URZ, URZ ;  /* 0x0000003f3f3ff290 */ /* 0x000fe2000fffe03f */
[----:B------:R0:W-:Y:S04]  /*9fa0*/  STL.64 [R1+0x2f0], R12 ;  /* 0x0002f00c01007387 */ /* 0x0001e80000100a00 */
[----:B------:R1:W-:Y:S01]  /*9fb0*/  STL.64 [R1+0x2f8], R14 ;  /* 0x0002f80e01007387 */ /* 0x0003e20000100a00 */
[----:B0-----:R-:W-:Y:S02]  /*9fc0*/  IMAD.MOV.U32 R13, RZ, RZ, R6 ;  /* 0x000000ffff0d7224 */ /* 0x001fe400078e0006 */
[----:B------:R-:W-:Y:S01]  /*9fd0*/  IMAD.MOV.U32 R12, RZ, RZ, R7 ;  /* 0x000000ffff0c7224 */ /* 0x000fe200078e0007 */
[----:B-1----:R-:W3:Y:S04]  /*9fe0*/  LDL.LU.64 R14, [R1+0x758] ;  /* 0x00075800010e7983 */ /* 0x002ee80000300a00 */
        /* <DEDUP_REMOVED lines=17> */
[C---:B--2---:R-:W-:Y:S11]  /*a100*/  HMMA.16816.F32 R20, R24.reuse, R6, R20 ;  /* 0x000000061814723c */ /* 0x044ff60000001814 */
[----:B------:R-:W-:Y:S11]  /*a110*/  @!UPT UIADD3 URZ, URZ, URZ, URZ ;  /* 0x0000003f3f3ff290 */ /* 0x000ff6000fffe03f */
[----:B------:R-:W-:Y:S01]  /*a120*/  @!UPT UIADD3 URZ, URZ, URZ, URZ ;  /* 0x0000003f3f3ff290 */ /* 0x000fe2000fffe03f */
[----:B------:R-:W-:Y:S04]  /*a130*/  STL.64 [R1+0x2c0], R20 ;  /* 0x0002c01401007387 */ /* 0x000fe80000100a00 */
[----:B------:R0:W-:Y:S04]  /*a140*/  STL.64 [R1+0x2c8], R22 ;  /* 0x0002c81601007387 */ /* 0x0001e80000100a00 */
[----:B0-----:R-:W2:Y:S04]  /*a150*/  LDL.LU.64 R22, [R1+0x718] ;  /* 0x0007180001167983 */ /* 0x001ea80000300a00 */
[----:B------:R-:W2:Y:S04]  /*a160*/  LDL.LU.64 R20, [R1+0x710] ;  /* 0x0007100001147983 */ /* 0x000ea80000300a00 */
[----:B------:R0:W-:Y:S04]  /*a170*/  STL.64 [R1+0x6f0], R6 ;  /* 0x0006f00601007387 */ /* 0x0001e80000100a00 */
[----:B------:R-:W4:Y:S01]  /*a180*/  LDL.LU R4, [R1+0x100] ;  /* 0x0001000001047983 */ /* 0x000f220000300800 */
[C---:B--2---:R-:W-:Y:S11]  /*a190*/  HMMA.16816.F32 R20, R24.reuse, R10, R20 ;  /* 0x0000000a1814723c */ /* 0x044ff60000001814 */
[----:B------:R-:W-:Y:S11]  /*a1a0*/  @!UPT UIADD3 URZ, URZ, URZ, URZ ;  /* 0x0000003f3f3ff290 */ /* 0x000ff6000fffe03f */
[----:B------:R-:W-:Y:S01]  /*a1b0*/  @!UPT UIADD3 URZ, URZ, URZ, URZ ;  /* 0x0000003f3f3ff290 */ /* 0x000fe2000fffe03f */
[----:B------:R-:W-:Y:S04]  /*a1c0*/  STL.64 [R1+0x2b0], R20 ;  /* 0x0002b01401007387 */ /* 0x000fe80000100a00 */
[----:B------:R-:W-:Y:S04]  /*a1d0*/  STL.64 [R1+0x2b8], R22 ;  /* 0x0002b81601007387 */ /* 0x000fe80000100a00 */
[----:B------:R-:W4:Y:S04]  /*a1e0*/  LDL.LU R5, [R1+0x104] ;  /* 0x0001040001057983 */ /* 0x000f280000300800 */
[----:B0-----:R-:W2:Y:S04]  /*a1f0*/  LDL.LU R6, [R1+0x108] ;  /* 0x0001080001067983 */ /* 0x001ea80000300800 */
[----:B------:R-:W2:Y:S01]  /*a200*/  LDL.LU R7, [R1+0x10c] ;  /* 0x00010c0001077983 */ /* 0x000ea20000300800 */
[----:B---3--:R-:W-:Y:S03]  /*a210*/  HMMA.16816.F32 R16, R24, R14, R16 ;  /* 0x0000000e1810723c */ /* 0x008fe60000001810 */
[----:B------:R-:W-:Y:S04]  /*a220*/  LDSM.16.MT88.4 R20, [R28+0x4300] ;  /* 0x004300001c14783b */ /* 0x000fe80000004200 */
[----:B------:R-:W-:Y:S04]  /*a230*/  LDSM.16.MT88.4 R24, [R28+0x4380] ;  /* 0x004380001c18783b */ /* 0x000fe80000004200 */
[----:B--2---:R0:W-:Y:S04]  /*a240*/  STL.64 [R1+0x700], R6 ;  /* 0x0007000601007387 */ /* 0x0041e80000100a00 */
[----:B----4-:R-:W-:Y:S04]  /*a250*/  STL.64 [R1+0x6f8], R4 ;  /* 0x0006f80401007387 */ /* 0x010fe80000100a00 */
[----:B------:R1:W-:Y:S01]  /*a260*/  STL.64 [R1+0x6c8], R10 ;  /* 0x0006c80a01007387 */ /* 0x0003e20000100a00 */
[----:B0-----:R-:W-:-:S02]  /*a270*/  IMAD.MOV.U32 R7, RZ, RZ, R8 ;  /* 0x000000ffff077224 */ /* 0x001fc400078e0008 */
[----:B------:R-:W-:Y:S01]  /*a280*/  IMAD.MOV.U32 R6, RZ, RZ, R9 ;  /* 0x000000ffff067224 */ /* 0x000fe200078e0009 */
[----:B------:R-:W2:Y:S04]  /*a290*/  LDL.LU R8, [R1+0xe0] ;  /* 0x0000e00001087983 */ /* 0x000ea80000300800 */
[----:B------:R-:W2:Y:S04]  /*a2a0*/  LDL.LU R9, [R1+0xe4] ;  /* 0x0000e40001097983 */ /* 0x000ea80000300800 */
[----:B-1----:R-:W3:Y:S04]  /*a2b0*/  LDL.LU R10, [R1+0xe8] ;  /* 0x0000e800010a7983 */ /* 0x002ee80000300800 */
[----:B------:R-:W3:Y:S04]  /*a2c0*/  LDL.LU R11, [R1+0xec] ;  /* 0x0000ec00010b7983 */ /* 0x000ee80000300800 */
[----:B---3--:R0:W-:Y:S04]  /*a2d0*/  STL.64 [R1+0x6d8], R10 ;  /* 0x0006d80a01007387 */ /* 0x0081e80000100a00 */
[----:B--2---:R1:W-:Y:S01]  /*a2e0*/  STL.64 [R1+0x6d0], R8 ;  /* 0x0006d00801007387 */ /* 0x0043e20000100a00 */
[----:B0-----:R-:W-:-:S02]  /*a2f0*/  IMAD.MOV.U32 R10, RZ, RZ, R13 ;  /* 0x000000ffff0a7224 */ /* 0x001fc400078e000d */
[----:B------:R-:W-:-:S05]  /*a300*/  IMAD.MOV.U32 R11, RZ, RZ, R12 ;  /* 0x000000ffff0b7224 */ /* 0x000fca00078e000c */
[----:B------:R0:W-:Y:S04]  /*a310*/  STL.64 [R1+0x708], R10 ;  /* 0x0007080a01007387 */ /* 0x0001e80000100a00 */
[----:B-1----:R-:W2:Y:S04]  /*a320*/  LDL.LU R8, [R1+0x110] ;  /* 0x0001100001087983 */ /* 0x002ea80000300800 */
[----:B------:R-:W2:Y:S04]  /*a330*/  LDL.LU R9, [R1+0x114] ;  /* 0x0001140001097983 */ /* 0x000ea80000300800 */
[----:B0-----:R-:W2:Y:S04]  /*a340*/  LDL.LU R10, [R1+0x118] ;  /* 0x00011800010a7983 */ /* 0x001ea80000300800 */
[----:B------:R-:W2:Y:S04]  /*a350*/  LDL.LU R11, [R1+0x11c] ;  /* 0x00011c00010b7983 */ /* 0x000ea80000300800 */
[----:B------:R0:W-:Y:S04]  /*a360*/  STL.64 [R1+0x6c0], R14 ;  /* 0x0006c00e01007387 */ /* 0x0001e80000100a00 */
[----:B------:R-:W3:Y:S04]  /*a370*/  LDL.LU R12, [R1+0xd0] ;  /* 0x0000d000010c7983 */ /* 0x000ee80000300800 */
[----:B------:R-:W-:Y:S04]  /*a380*/  STL.64 [R1+0x120], R16 ;  /* 0x0001201001007387 */ /* 0x000fe80000100a00 */
[----:B------:R-:W-:Y:S04]  /*a390*/  STL.64 [R1+0x128], R18 ;  /* 0x0001281201007387 */ /* 0x000fe80000100a00 */
[----:B------:R-:W3:Y:S04]  /*a3a0*/  LDL.LU R13, [R1+0xd4] ;  /* 0x0000d400010d7983 */ /* 0x000ee80000300800 */
[----:B0-----:R-:W4:Y:S04]  /*a3b0*/  LDL.LU R14, [R1+0xd8] ;  /* 0x0000d800010e7983 */ /* 0x001f280000300800 */
[----:B------:R-:W4:Y:S04]  /*a3c0*/  LDL.LU R15, [R1+0xdc] ;  /* 0x0000dc00010f7983 */ /* 0x000f280000300800 */
[----:B------:R-:W2:Y:S02]  /*a3d0*/  LDSM.16.MT88.4 R16, [R28+0x4280] ;  /* 0x004280001c10783b */ /* 0x000ea40000004200 */
[----:B--2---:R-:W-:Y:S02]  /*a3e0*/  HMMA.16816.F32 R4, R16, R6, R8 ;  /* 0x000000061004723c */ /* 0x004fe40000001808 */
[----:B----4-:R-:W-:Y:S04]  /*a3f0*/  STL.64 [R1+0x6e8], R14 ;  /* 0x0006e80e01007387 */ /* 0x010fe80000100a00 */
[----:B---3--:R0:W-:Y:S04]  /*a400*/  STL.64 [R1+0x6e0], R12 ;  /* 0x0006e00c01007387 */ /* 0x0081e80000100a00 */
[----:B0-----:R-:W2:Y:S04]  /*a410*/  LDL.LU R12, [R1+0xf0] ;  /* 0x0000f000010c7983 */ /* 0x001ea80000300800 */
[----:B------:R-:W2:Y:S04]  /*a420*/  LDL.LU R13, [R1+0xf4] ;  /* 0x0000f400010d7983 */ /* 0x000ea80000300800 */
[----:B------:R-:W2:Y:S04]  /*a430*/  LDL.LU R14, [R1+0xf8] ;  /* 0x0000f800010e7983 */ /* 0x000ea80000300800 */
[----:B------:R-:W2:Y:S04]  /*a440*/  LDL.LU R15, [R1+0xfc] ;  /* 0x0000fc00010f7983 */ /* 0x000ea80000300800 */
[----:B------:R-:W-:Y:S04]  /*a450*/  STL.64 [R1+0x6b8], R22 ;  /* 0x0006b81601007387 */ /* 0x000fe80000100a00 */
[----:B------:R-:W-:Y:S04]  /*a460*/  STL.64 [R1+0x6b0], R20 ;  /* 0x0006b01401007387 */ /* 0x000fe80000100a00 */
[----:B------:R-:W-:Y:S04]  /*a470*/  STL [R1+0x638], R28 ;  /* 0x0006381c01007387 */ /* 0x000fe80000100800 */
[----:B------:R-:W-:Y:S04]  /*a480*/  STL.64 [R1+0x610], R26 ;  /* 0x0006101a01007387 */ /* 0x000fe80000100a00 */
[----:B------:R-:W-:Y:S04]  /*a490*/  STL.64 [R1+0x608], R24 ;  /* 0x0006081801007387 */ /* 0x000fe80000100a00 */
[----:B------:R-:W2:Y:S04]  /*a4a0*/  LDL.LU.64 R10, [R1+0x708] ;  /* 0x00070800010a7983 */ /* 0x000ea80000300a00 */
[----:B------:R-:W-:Y:S04]  /*a4b0*/  STL.64 [R1+0x110], R4 ;  /* 0x0001100401007387 */ /* 0x000fe80000100a00 */
[----:B------:R0:W-:Y:S04]  /*a4c0*/  STL.64 [R1+0x118], R6 ;  /* 0x0001180601007387 */ /* 0x0001e80000100a00 */
[----:B0-----:R-:W3:Y:S04]  /*a4d0*/  LDL.LU.64 R6, [R1+0x700] ;  /* 0x0007000001067983 */ /* 0x001ee80000300a00 */
[----:B------:R-:W3:Y:S01]  /*a4e0*/  LDL.LU.64 R4, [R1+0x6f8] ;  /* 0x0006f80001047983 */ /* 0x000ee20000300a00 */
[----:B------:R-:W-:-:S02]  /*a4f0*/  IMAD.MOV.U32 R26, RZ, RZ, R2 ;  /* 0x000000ffff1a7224 */ /* 0x000fc400078e0002 */
[----:B------:R-:W-:-:S07]  /*a500*/  IMAD.MOV.U32 R27, RZ, RZ, R0 ;  /* 0x000000ffff1b7224 */ /* 0x000fce00078e0000 */
[C---:B---3--:R-:W-:Y:S01]  /*a510*/  HMMA.16816.F32 R24, R16.reuse, R26, R4 ;  /* 0x0000001a1018723c */ /* 0x048fe20000001804 */
[----:B------:R-:W3:Y:S11]  /*a520*/  LDL.LU.64 R6, [R1+0x6f0] ;  /* 0x0006f00001067983 */ /* 0x000ef60000300a00 */
[----:B------:R-:W-:Y:S11]  /*a530*/  @!UPT UIADD3 URZ, URZ, URZ, URZ ;  /* 0x0000003f3f3ff290 */ /* 0x000ff6000fffe03f */
[----:B------:R0:W-:Y:S04]  /*a540*/  STL.64 [R1+0x100], R24 ;  /* 0x0001001801007387 */ /* 0x0001e80000100a00 */
[----:B------:R1:W-:Y:S04]  /*a550*/  STL.64 [R1+0x108], R26 ;  /* 0x0001081a01007387 */ /* 0x0003e80000100a00 */
[----:B0-----:R-:W4:Y:S04]  /*a560*/  LDL.LU R24, [R1+0x250] ;  /* 0x0002500001187983 */ /* 0x001f280000300800 */
[----:B------:R-:W4:Y:S04]  /*a570*/  LDL.LU R25, [R1+0x254] ;  /* 0x0002540001197983 */ /* 0x000f280000300800 */
[----:B-1----:R-:W3:Y:S04]  /*a580*/  LDL.LU R26, [R1+0x258] ;  /* 0x00025800011a7983 */ /* 0x002ee80000300800 */
[----:B------:R-:W3:Y:S01]  /*a590*/  LDL.LU R27, [R1+0x25c] ;  /* 0x00025c00011b7983 */ /* 0x000ee20000300800 */
[----:B--2---:R-:W-:Y:S03]  /*a5a0*/  HMMA.16816.F32 R8, R16, R10, R12 ;  /* 0x0000000a1008723c */ /* 0x004fe6000000180c */
[----:B---3--:R0:W-:Y:S04]  /*a5b0*/  STL.64 [R1+0x648], R26 ;  /* 0x0006481a01007387 */ /* 0x0081e80000100a00 */
[----:B----4-:R-:W-:Y:S04]  /*a5c0*/  STL.64 [R1+0x640], R24 ;  /* 0x0006401801007387 */ /* 0x010fe80000100a00 */
[----:B0-----:R-:W2:Y:S04]  /*a5d0*/  LDL.LU.64 R26, [R1+0x8] ;  /* 0x00000800011a7983 */ /* 0x001ea80000300a00 */
[----:B------:R-:W3:Y:S04]  /*a5e0*/  LDL.LU.64 R4, [R1+0x468] ;  /* 0x0004680001047983 */ /* 0x000ee80000300a00 */
[----:B------:R-:W2:Y:S04]  /*a5f0*/  LDL.LU.64 R14, [R1+0x6e8] ;  /* 0x0006e800010e7983 */ /* 0x000ea80000300a00 */
[----:B------:R-:W2:Y:S04]  /*a600*/  LDL.LU.64 R12, [R1+0x6e0] ;  /* 0x0006e000010c7983 */ /* 0x000ea80000300a00 */
[----:B------:R-:W-:Y:S04]  /*a610*/  STL.64 [R1+0xf0], R8 ;  /* 0x0000f00801007387 */ /* 0x000fe80000100a00 */
[----:B------:R0:W-:Y:S04]  /*a620*/  STL.64 [R1+0xf8], R10 ;  /* 0x0000f80a01007387 */ /* 0x0001e80000100a00 */
[----:B0-----:R-:W4:Y:S04]  /*a630*/  LDL.LU.64 R10, [R1+0x6d8] ;  /* 0x0006d800010a7983 */ /* 0x001f280000300a00 */
[----:B------:R-:W4:Y:S01]  /*a640*/  LDL.LU.64 R8, [R1+0x6d0] ;  /* 0x0006d00001087983 */ /* 0x000f220000300a00 */
[----:B------:R-:W-:-:S02]  /*a650*/  IMAD.MOV.U32 R22, RZ, RZ, R29 ;  /* 0x000000ffff167224 */ /* 0x000fc400078e001d */
[----:B------:R-:W-:Y:S01]  /*a660*/  IMAD.MOV.U32 R23, RZ, RZ, R3 ;  /* 0x000000ffff177224 */ /* 0x000fe200078e0003 */
[C---:B--2---:R-:W-:Y:S08]  /*a670*/  HMMA.16816.F32 R12, R16.reuse, R26, R12 ;  /* 0x0000001a100c723c */ /* 0x044ff0000000180c */
[C---:B----4-:R-:W-:Y:S01]  /*a680*/  HMMA.16816.F32 R20, R16.reuse, R22, R8 ;  /* 0x000000161014723c */ /* 0x050fe20000001808 */
[----:B------:R-:W2:Y:S11]  /*a690*/  LDL.LU.64 R10, [R1+0x6c8] ;  /* 0x0006c800010a7983 */ /* 0x000eb60000300a00 */
[----:B------:R-:W-:Y:S11]  /*a6a0*/  @!UPT UIADD3 URZ, URZ, URZ, URZ ;  /* 0x0000003f3f3ff290 */ /* 0x000ff6000fffe03f */
[----:B------:R0:W-:Y:S04]  /*a6b0*/  STL.64 [R1+0xe0], R20 ;  /* 0x0000e01401007387 */ /* 0x0001e80000100a00 */
[----:B------:R1:W-:Y:S04]  /*a6c0*/  STL.64 [R1+0xe8], R22 ;  /* 0x0000e81601007387 */ /* 0x0003e80000100a00 */
[----:B0-----:R-:W4:Y:S04]  /*a6d0*/  LDL.LU R20, [R1+0x50] ;  /* 0x0000500001147983 */ /* 0x001f280000300800 */
[----:B------:R0:W-:Y:S04]  /*a6e0*/  STL.64 [R1+0xd0], R12 ;  /* 0x0000d00c01007387 */ /* 0x0001e80000100a00 */
[----:B------:R0:W-:Y:S04]  /*a6f0*/  STL.64 [R1+0xd8], R14 ;  /* 0x0000d80e01007387 */ /* 0x0001e80000100a00 */
[----:B------:R-:W4:Y:S04]  /*a700*/  LDL.LU R21, [R1+0x54] ;  /* 0x0000540001157983 */ /* 0x000f280000300800 */
[----:B-1----:R-:W4:Y:S04]  /*a710*/  LDL.LU R22, [R1+0x58] ;  /* 0x0000580001167983 */ /* 0x002f280000300800 */
[----:B------:R-:W4:Y:S04]  /*a720*/  LDL.LU R23, [R1+0x5c] ;  /* 0x00005c0001177983 */ /* 0x000f280000300800 */
[----:B0-----:R-:W2:Y:S04]  /*a730*/  LDL.LU R12, [R1+0xb0] ;  /* 0x0000b000010c7983 */ /* 0x001ea80000300800 */
[----:B------:R-:W2:Y:S04]  /*a740*/  LDL.LU R13, [R1+0xb4] ;  /* 0x0000b400010d7983 */ /* 0x000ea80000300800 */
[----:B------:R-:W2:Y:S04]  /*a750*/  LDL.LU R14, [R1+0xb8] ;  /* 0x0000b800010e7983 */ /* 0x000ea80000300800 */
[----:B------:R-:W2:Y:S04]  /*a760*/  LDL.LU R15, [R1+0xbc] ;  /* 0x0000bc00010f7983 */ /* 0x000ea80000300800 */
[----:B------:R0:W-:Y:S04]  /*a770*/  STL.64 [R1+0x660], R26 ;  /* 0x0006601a01007387 */ /* 0x0001e80000100a00 */
[----:B0-----:R-:W2:Y:S04]  /*a780*/  LDL.LU.64 R26, [R1+0x18] ;  /* 0x00001800011a7983 */ /* 0x001ea80000300a00 */
[----:B--2---:R0:W-:Y:S04]  /*a790*/  STL.64 [R1+0x678], R26 ;  /* 0x0006781a01007387 */ /* 0x0041e80000100a00 */
[----:B0-----:R-:W2:Y:S04]  /*a7a0*/  LDL.LU.64 R26, [R1+0x28] ;  /* 0x00002800011a7983 */ /* 0x001ea80000300a00 */
[----:B--2---:R0:W-:Y:S04]  /*a7b0*/  STL.64 [R1+0x690], R26 ;  /* 0x0006901a01007387 */ /* 0x0041e80000100a00 */
[----:B------:R-:W2:Y:S04]  /*a7c0*/  LDL.LU R24, [R1+0xc0] ;  /* 0x0000c00001187983 */ /* 0x000ea80000300800 */
[----:B------:R-:W2:Y:S04]  /*a7d0*/  LDL.LU R25, [R1+0xc4] ;  /* 0x0000c40001197983 */ /* 0x000ea80000300800 */
[----:B0-----:R-:W2:Y:S04]  /*a7e0*/  LDL.LU R26, [R1+0xc8] ;  /* 0x0000c800011a7983 */ /* 0x001ea80000300800 */
[----:B------:R-:W2:Y:S02]  /*a7f0*/  LDL.LU R27, [R1+0xcc] ;  /* 0x0000cc00011b7983 */ /* 0x000ea40000300800 */
[C---:B--2---:R-:W-:Y:S11]  /*a800*/  HMMA.16816.F32 R24, R16.reuse, R6, R24 ;  /* 0x000000061018723c */ /* 0x044ff60000001818 */
[----:B------:R-:W-:Y:S11]  /*a810*/  @!UPT UIADD3 URZ, URZ, URZ, URZ ;  /* 0x0000003f3f3ff290 */ /* 0x000ff6000fffe03f */
[----:B------:R-:W-:Y:S01]  /*a820*/  @!UPT UIADD3 URZ, URZ, URZ, URZ ;  /* 0x0000003f3f3ff290 */ /* 0x000fe2000fffe03f */
[----:B------:R-:W-:Y:S04]  /*a830*/  STL.64 [R1+0xc0], R24 ;  /* 0x0000c01801007387 */ /* 0x000fe80000100a00 */
[----:B------:R0:W-:Y:S04]  /*a840*/  STL.64 [R1+0xc8], R26 ;  /* 0x0000c81a01007387 */ /* 0x0001e80000100a00 */
[----:B0-----:R-:W2:Y:S04]  /*a850*/  LDL.LU.64 R26, [R1+0x38] ;  /* 0x00003800011a7983 */ /* 0x001ea80000300a00 */
[----:B--2---:R0:W-:Y:S04]  /*a860*/  STL.64 [R1+0x6a8], R26 ;  /* 0x0006a81a01007387 */ /* 0x0041e80000100a00 */
[----:B0-----:R-:W2:Y:S04]  /*a870*/  LDL.LU.64 R26, [R1+0x48] ;  /* 0x00004800011a7983 */ /* 0x001ea80000300a00 */
[----:B------:R-:W-:Y:S04]  /*a880*/  STL.64 [R1+0x658], R6 ;  /* 0x0006580601007387 */ /* 0x000fe80000100a00 */
[----:B---3--:R0:W-:Y:S04]  /*a890*/  STL.64 [R1+0x650], R4 ;  /* 0x0006500401007387 */ /* 0x0081e80000100a00 */
[----:B0-----:R-:W3:Y:S04]  /*a8a0*/  LDL.LU R4, [R1+0x260] ;  /* 0x0002600001047983 */ /* 0x001ee80000300800 */
[----:B------:R-:W3:Y:S04]  /*a8b0*/  LDL.LU R5, [R1+0x264] ;  /* 0x0002640001057983 */ /* 0x000ee80000300800 */
[----:B------:R-:W2:Y:S04]  /*a8c0*/  LDL.LU R6, [R1+0x268] ;  /* 0x0002680001067983 */ /* 0x000ea80000300800 */
[----:B------:R-:W2:Y:S04]  /*a8d0*/  LDL.LU R7, [R1+0x26c] ;  /* 0x00026c0001077983 */ /* 0x000ea80000300800 */
[----:B--2---:R-:W-:Y:S04]  /*a8e0*/  STL.64 [R1+0x670], R6 ;  /* 0x0006700601007387 */ /* 0x004fe80000100a00 */
[----:B---3--:R0:W-:Y:S04]  /*a8f0*/  STL.64 [R1+0x668], R4 ;  /* 0x0006680401007387 */ /* 0x0081e80000100a00 */
[----:B0-----:R-:W2:Y:S04]  /*a900*/  LDL.LU R4, [R1+0x270] ;  /* 0x0002700001047983 */ /* 0x001ea80000300800 */
[----:B------:R-:W2:Y:S04]  /*a910*/  LDL.LU R5, [R1+0x274] ;  /* 0x0002740001057983 */ /* 0x000ea80000300800 */
[----:B------:R-:W3:Y:S04]  /*a920*/  LDL.LU R6, [R1+0x278] ;  /* 0x0002780001067983 */ /* 0x000ee80000300800 */
[----:B------:R-:W3:Y:S01]  /*a930*/  LDL.LU R7, [R1+0x27c] ;  /* 0x00027c0001077983 */ /* 0x000ee20000300800 */
[C---:B------:R-:W-:Y:S03]  /*a940*/  HMMA.16816.F32 R12, R16.reuse, R10, R12 ;  /* 0x0000000a100c723c */ /* 0x040fe6000000180c */
[----:B---3--:R-:W-:Y:S04]  /*a950*/  STL.64 [R1+0x688], R6 ;  /* 0x0006880601007387 */ /* 0x008fe80000100a00 */
[----:B--2---:R0:W-:Y:S04]  /*a960*/  STL.64 [R1+0x680], R4 ;  /* 0x0006800401007387 */ /* 0x0041e80000100a00 */
[----:B0-----:R-:W2:Y:S04]  /*a970*/  LDL.LU R4, [R1+0x280] ;  /* 0x0002800001047983 */ /* 0x001ea80000300800 */
[----:B------:R-:W2:Y:S04]  /*a980*/  LDL.LU R5, [R1+0x284] ;  /* 0x0002840001057983 */ /* 0x000ea80000300800 */
[----:B------:R-:W3:Y:S04]  /*a990*/  LDL.LU R6, [R1+0x288] ;  /* 0x0002880001067983 */ /* 0x000ee80000300800 */
[----:B------:R-:W3:Y:S04]  /*a9a0*/  LDL.LU R7, [R1+0x28c] ;  /* 0x00028c0001077983 */ /* 0x000ee80000300800 */
[----:B---3--:R-:W-:Y:S04]  /*a9b0*/  STL.64 [R1+0x6a0], R6 ;  /* 0x0006a00601007387 */ /* 0x008fe80000100a00 */
[----:B--2---:R0:W-:Y:S04]  /*a9c0*/  STL.64 [R1+0x698], R4 ;  /* 0x0006980401007387 */ /* 0x0041e80000100a00 */
[----:B0-----:R-:W2:Y:S04]  /*a9d0*/  LDL.LU R4, [R1+0x290] ;  /* 0x0002900001047983 */ /* 0x001ea80000300800 */
[----:B------:R-:W2:Y:S04]  /*a9e0*/  LDL.LU R5, [R1+0x294] ;  /* 0x0002940001057983 */ /* 0x000ea80000300800 */
[----:B------:R-:W2:Y:S04]  /*a9f0*/  LDL.LU R6, [R1+0x298] ;  /* 0x0002980001067983 */ /* 0x000ea80000300800 */
[----:B------:R-:W2:Y:S04]  /*aa00*/  LDL.LU R7, [R1+0x29c] ;  /* 0x00029c0001077983 */ /* 0x000ea80000300800 */
[----:B------:R-:W-:Y:S04]  /*aa10*/  STL.64 [R1+0xb0], R12 ;  /* 0x0000b00c01007387 */ /* 0x000fe80000100a00 */
[----:B------:R0:W-:Y:S04]  /*aa20*/  STL.64 [R1+0xb8], R14 ;  /* 0x0000b80e01007387 */ /* 0x0001e80000100a00 */
[----:B0-----:R-:W4:Y:S04]  /*aa30*/  LDL.LU.64 R14, [R1+0x6c0] ;  /* 0x0006c000010e7983 */ /* 0x001f280000300a00 */
[----:B------:R-:W-:Y:S01]  /*aa40*/  STL [R1+0x63c], R11 ;  /* 0x00063c0b01007387 */ /* 0x000fe20000100800 */
[----:B----4-:R-:W-:Y:S03]  /*aa50*/  HMMA.16816.F32 R16, R16, R14, R20 ;  /* 0x0000000e1010723c */ /* 0x010fe60000001814 */
[----:B------:R-:W3:Y:S04]  /*aa60*/  LDL.LU.64 R22, [R1+0x6b8] ;  /* 0x0006b80001167983 */ /* 0x000ee80000300a00 */
[----:B------:R-:W3:Y:S11]  /*aa70*/  LDL.LU.64 R20, [R1+0x6b0] ;  /* 0x0006b00001147983 */ /* 0x000ef60000300a00 */
[----:B------:R-:W-:Y:S05]  /*aa80*/  @!UPT UIADD3 URZ, URZ, URZ, URZ ;  /* 0x0000003f3f3ff290 */ /* 0x000fea000fffe03f */
[----:B------:R0:W-:Y:S04]  /*aa90*/  STL.64 [R1+0x50], R16 ;  /* 0x0000501001007387 */ /* 0x0001e80000100a00 */
[----:B------:R1:W-:Y:S04]  /*aaa0*/  STL.64 [R1+0x58], R18 ;  /* 0x0000581201007387 */ /* 0x0003e80000100a00 */
[----:B0-----:R-:W3:Y:S04]  /*aab0*/  LDL.LU R16, [R1+0x2a0] ;  /* 0x0002a00001107983 */ /* 0x001ee80000300800 */
[----:B------:R-:W3:Y:S04]  /*aac0*/  LDL.LU R17, [R1+0x2a4] ;  /* 0x0002a40001117983 */ /* 0x000ee80000300800 */
[----:B-1----:R-:W3:Y:S04]  /*aad0*/  LDL.LU R18, [R1+0x2a8] ;  /* 0x0002a80001127983 */ /* 0x002ee80000300800 */
[----:B------:R-:W3:Y:S02]  /*aae0*/  LDL.LU R19, [R1+0x2ac] ;  /* 0x0002ac0001137983 */ /* 0x000ee40000300800 */
[C---:B---3--:R-:W-:Y:S11]  /*aaf0*/  HMMA.16816.F32 R16, R20.reuse, R26, R16 ;  /* 0x0000001a1410723c */ /* 0x048ff60000001810 */
[----:B------:R-:W-:Y:S11]  /*ab00*/  @!UPT UIADD3 URZ, URZ, URZ, URZ ;  /* 0x0000003f3f3ff290 */ /* 0x000ff6000fffe03f */
[----:B------:R-:W-:Y:S01]  /*ab10*/  @!UPT UIADD3 URZ, URZ, URZ, URZ ;  /* 0x0000003f3f3ff290 */ /* 0x000fe2000fffe03f */
[----:B------:R-:W-:Y:S04]  /*ab20*/  STL.64 [R1+0x2a0], R16 ;  /* 0x0002a01001007387 */ /* 0x000fe80000100a00 */
[----:B------:R0:W-:Y:S02]  /*ab30*/  STL.64 [R1+0x2a8], R18 ;  /* 0x0002a81201007387 */ /* 0x0001e40000100a00 */
[----:B0-----:R-:W-:Y:S02]  /*ab40*/  IMAD.MOV.U32 R19, RZ, RZ, R26 ;  /* 0x000000ffff137224 */ /* 0x001fe400078e001a */
[----:B------:R-:W-:Y:S02]  /*ab50*/  IMAD.MOV.U32 R18, RZ, RZ, R27 ;  /* 0x000000ffff127224 */ /* 0x000fe400078e001b */
[----:B------:R-:W2:Y:S04]  /*ab60*/  LDL.LU.64 R26, [R1+0x6a8] ;  /* 0x0006a800011a7983 */ /* 0x000ea80000300a00 */
[----:B------:R-:W3:Y:S04]  /*ab70*/  LDL.LU.64 R12, [R1+0x458] ;  /* 0x00045800010c7983 */ /* 0x000ee80000300a00 */
[----:B------:R-:W-:Y:S01]  /*ab80*/  STL.64 [R1+0x620], R14 ;  /* 0x0006200e01007387 */ /* 0x000fe20000100a00 */
[----:B--2---:R-:W-:Y:S03]  /*ab90*/  HMMA.16816.F32 R4, R20, R26, R4 ;  /* 0x0000001a1404723c */ /* 0x004fe60000001804 */
[----:B---3--:R0:W-:Y:S01]  /*aba0*/  STL.64 [R1+0x618], R12 ;  /* 0x0006180c01007387 */ /* 0x0081e20000100a00 */
[----:B------:R-:W-:-:S02]  /*abb0*/  IMAD.MOV.U32 R3, RZ, RZ, R26 ;  /* 0x000000ffff037224 */ /* 0x000fc400078e001a */
[----:B------:R-:W-:Y:S01]  /*abc0*/  IMAD.MOV.U32 R2, RZ, RZ, R27 ;  /* 0x000000ffff027224 */ /* 0x000fe200078e001b */
[----:B0-----:R-:W2:Y:S04]  /*abd0*/  LDL.LU R12, [R1+0x240] ;  /* 0x00024000010c7983 */ /* 0x001ea80000300800 */
[----:B------:R-:W2:Y:S04]  /*abe0*/  LDL.LU R13, [R1+0x244] ;  /* 0x00024400010d7983 */ /* 0x000ea80000300800 */
[----:B------:R-:W2:Y:S04]  /*abf0*/  LDL.LU R14, [R1+0x248] ;  /* 0x00024800010e7983 */ /* 0x000ea80000300800 */
[----:B------:R-:W2:Y:S04]  /*ac00*/  LDL.LU R15, [R1+0x24c] ;  /* 0x00024c00010f7983 */ /* 0x000ea80000300800 */
[----:B------:R-:W3:Y:S04]  /*ac10*/  LDL.LU.64 R8, [R1+0x460] ;  /* 0x0004600001087983 */ /* 0x000ee80000300a00 */
[----:B------:R-:W-:Y:S04]  /*ac20*/  STL.64 [R1+0x290], R4 ;  /* 0x0002900401007387 */ /* 0x000fe80000100a00 */
[----:B------:R0:W-:Y:S04]  /*ac30*/  STL.64 [R1+0x298], R6 ;  /* 0x0002980601007387 */ /* 0x0001e80000100a00 */
[----:B0-----:R-:W4:Y:S04]  /*ac40*/  LDL.LU.64 R6, [R1+0x6a0] ;  /* 0x0006a00001067983 */ /* 0x001f280000300a00 */
[----:B------:R-:W4:Y:S04]  /*ac50*/  LDL.LU.64 R4, [R1+0x698] ;  /* 0x0006980001047983 */ /* 0x000f280000300a00 */
[----:B------:R-:W4:Y:S02]  /*ac60*/  LDL.LU.64 R26, [R1+0x690] ;  /* 0x00069000011a7983 */ /* 0x000f240000300a00 */
[----:B----4-:R-:W-:Y:S01]  /*ac70*/  HMMA.16816.F32 R4, R20, R26, R4 ;  /* 0x0000001a1404723c */ /* 0x010fe20000001804 */
[----:B------:R-:W-:-:S02]  /*ac80*/  IMAD.MOV.U32 R29, RZ, RZ, R26 ;  /* 0x000000ffff1d7224 */ /* 0x000fc400078e001a */
[----:B------:R-:W-:Y:S11]  /*ac90*/  IMAD.MOV.U32 R0, RZ, RZ, R27 ;  /* 0x000000ffff007224 */ /* 0x000ff600078e001b */
[----:B------:R-:W-:Y:S09]  /*aca0*/  @!UPT UIADD3 URZ, URZ, URZ, URZ ;  /* 0x0000003f3f3ff290 */ /* 0x000ff2000fffe03f */
        /* <DEDUP_REMOVED lines=21> */
[----:B------:R-:W2:Y:S04]  /*ae00*/  LDL.LU.64 R4, [R1+0x650] ;  /* 0x0006500001047983 */ /* 0x000ea80000300a00 */
[----:B------:R-:W4:Y:S04]  /*ae10*/  LDL.LU.64 R26, [R1+0x648] ;  /* 0x00064800011a7983 */ /* 0x000f280000300a00 */
[----:B------:R-:W4:Y:S02]  /*ae20*/  LDL.LU.64 R24, [R1+0x640] ;  /* 0x0006400001187983 */ /* 0x000f240000300a00 */
[----:B----4-:R-:W-:Y:S11]  /*ae30*/  HMMA.16816.F32 R24, R20, R6, R24 ;  /* 0x000000061418723c */ /* 0x010ff60000001818 */
[----:B------:R-:W-:Y:S11]  /*ae40*/  @!UPT UIADD3 URZ, URZ, URZ, URZ ;  /* 0x0000003f3f3ff290 */ /* 0x000ff6000fffe03f */
[----:B------:R-:W-:Y:S01]  /*ae50*/  @!UPT UIADD3 URZ, URZ, URZ, URZ ;  /* 0x0000003f3f3ff290 */ /* 0x000fe2000fffe03f */
[----:B------:R0:W-:Y:S04]  /*ae60*/  STL.64 [R1+0x250], R24 ;  /* 0x0002501801007387 */ /* 0x0001e80000100a00 */
[----:B------:R1:W-:Y:S04]  /*ae70*/  STL.64 [R1+0x258], R26 ;  /* 0x0002581a01007387 */ /* 0x0003e80000100a00 */
[----:B0-----:R-:W4:Y:S04]  /*ae80*/  LDL.LU R24, [R1+0xa0] ;  /* 0x0000a00001187983 */ /* 0x001f280000300800 */
[----:B------:R-:W4:Y:S04]  /*ae90*/  LDL.LU R25, [R1+0xa4] ;  /* 0x0000a40001197983 */ /* 0x000f280000300800 */
[----:B-1----:R-:W4:Y:S04]  /*aea0*/  LDL.LU R26, [R1+0xa8] ;  /* 0x0000a800011a7983 */ /* 0x002f280000300800 */
[----:B------:R-:W4:Y:S04]  /*aeb0*/  LDL.LU R27, [R1+0xac] ;  /* 0x0000ac00011b7983 */ /* 0x000f280000300800 */
[----:B------:R0:W-:Y:S04]  /*aec0*/  STL.64 [R1+0x5a8], R6 ;  /* 0x0005a80601007387 */ /* 0x0001e80000100a00 */
[----:B--2---:R-:W-:Y:S01]  /*aed0*/  STL.64 [R1+0x5a0], R4 ;  /* 0x0005a00401007387 */ /* 0x004fe20000100a00 */
[----:B0-----:R-:W-:-:S03]  /*aee0*/  IMAD.MOV.U32 R6, RZ, RZ, R11 ;  /* 0x000000ffff067224 */ /* 0x001fc600078e000b */
[----:B------:R-:W2:Y:S01]  /*aef0*/  LDL.LU R11, [R1+0x63c] ;  /* 0x00063c00010b7983 */ /* 0x000ea20000300800 */
[----:B------:R-:W-:-:S03]  /*af00*/  IMAD.MOV.U32 R7, RZ, RZ, R28 ;  /* 0x000000ffff077224 */ /* 0x000fc600078e001c */
[----:B------:R0:W5:Y:S04]  /*af10*/  LDL.LU R28, [R1+0x638] ;  /* 0x00063800011c7983 */ /* 0x0001680000300800 */
[----:B------:R1:W-:Y:S02]  /*af20*/  STL.64 [R1+0x5c0], R6 ;  /* 0x0005c00601007387 */ /* 0x0003e40000100a00 */
[----:B-1----:R-:W-:Y:S02]  /*af30*/  IMAD.MOV.U32 R6, RZ, RZ, R29 ;  /* 0x000000ffff067224 */ /* 0x002fe400078e001d */
[----:B------:R-:W-:Y:S01]  /*af40*/  IMAD.MOV.U32 R7, RZ, RZ, R0 ;  /* 0x000000ffff077224 */ /* 0x000fe200078e0000 */
[----:B------:R-:W3:Y:S04]  /*af50*/  LDL.LU R29, [R1+0x634] ;  /* 0x00063400011d7983 */ /* 0x000ee80000300800 */
[----:B------:R-:W3:Y:S04]  /*af60*/  LDL.LU R0, [R1+0x630] ;  /* 0x0006300001007983 */ /* 0x000ee80000300800 */
[----:B------:R1:W-:Y:S02]  /*af70*/  STL.64 [R1+0x5d8], R6 ;  /* 0x0005d80601007387 */ /* 0x0003e40000100a00 */
[----:B-1----:R-:W-:-:S02]  /*af80*/  IMAD.MOV.U32 R6, RZ, RZ, R3 ;  /* 0x000000ffff067224 */ /* 0x002fc400078e0003 */
[----:B------:R-:W-:Y:S01]  /*af90*/  IMAD.MOV.U32 R7, RZ, RZ, R2 ;  /* 0x000000ffff077224 */ /* 0x000fe200078e0002 */
[----:B------:R-:W3:Y:S04]  /*afa0*/  LDL.LU R3, [R1+0x62c] ;  /* 0x00062c0001037983 */ /* 0x000ee80000300800 */
[----:B------:R-:W3:Y:S04]  /*afb0*/  LDL.LU R2, [R1+0x628] ;  /* 0x0006280001027983 */ /* 0x000ee80000300800 */
[----:B------:R-:W-:Y:S01]  /*afc0*/  STL.64 [R1+0x5f0], R6 ;  /* 0x0005f00601007387 */ /* 0x000fe20000100a00 */
[C---:B--2---:R-:W-:Y:S11]  /*afd0*/  HMMA.16816.F32 R12, R20.reuse, R10, R12 ;  /* 0x0000000a140c723c */ /* 0x044ff6000000180c */
[----:B------:R-:W-:Y:S11]  /*afe0*/  @!UPT UIADD3 URZ, URZ, URZ, URZ ;  /* 0x0000003f3f3ff290 */ /* 0x000ff6000fffe03f */
[----:B------:R-:W-:Y:S01]  /*aff0*/  @!UPT UIADD3 URZ, URZ, URZ, URZ ;  /* 0x0000003f3f3ff290 */ /* 0x000fe2000fffe03f */
[----:B------:R-:W-:Y:S04]  /*b000*/  STL.64 [R1+0x240], R12 ;  /* 0x0002400c01007387 */ /* 0x000fe80000100a00 */
[----:B------:R1:W-:Y:S04]  /*b010*/  STL.64 [R1+0x248], R14 ;  /* 0x0002480e01007387 */ /* 0x0003e80000100a00 */
[----:B-1----:R-:W4:Y:S04]  /*b020*/  LDL.LU.64 R14, [R1+0x620] ;  /* 0x00062000010e7983 */ /* 0x002f280000300a00 */
[----:B------:R-:W2:Y:S04]  /*b030*/  LDL.LU.64 R12, [R1+0x618] ;  /* 0x00061800010c7983 */ /* 0x000ea80000300a00 */
[----:B------:R-:W-:Y:S04]  /*b040*/  STL.64 [R1+0x5d0], R10 ;  /* 0x0005d00a01007387 */ /* 0x000fe80000100a00 */
[----:B---3--:R1:W-:Y:S04]  /*b050*/  STL.64 [R1+0x5c8], R8 ;  /* 0x0005c80801007387 */ /* 0x0083e80000100a00 */
[----:B-1----:R-:W3:Y:S04]  /*b060*/  LDL.LU R8, [R1+0x410] ;  /* 0x0004100001087983 */ /* 0x002ee80000300800 */
[----:B------:R-:W3:Y:S04]  /*b070*/  LDL.LU R9, [R1+0x414] ;  /* 0x0004140001097983 */ /* 0x000ee80000300800 */
[----:B------:R-:W2:Y:S04]  /*b080*/  LDL.LU R10, [R1+0x418] ;  /* 0x00041800010a7983 */ /* 0x000ea80000300800 */
[----:B------:R-:W2:Y:S04]  /*b090*/  LDL.LU R11, [R1+0x41c] ;  /* 0x00041c00010b7983 */ /* 0x000ea80000300800 */
[----:B--2---:R-:W-:Y:S04]  /*b0a0*/  STL.64 [R1+0x5e8], R10 ;  /* 0x0005e80a01007387 */ /* 0x004fe80000100a00 */
[----:B---3--:R1:W-:Y:S04]  /*b0b0*/  STL.64 [R1+0x5e0], R8 ;  /* 0x0005e00801007387 */ /* 0x0083e80000100a00 */
[----:B-1----:R-:W2:Y:S04]  /*b0c0*/  LDL.LU R8, [R1+0x80] ;  /* 0x0000800001087983 */ /* 0x002ea80000300800 */
[----:B------:R-:W2:Y:S04]  /*b0d0*/  LDL.LU R9, [R1+0x84] ;  /* 0x0000840001097983 */ /* 0x000ea80000300800 */
[----:B------:R-:W3:Y:S04]  /*b0e0*/  LDL.LU R10, [R1+0x88] ;  /* 0x00008800010a7983 */ /* 0x000ee80000300800 */
[----:B------:R-:W3:Y:S01]  /*b0f0*/  LDL.LU R11, [R1+0x8c] ;  /* 0x00008c00010b7983 */ /* 0x000ee20000300800 */
[----:B----4-:R-:W-:Y:S03]  /*b100*/  HMMA.16816.F32 R20, R20, R14, R24 ;  /* 0x0000000e1414723c */ /* 0x010fe60000001818 */
[----:B---3--:R-:W-:Y:S04]  /*b110*/  STL.64 [R1+0x600], R10 ;  /* 0x0006000a01007387 */ /* 0x008fe80000100a00 */
[----:B--2---:R1:W-:Y:S04]  /*b120*/  STL.64 [R1+0x5f8], R8 ;  /* 0x0005f80801007387 */ /* 0x0043e80000100a00 */
[----:B-1----:R-:W2:Y:S04]  /*b130*/  LDL.LU R8, [R1+0x90] ;  /* 0x0000900001087983 */ /* 0x002ea80000300800 */
[----:B------:R-:W2:Y:S04]  /*b140*/  LDL.LU R9, [R1+0x94] ;  /* 0x0000940001097983 */ /* 0x000ea80000300800 */
[----:B------:R-:W2:Y:S04]  /*b150*/  LDL.LU R10, [R1+0x98] ;  /* 0x00009800010a7983 */ /* 0x000ea80000300800 */
[----:B------:R-:W2:Y:S04]  /*b160*/  LDL.LU R11, [R1+0x9c] ;  /* 0x00009c00010b7983 */ /* 0x000ea80000300800 */
[----:B------:R-:W2:Y:S04]  /*b170*/  LDL.LU.64 R26, [R1+0x610] ;  /* 0x00061000011a7983 */ /* 0x000ea80000300a00 */
[----:B------:R-:W2:Y:S04]  /*b180*/  LDL.LU.64 R24, [R1+0x608] ;  /* 0x0006080001187983 */ /* 0x000ea80000300a00 */
[----:B------:R1:W-:Y:S04]  /*b190*/  STL.64 [R1+0xa0], R20 ;  /* 0x0000a01401007387 */ /* 0x0003e80000100a00 */
[----:B------:R3:W-:Y:S04]  /*b1a0*/  STL.64 [R1+0xa8], R22 ;  /* 0x0000a81601007387 */ /* 0x0007e80000100a00 */
[----:B-1----:R-:W4:Y:S04]  /*b1b0*/  LDL.LU.64 R20, [R1+0x480] ;  /* 0x0004800001147983 */ /* 0x002f280000300a00 */
[----:B---3--:R-:W3:Y:S01]  /*b1c0*/  LDL.LU.64 R22, [R1+0x488] ;  /* 0x0004880001167983 */ /* 0x008ee20000300a00 */
[----:B------:R-:W-:-:S02]  /*b1d0*/  IMAD.MOV.U32 R6, RZ, RZ, R19 ;  /* 0x000000ffff067224 */ /* 0x000fc400078e0013 */
[----:B------:R-:W-:Y:S01]  /*b1e0*/  IMAD.MOV.U32 R7, RZ, RZ, R18 ;  /* 0x000000ffff077224 */ /* 0x000fe200078e0012 */
[----:B---3--:R-:W-:Y:S04]  /*b1f0*/  STL.64 [R1+0x588], R22 ;  /* 0x0005881601007387 */ /* 0x008fe80000100a00 */
[----:B----4-:R1:W-:Y:S04]  /*b200*/  STL.64 [R1+0x580], R20 ;  /* 0x0005801401007387 */ /* 0x0103e80000100a00 */
[----:B-1----:R-:W3:Y:S01]  /*b210*/  LDL.LU.64 R20, [R1+0x478] ;  /* 0x0004780001147983 */ /* 0x002ee20000300a00 */
[----:B--2---:R-:W-:Y:S01]  /*b220*/  HMMA.16816.F32 R4, R24, R6, R8 ;  /* 0x000000061804723c */ /* 0x004fe20000001808 */
[----:B------:R-:W-:-:S02]  /*b230*/  IMAD.MOV.U32 R22, RZ, RZ, R17 ;  /* 0x000000ffff167224 */ /* 0x000fc400078e0011 */
[----:B------:R-:W-:-:S05]  /*b240*/  IMAD.MOV.U32 R23, RZ, RZ, R16 ;  /* 0x000000ffff177224 */ /* 0x000fca00078e0010 */
[----:B------:R-:W-:Y:S04]  /*b250*/  STL.64 [R1+0x5b8], R22 ;  /* 0x0005b81601007387 */ /* 0x000fe80000100a00 */
[----:B---3--:R1:W-:Y:S04]  /*b260*/  STL.64 [R1+0x5b0], R20 ;  /* 0x0005b01401007387 */ /* 0x0083e80000100a00 */
[----:B-1----:R-:W2:Y:S04]  /*b270*/  LDL.LU R20, [R1+0x400] ;  /* 0x0004000001147983 */ /* 0x002ea80000300800 */
[----:B------:R-:W2:Y:S04]  /*b280*/  LDL.LU R21, [R1+0x404] ;  /* 0x0004040001157983 */ /* 0x000ea80000300800 */
[----:B------:R-:W2:Y:S04]  /*b290*/  LDL.LU R22, [R1+0x408] ;  /* 0x0004080001167983 */ /* 0x000ea80000300800 */
[----:B------:R-:W2:Y:S04]  /*b2a0*/  LDL.LU R23, [R1+0x40c] ;  /* 0x00040c0001177983 */ /* 0x000ea80000300800 */
[----:B------:R-:W3:Y:S04]  /*b2b0*/  LDL.LU.64 R10, [R1+0x600] ;  /* 0x00060000010a7983 */ /* 0x000ee80000300a00 */
[----:B------:R-:W3:Y:S04]  /*b2c0*/  LDL.LU.64 R8, [R1+0x5f8] ;  /* 0x0005f80001087983 */ /* 0x000ee80000300a00 */
[----:B------:R-:W-:Y:S04]  /*b2d0*/  STL.64 [R1+0x90], R4 ;  /* 0x0000900401007387 */ /* 0x000fe80000100a00 */
[----:B------:R1:W-:Y:S04]  /*b2e0*/  STL.64 [R1+0x98], R6 ;  /* 0x0000980601007387 */ /* 0x0003e80000100a00 */
[----:B-1----:R-:W3:Y:S02]  /*b2f0*/  LDL.LU.64 R6, [R1+0x5f0] ;  /* 0x0005f00001067983 */ /* 0x002ee40000300a00 */
[C---:B---3--:R-:W-:Y:S02]  /*b300*/  HMMA.16816.F32 R4, R24.reuse, R6, R8 ;  /* 0x000000061804723c */ /* 0x048fe40000001808 */
[----:B------:R-:W3:Y:S04]  /*b310*/  LDL.LU.64 R10, [R1+0x5e8] ;  /* 0x0005e800010a7983 */ /* 0x000ee80000300a00 */
[----:B------:R-:W3:Y:S11]  /*b320*/  LDL.LU.64 R8, [R1+0x5e0] ;  /* 0x0005e00001087983 */ /* 0x000ef60000300a00 */
[----:B------:R-:W-:Y:S06]  /*b330*/  @!UPT UIADD3 URZ, URZ, URZ, URZ ;  /* 0x0000003f3f3ff290 */ /* 0x000fec000fffe03f */
[----:B------:R-:W-:Y:S04]  /*b340*/  STL.64 [R1+0x80], R4 ;  /* 0x0000800401007387 */ /* 0x000fe80000100a00 */
[----:B------:R1:W-:Y:S04]  /*b350*/  STL.64 [R1+0x88], R6 ;  /* 0x0000880601007387 */ /* 0x0003e80000100a00 */
[----:B-1----:R-:W3:Y:S02]  /*b360*/  LDL.LU.64 R6, [R1+0x5d8] ;  /* 0x0005d80001067983 */ /* 0x002ee40000300a00 */
[----:B---3--:R-:W-:Y:S02]  /*b370*/  HMMA.16816.F32 R4, R24, R6, R8 ;  /* 0x000000061804723c */ /* 0x008fe40000001808 */
[----:B------:R-:W3:Y:S04]  /*b380*/  LDL.LU.64 R10, [R1+0x5d0] ;  /* 0x0005d000010a7983 */ /* 0x000ee80000300a00 */
[----:B------:R-:W4:Y:S11]  /*b390*/  LDL.LU.64 R8, [R1+0x5c8] ;  /* 0x0005c80001087983 */ /* 0x000f360000300a00 */
[----:B------:R-:W-:Y:S06]  /*b3a0*/  @!UPT UIADD3 URZ, URZ, URZ, URZ ;  /* 0x0000003f3f3ff290 */ /* 0x000fec000fffe03f */
[----:B------:R-:W-:Y:S04]  /*b3b0*/  STL.64 [R1+0x410], R4 ;  /* 0x0004100401007387 */ /* 0x000fe80000100a00 */
[----:B------:R1:W-:Y:S04]  /*b3c0*/  STL.64 [R1+0x418], R6 ;  /* 0x0004180601007387 */ /* 0x0003e80000100a00 */
[----:B-1----:R-:W2:Y:S01]  /*b3d0*/  LDL.LU.64 R6, [R1+0x5c0] ;  /* 0x0005c00001067983 */ /* 0x002ea20000300a00 */
[----:B------:R-:W-:-:S03]  /*b3e0*/  IMAD.MOV.U32 R19, RZ, RZ, c[0x0][0x18c] ;  /* 0x00006300ff137624 */ /* 0x000fc600078e00ff */
[----:B------:R-:W3:Y:S01]  /*b3f0*/  LDL.LU.64 R16, [R1+0x498] ;  /* 0x0004980001107983 */ /* 0x000ee20000300a00 */
[----:B------:R-:W-:-:S04]  /*b400*/  IMAD.SHL.U32 R19, R19, 0x20, RZ ;  /* 0x0000002013137824 */ /* 0x000fc800078e00ff */
[C---:B------:R-:W-:Y:S01]  /*b410*/  IMAD.WIDE R12, R19.reuse, 0x2, R12 ;  /* 0x00000002130c7825 */ /* 0x040fe200078e020c */
[----:B--2---:R-:W-:Y:S01]  /*b420*/  HMMA.16816.F32 R4, R24, R6, R20 ;  /* 0x000000061804723c */ /* 0x004fe20000001814 */
[----:B------:R-:W2:Y:S04]  /*b430*/  LDL.LU.64 R22, [R1+0x5b8] ;  /* 0x0005b80001167983 */ /* 0x000ea80000300a00 */
[----:B------:R-:W2:Y:S11]  /*b440*/  LDL.LU.64 R20, [R1+0x5b0] ;  /* 0x0005b00001147983 */ /* 0x000eb60000300a00 */
[----:B------:R-:W-:Y:S07]  /*b450*/  @!UPT UIADD3 URZ, URZ, URZ, URZ ;  /* 0x0000003f3f3ff290 */ /* 0x000fee000fffe03f */
[----:B------:R-:W-:Y:S04]  /*b460*/  STL.64 [R1+0x400], R4 ;  /* 0x0004000401007387 */ /* 0x000fe80000100a00 */
[----:B------:R1:W-:Y:S04]  /*b470*/  STL.64 [R1+0x408], R6 ;  /* 0x0004080601007387 */ /* 0x0003e80000100a00 */
[----:B-1----:R-:W2:Y:S04]  /*b480*/  LDL.LU.64 R6, [R1+0x5a8] ;  /* 0x0005a80001067983 */ /* 0x002ea80000300a00 */
[----:B------:R-:W2:Y:S04]  /*b490*/  LDL.LU.64 R4, [R1+0x5a0] ;  /* 0x0005a00001047983 */ /* 0x000ea80000300a00 */
[----:B------:R-:W-:Y:S04]  /*b4a0*/  STL [R1+0x50c], R12 ;  /* 0x00050c0c01007387 */ /* 0x000fe80000100800 */
[----:B------:R1:W-:Y:S04]  /*b4b0*/  STL [R1+0x508], R13 ;  /* 0x0005080d01007387 */ /* 0x0003e80000100800 */
[----:B-1----:R-:W2:Y:S01]  /*b4c0*/  LDL.LU.64 R12, [R1+0x470] ;  /* 0x00047000010c7983 */ /* 0x002ea20000300a00 */
[----:B----4-:R-:W-:-:S05]  /*b4d0*/  IMAD.WIDE R8, R19, 0x2, R8 ;  /* 0x0000000213087825 */ /* 0x010fca00078e0208 */
[----:B------:R-:W-:Y:S04]  /*b4e0*/  STL [R1+0x504], R8 ;  /* 0x0005040801007387 */ /* 0x000fe80000100800 */
[----:B------:R-:W-:Y:S04]  /*b4f0*/  STL [R1+0x500], R9 ;  /* 0x0005000901007387 */ /* 0x000fe80000100800 */
[----:B------:R-:W-:Y:S01]  /*b500*/  STL.64 [R1+0x598], R14 ;  /* 0x0005980e01007387 */ /* 0x000fe20000100a00 */
[----:B--2---:R-:W-:-:S05]  /*b510*/  IMAD.WIDE R12, R19, 0x2, R12 ;  /* 0x00000002130c7825 */ /* 0x004fca00078e020c */
[----:B------:R1:W-:Y:S04]  /*b520*/  STL.64 [R1+0x590], R12 ;  /* 0x0005900c01007387 */ /* 0x0003e80000100a00 */
[----:B-1----:R-:W2:Y:S04]  /*b530*/  LDL.LU R12, [R1+0x3f0] ;  /* 0x0003f000010c7983 */ /* 0x002ea80000300800 */
[----:B------:R-:W2:Y:S04]  /*b540*/  LDL.LU R13, [R1+0x3f4] ;  /* 0x0003f400010d7983 */ /* 0x000ea80000300800 */
[----:B------:R-:W2:Y:S04]  /*b550*/  LDL.LU R14, [R1+0x3f8] ;  /* 0x0003f800010e7983 */ /* 0x000ea80000300800 */
[----:B------:R-:W2:Y:S01]  /*b560*/  LDL.LU R15, [R1+0x3fc] ;  /* 0x0003fc00010f7983 */ /* 0x000ea20000300800 */
[----:B------:R-:W-:-:S04]  /*b570*/  IMAD.WIDE R8, R19, 0x2, R20 ;  /* 0x0000000213087825 */ /* 0x000fc800078e0214 */
[----:B------:R-:W-:-:S05]  /*b580*/  IMAD.WIDE R4, R19, 0x2, R4 ;  /* 0x0000000213047825 */ /* 0x000fca00078e0204 */
[----:B------:R-:W-:Y:S04]  /*b590*/  STL [R1+0x4fc], R4 ;  /* 0x0004fc0401007387 */ /* 0x000fe80000100800 */
[----:B------:R-:W-:Y:S01]  /*b5a0*/  STL [R1+0x4f8], R5 ;  /* 0x0004f80501007387 */ /* 0x000fe20000100800 */
[----:B--2---:R-:W-:Y:S03]  /*b5b0*/  HMMA.16816.F32 R20, R24, R22, R12 ;  /* 0x000000161814723c */ /* 0x004fe6000000180c */
[----:B------:R-:W2:Y:S04]  /*b5c0*/  LDL.LU.64 R14, [R1+0x598] ;  /* 0x00059800010e7983 */ /* 0x000ea80000300a00 */
[----:B------:R-:W4:Y:S11]  /*b5d0*/  LDL.LU.64 R12, [R1+0x590] ;  /* 0x00059000010c7983 */ /* 0x000f360000300a00 */
[----:B------:R-:W-:Y:S05]  /*b5e0*/  @!UPT UIADD3 URZ, URZ, URZ, URZ ;  /* 0x0000003f3f3ff290 */ /* 0x000fea000fffe03f */
[----:B------:R-:W-:Y:S04]  /*b5f0*/  STL.64 [R1+0x3f0], R20 ;  /* 0x0003f01401007387 */ /* 0x000fe80000100a00 */
[----:B------:R1:W-:Y:S04]  /*b600*/  STL.64 [R1+0x3f8], R22 ;  /* 0x0003f81601007387 */ /* 0x0003e80000100a00 */
[----:B-1----:R-:W2:Y:S04]  /*b610*/  LDL.LU.64 R22, [R1+0x588] ;  /* 0x0005880001167983 */ /* 0x002ea80000300a00 */
[----:B------:R-:W2:Y:S04]  /*b620*/  LDL.LU.64 R20, [R1+0x580] ;  /* 0x0005800001147983 */ /* 0x000ea80000300a00 */
[----:B----4-:R-:W-:Y:S01]  /*b630*/  STL [R1+0x4f4], R12 ;  /* 0x0004f40c01007387 */ /* 0x010fe20000100800 */
[----:B--2---:R-:W-:-:S03]  /*b640*/  IMAD.WIDE R4, R19, 0x2, R20 ;  /* 0x0000000213047825 */ /* 0x004fc600078e0214 */
[----:B------:R-:W2:Y:S04]  /*b650*/  LDL.LU.64 R20, [R1+0x4b8] ;  /* 0x0004b80001147983 */ /* 0x000ea80000300a00 */
[----:B------:R1:W-:Y:S04]  /*b660*/  STL [R1+0x4f0], R13 ;  /* 0x0004f00d01007387 */ /* 0x0003e80000100800 */
[----:B------:R-:W-:Y:S04]  /*b670*/  STL [R1+0x4ec], R8 ;  /* 0x0004ec0801007387 */ /* 0x000fe80000100800 */
[----:B------:R4:W-:Y:S01]  /*b680*/  STL [R1+0x4e8], R9 ;  /* 0x0004e80901007387 */ /* 0x0009e20000100800 */
[----:B-1----:R-:W-:-:S03]  /*b690*/  IMAD.WIDE R12, R19, 0x2, R22 ;  /* 0x00000002130c7825 */ /* 0x002fc600078e0216 */
[----:B----4-:R-:W4:Y:S04]  /*b6a0*/  LDL.LU.64 R8, [R1+0x490] ;  /* 0x0004900001087983 */ /* 0x010f280000300a00 */
[----:B------:R-:W-:Y:S04]  /*b6b0*/  STL.64 [R1+0x578], R14 ;  /* 0x0005780e01007387 */ /* 0x000fe80000100a00 */
[----:B------:R1:W-:Y:S04]  /*b6c0*/  STL.64 [R1+0x570], R12 ;  /* 0x0005700c01007387 */ /* 0x0003e80000100a00 */
[----:B-1----:R-:W2:Y:S04]  /*b6d0*/  LDL.LU R12, [R1+0x3e0] ;  /* 0x0003e000010c7983 */ /* 0x002ea80000300800 */
[----:B------:R-:W2:Y:S04]  /*b6e0*/  LDL.LU R13, [R1+0x3e4] ;  /* 0x0003e400010d7983 */ /* 0x000ea80000300800 */
[----:B------:R-:W2:Y:S04]  /*b6f0*/  LDL.LU R14, [R1+0x3e8] ;  /* 0x0003e800010e7983 */ /* 0x000ea80000300800 */
[----:B------:R-:W2:Y:S04]  /*b700*/  LDL.LU R15, [R1+0x3ec] ;  /* 0x0003ec00010f7983 */ /* 0x000ea80000300800 */
[----:B------:R-:W-:Y:S04]  /*b710*/  STL [R1+0x4e4], R4 ;  /* 0x0004e40401007387 */ /* 0x000fe80000100800 */
[----:B------:R-:W2:Y:S04]  /*b720*/  LDL.LU.64 R22, [R1+0x4c8] ;  /* 0x0004c80001167983 */ /* 0x000ea80000300a00 */
[----:B--2---:R-:W-:Y:S04]  /*b730*/  STL.64 [R1+0x568], R22 ;  /* 0x0005681601007387 */ /* 0x004fe80000100a00 */
[----:B------:R1:W-:Y:S04]  /*b740*/  STL.64 [R1+0x560], R20 ;  /* 0x0005601401007387 */ /* 0x0003e80000100a00 */
[----:B-1----:R-:W2:Y:S04]  /*b750*/  LDL.LU R20, [R1+0x3d0] ;  /* 0x0003d00001147983 */ /* 0x002ea80000300800 */
[----:B------:R-:W2:Y:S04]  /*b760*/  LDL.LU R21, [R1+0x3d4] ;  /* 0x0003d40001157983 */ /* 0x000ea80000300800 */
[----:B------:R-:W2:Y:S04]  /*b770*/  LDL.LU R22, [R1+0x3d8] ;  /* 0x0003d80001167983 */ /* 0x000ea80000300800 */
[----:B------:R-:W2:Y:S04]  /*b780*/  LDL.LU R23, [R1+0x3dc] ;  /* 0x0003dc0001177983 */ /* 0x000ea80000300800 */
[----:B------:R1:W-:Y:S02]  /*b790*/  STL [R1+0x4e0], R5 ;  /* 0x0004e00501007387 */ /* 0x0003e40000100800 */
[----:B-1----:R-:W-:Y:S02]  /*b7a0*/  HMMA.16816.F32 R4, R24, R6, R12 ;  /* 0x000000061804723c */ /* 0x002fe4000000180c */
[----:B------:R-:W2:Y:S04]  /*b7b0*/  LDL.LU.64 R14, [R1+0x578] ;  /* 0x00057800010e7983 */ /* 0x000ea80000300a00 */
[----:B------:R-:W2:Y:S11]  /*b7c0*/  LDL.LU.64 R12, [R1+0x570] ;  /* 0x00057000010c7983 */ /* 0x000eb60000300a00 */
[----:B------:R-:W-:Y:S06]  /*b7d0*/  @!UPT UIADD3 URZ, URZ, URZ, URZ ;  /* 0x0000003f3f3ff290 */ /* 0x000fec000fffe03f */
[----:B------:R3:W-:Y:S04]  /*b7e0*/  STL.64 [R1+0x3e0], R4 ;  /* 0x0003e00401007387 */ /* 0x0007e80000100a00 */
[----:B------:R1:W-:Y:S01]  /*b7f0*/  STL.64 [R1+0x3e8], R6 ;  /* 0x0003e80601007387 */ /* 0x0003e20000100a00 */
[----:B---3--:R-:W-:-:S03]  /*b800*/  IMAD.WIDE R4, R19, 0x2, R16 ;  /* 0x0000000213047825 */ /* 0x008fc600078e0210 */
[----:B-1----:R-:W3:Y:S04]  /*b810*/  LDL.LU.64 R6, [R1+0x4a8] ;  /* 0x0004a80001067983 */ /* 0x002ee80000300a00 */
[----:B--2---:R-:W-:Y:S04]  /*b820*/  STL [R1+0x4dc], R12 ;  /* 0x0004dc0c01007387 */ /* 0x004fe80000100800 */
[----:B------:R-:W2:Y:S04]  /*b830*/  LDL.LU.64 R16, [R1+0x4d0] ;  /* 0x0004d00001107983 */ /* 0x000ea80000300a00 */
[----:B------:R1:W-:Y:S04]  /*b840*/  STL [R1+0x4d8], R13 ;  /* 0x0004d80d01007387 */ /* 0x0003e80000100800 */
[----:B-1----:R-:W2:Y:S01]  /*b850*/  LDL.LU.64 R12, [R1+0x4a0] ;  /* 0x0004a000010c7983 */ /* 0x002ea20000300a00 */
[----:B------:R-:W-:Y:S01]  /*b860*/  HMMA.16816.F32 R20, R24, R10, R20 ;  /* 0x0000000a1814723c */ /* 0x000fe20000001814 */
[----:B----4-:R-:W-:-:S05]  /*b870*/  IMAD.WIDE R8, R19, 0x2, R8 ;  /* 0x0000000213087825 */ /* 0x010fca00078e0208 */
[----:B------:R-:W-:Y:S04]  /*b880*/  STL [R1+0x490], R8 ;  /* 0x0004900801007387 */ /* 0x000fe80000100800 */
[----:B------:R-:W-:Y:S04]  /*b890*/  STL [R1+0x48c], R9 ;  /* 0x00048c0901007387 */ /* 0x000fe80000100800 */
[----:B------:R-:W-:Y:S04]  /*b8a0*/  STL [R1+0x488], R4 ;  /* 0x0004880401007387 */ /* 0x000fe80000100800 */
[----:B------:R1:W-:Y:S04]  /*b8b0*/  STL [R1+0x484], R5 ;  /* 0x0004840501007387 */ /* 0x0003e80000100800 */
[----:B-1----:R-:W4:Y:S01]  /*b8c0*/  LDL.LU.64 R4, [R1+0x4b0] ;  /* 0x0004b00001047983 */ /* 0x002f220000300a00 */
[----:B--2---:R-:W-:-:S03]  /*b8d0*/  IMAD.WIDE R8, R19, 0x2, R12 ;  /* 0x0000000213087825 */ /* 0x004fc600078e020c */
[----:B------:R-:W2:Y:S04]  /*b8e0*/  LDL.LU R12, [R1+0x510] ;  /* 0x00051000010c7983 */ /* 0x000ea80000300800 */
[----:B------:R-:W-:Y:S04]  /*b8f0*/  STL.64 [R1+0x3d0], R20 ;  /* 0x0003d01401007387 */ /* 0x000fe80000100a00 */
[----:B------:R1:W-:Y:S04]  /*b900*/  STL.64 [R1+0x3d8], R22 ;  /* 0x0003d81601007387 */ /* 0x0003e80000100a00 */
[----:B-1----:R-:W2:Y:S04]  /*b910*/  LDL.LU.64 R22, [R1+0x568] ;  /* 0x0005680001167983 */ /* 0x002ea80000300a00 */
[----:B------:R-:W2:Y:S04]  /*b920*/  LDL.LU.64 R20, [R1+0x560] ;  /* 0x0005600001147983 */ /* 0x000ea80000300a00 */
[----:B------:R1:W-:Y:S04]  /*b930*/  STL [R1+0x480], R8 ;  /* 0x0004800801007387 */ /* 0x0003e80000100800 */
[----:B------:R0:W-:Y:S01]  /*b940*/  STL [R1+0x47c], R9 ;  /* 0x00047c0901007387 */ /* 0x0001e20000100800 */
[----:B-1----:R-:W-:-:S03]  /*b950*/  IMAD.MOV.U32 R8, RZ, RZ, R2 ;  /* 0x000000ffff087224 */ /* 0x002fc600078e0002 */
[----:B------:R-:W2:Y:S01]  /*b960*/  LDL.LU R2, [R1+0x55c] ;  /* 0x00055c0001027983 */ /* 0x000ea20000300800 */
[----:B0-----:R-:W-:-:S03]  /*b970*/  IMAD.MOV.U32 R9, RZ, RZ, R3 ;  /* 0x000000ffff097224 */ /* 0x001fc600078e0003 */
[----:B------:R-:W2:Y:S01]  /*b980*/  LDL.LU R3, [R1+0x558] ;  /* 0x0005580001037983 */ /* 0x000ea20000300800 */
[----:B------:R-:W-:Y:S02]  /*b990*/  IMAD.MOV.U32 R10, RZ, RZ, R0 ;  /* 0x000000ffff0a7224 */ /* 0x000fe400078e0000 */
[----:B------:R-:W-:Y:S01]  /*b9a0*/  IMAD.MOV.U32 R11, RZ, RZ, R29 ;  /* 0x000000ffff0b7224 */ /* 0x000fe200078e001d */
[----:B------:R-:W2:Y:S01]  /*b9b0*/  LDL.LU R0, [R1+0x554] ;  /* 0x0005540001007983 */ /* 0x000ea20000300800 */
[----:B---3--:R-:W-:-:S03]  /*b9c0*/  IMAD.WIDE R6, R19, 0x2, R6 ;  /* 0x0000000213067825 */ /* 0x008fc600078e0206 */
[----:B------:R0:W5:Y:S02]  /*b9d0*/  LDL.LU R29, [R1+0x550] ;  /* 0x00055000011d7983 */ /* 0x0001640000300800 */
[----:B------:R-:W-:Y:S01]  /*b9e0*/  HMMA.16816.F32 R24, R24, R14, R8 ;  /* 0x0000000e1818723c */ /* 0x000fe20000001808 */
[C---:B----4-:R-:W-:Y:S01]  /*b9f0*/  IMAD.WIDE R4, R19.reuse, 0x2, R4 ;  /* 0x0000000213047825 */ /* 0x050fe200078e0204 */
[----:B------:R-:W-:Y:S04]  /*ba00*/  STL [R1+0x478], R6 ;  /* 0x0004780601007387 */ /* 0x000fe80000100800 */
[----:B------:R-:W-:Y:S04]  /*ba10*/  STL [R1+0x474], R7 ;  /* 0x0004740701007387 */ /* 0x000fe80000100800 */
[----:B------:R-:W-:Y:S04]  /*ba20*/  STL [R1+0x470], R4 ;  /* 0x0004700401007387 */ /* 0x000fe80000100800 */
[----:B------:R2:W-:Y:S09]  /*ba30*/  STL [R1+0x46c], R5 ;  /* 0x00046c0501007387 */ /* 0x0005f20000100800 */
[----:B------:R-:W-:Y:S04]  /*ba40*/  STL.64 [R1+0x230], R24 ;  /* 0x0002301801007387 */ /* 0x000fe80000100a00 */
[----:B------:R-:W-:Y:S01]  /*ba50*/  STL.64 [R1+0x238], R26 ;  /* 0x0002381a01007387 */ /* 0x000fe20000100a00 */
[----:B--2---:R-:W-:-:S03]  /*ba60*/  IMAD.WIDE R4, R19, 0x2, R2 ;  /* 0x0000000213047825 */ /* 0x004fc600078e0202 */
[----:B------:R-:W2:Y:S01]  /*ba70*/  LDL.LU.64 R2, [R1+0x548] ;  /* 0x0005480001027983 */ /* 0x000ea20000300a00 */
[----:B------:R-:W-:Y:S01]  /*ba80*/  IMAD.WIDE R6, R19, 0x2, R20 ;  /* 0x0000000213067825 */ /* 0x000fe200078e0214 */
[----:B------:R-:W-:-:S04]  /*ba90*/  IADD3 R12, R12, -0x1, RZ ;  /* 0xffffffff0c0c7810 */ /* 0x000fc80007ffe0ff */
[----:B------:R-:W-:Y:S04]  /*baa0*/  STL [R1+0x468], R6 ;  /* 0x0004680601007387 */ /* 0x000fe80000100800 */
[----:B------:R1:W-:Y:S04]  /*bab0*/  STL [R1+0x464], R7 ;  /* 0x0004640701007387 */ /* 0x0003e80000100800 */
[----:B------:R-:W-:Y:S01]  /*bac0*/  STL [R1+0x460], R4 ;  /* 0x0004600401007387 */ /* 0x000fe20000100800 */
[----:B-1----:R-:W-:-:S03]  /*bad0*/  IMAD.WIDE R6, R19, 0x2, R22 ;  /* 0x0000000213067825 */ /* 0x002fc600078e0216 */
[----:B------:R1:W-:Y:S04]  /*bae0*/  STL [R1+0x45c], R5 ;  /* 0x00045c0501007387 */ /* 0x0003e80000100800 */
[----:B------:R0:W-:Y:S04]  /*baf0*/  STL [R1+0x510], R12 ;  /* 0x0005100c01007387 */ /* 0x0001e80000100800 */
[----:B------:R0:W-:Y:S04]  /*bb00*/  STL [R1+0x458], R6 ;  /* 0x0004580601007387 */ /* 0x0001e80000100800 */
[----:B------:R0:W-:Y:S01]  /*bb10*/  STL [R1+0x4c], R7 ;  /* 0x00004c0701007387 */ /* 0x0001e20000100800 */
[----:B------:R-:W-:Y:S01]  /*bb20*/  ISETP.NE.U32.AND P0, PT, R12, RZ, PT ;  /* 0x000000ff0c00720c */ /* 0x000fe20003f05070 */
[----:B------:R-:W-:-:S04]  /*bb30*/  IMAD.MOV.U32 R9, RZ, RZ, c[0x0][0x188] ;  /* 0x00006200ff097624 */ /* 0x000fc800078e00ff */
[----:B------:R-:W-:Y:S02]  /*bb40*/  IMAD.SHL.U32 R9, R9, 0x20, RZ ;  /* 0x0000002009097824 */ /* 0x000fe400078e00ff */
[----:B-1----:R-:W-:Y:S01]  /*bb50*/  IMAD.WIDE R4, R19, 0x2, R16 ;  /* 0x0000000213047825 */ /* 0x002fe200078e0210 */
[----:B------:R-:W-:-:S03]  /*bb60*/  IADD3 R0, R0, -0x20, RZ ;  /* 0xffffffe000007810 */ /* 0x000fc60007ffe0ff */
[----:B------:R-:W-:Y:S02]  /*bb70*/  IMAD.MOV.U32 R24, RZ, RZ, R4 ;  /* 0x000000ffff187224 */ /* 0x000fe400078e0004 */
[----:B------:R-:W-:Y:S02]  /*bb80*/  IMAD.MOV.U32 R10, RZ, RZ, R26 ;  /* 0x000000ffff0a7224 */ /* 0x000fe400078e001a */
[----:B------:R-:W-:Y:S02]  /*bb90*/  IMAD.MOV.U32 R8, RZ, RZ, R27 ;  /* 0x000000ffff087224 */ /* 0x000fe400078e001b */
[----:B--2---:R-:W-:-:S04]  /*bba0*/  IMAD.WIDE R2, R9, 0x2, R2 ;  /* 0x0000000209027825 */ /* 0x004fc800078e0202 */
[----:B------:R-:W-:Y:S02]  /*bbb0*/  IMAD.MOV.U32 R4, RZ, RZ, R2 ;  /* 0x000000ffff047224 */ /* 0x000fe400078e0002 */
[----:B------:R-:W-:Y:S02]  /*bbc0*/  IMAD.MOV.U32 R9, RZ, RZ, R5 ;  /* 0x000000ffff097224 */ /* 0x000fe400078e0005 */
[----:B------:R-:W-:Y:S01]  /*bbd0*/  IMAD.MOV.U32 R2, RZ, RZ, R3 ;  /* 0x000000ffff027224 */ /* 0x000fe200078e0003 */
[----:B0-----:R-:W-:Y:S01]  /*bbe0*/  @!P0 CALL.REL.NOINC `(.L_x_2) ;  /* 0x0000001000008944 */ /* 0x001fe20003c00000 */
[----:B------:R-:W-:Y:S05]  /*bbf0*/  BRA `(.L_x_3) ;  /* 0xffff775000007947 */ /* 0x000fea000383ffff */
.L_x_2:
[----:B------:R-:W2:Y:S04]  /*bc00*/  LDL.LU R0, [R1+0xcc] ;  /* 0x0000cc0001007983 */ /* 0x000ea80000300800 */
[----:B--2---:R0:W-:Y:S04]  /*bc10*/  STL [R1+0x6ec], R0 ;  /* 0x0006ec0001007387 */ /* 0x0041e80000100800 */
[----:B0-----:R-:W2:Y:S04]  /*bc20*/  LDL.LU R0, [R1+0xbc] ;  /* 0x0000bc0001007983 */ /* 0x001ea80000300800 */
        /* <DEDUP_REMOVED lines=33> */
[----:B-----5:R-:W2:Y:S01]  /*be40*/  LDL.LU R28, [R1+0xc8] ;  /* 0x0000c800011c7983 */ /* 0x020ea20000300800 */
[----:B0-----:R-:W-:-:S03]  /*be50*/  IMAD.MOV.U32 R0, RZ, RZ, R10 ;  /* 0x000000ffff007224 */ /* 0x001fc600078e000a */
        /* <DEDUP_REMOVED lines=33> */
[----:B------:R-:W2:Y:S04]  /*c070*/  LDL.LU R4, [R1+0xdc] ;  /* 0x0000dc0001047983 */ /* 0x000ea80000300800 */
[----:B------:R-:W2:Y:S04]  /*c080*/  LDL.LU R2, [R1+0xd8] ;  /* 0x0000d80001027983 */ /* 0x000ea80000300800 */
[----:B------:R-:W3:Y:S04]  /*c090*/  LDL.LU R24, [R1+0x54] ;  /* 0x0000540001187983 */ /* 0x000ee80000300800 */
[----:B------:R-:W3:Y:S04]  /*c0a0*/  LDL.LU R9, [R1+0x50] ;  /* 0x0000500001097983 */ /* 0x000ee80000300800 */
[----:B------:R-:W4:Y:S04]  /*c0b0*/  LDL.LU R3, [R1+0xb4] ;  /* 0x0000b40001037983 */ /* 0x000f280000300800 */
[----:B------:R-:W4:Y:S04]  /*c0c0*/  LDL.LU R5, [R1+0xb0] ;  /* 0x0000b00001057983 */ /* 0x000f280000300800 */
[----:B------:R-:W2:Y:S04]  /*c0d0*/  LDL.LU R6, [R1+0xc4] ;  /* 0x0000c40001067983 */ /* 0x000ea80000300800 */
[----:B------:R-:W2:Y:S04]  /*c0e0*/  LDL.LU R7, [R1+0xc0] ;  /* 0x0000c00001077983 */ /* 0x000ea80000300800 */
[----:B------:R-:W2:Y:S01]  /*c0f0*/  LDL.LU R25, [R1+0xd4] ;  /* 0x0000d40001197983 */ /* 0x000ea20000300800 */
[----:B0-----:R-:W-:-:S03]  /*c100*/  IMAD.MOV.U32 R28, RZ, RZ, R8 ;  /* 0x000000ffff1c7224 */ /* 0x001fc600078e0008 */
[----:B------:R-:W2:Y:S04]  /*c110*/  LDL.LU R26, [R1+0xd0] ;  /* 0x0000d000011a7983 */ /* 0x000ea80000300800 */
        /* <DEDUP_REMOVED lines=10> */
[----:B------:R-:W2:Y:S01]  /*c1c0*/  LDL.LU R22, [R1+0x2b4] ;  /* 0x0002b40001167983 */ /* 0x000ea20000300800 */
[----:B------:R-:W-:-:S03]  /*c1d0*/  F2FP.PACK_AB R0, R28, R0 ;  /* 0x000000001c00723e */ /* 0x000fc600000000ff */
[----:B------:R-:W2:Y:S04]  /*c1e0*/  LDL.LU R23, [R1+0x2b0] ;  /* 0x0002b00001177983 */ /* 0x000ea80000300800 */
[----:B------:R-:W2:Y:S04]  /*c1f0*/  LDL.LU R16, [R1+0x2c4] ;  /* 0x0002c40001107983 */ /* 0x000ea80000300800 */
[----:B------:R-:W2:Y:S04]  /*c200*/  LDL.LU R17, [R1+0x2c0] ;  /* 0x0002c00001117983 */ /* 0x000ea80000300800 */
[----:B------:R-:W2:Y:S04]  /*c210*/  LDL.LU R18, [R1+0x2d4] ;  /* 0x0002d40001127983 */ /* 0x000ea80000300800 */
[----:B------:R-:W2:Y:S04]  /*c220*/  LDL.LU R19, [R1+0x2d0] ;  /* 0x0002d00001137983 */ /* 0x000ea80000300800 */
[----:B------:R0:W-:Y:S04]  /*c230*/  STL [R1+0x544], R29 ;  /* 0x0005441d01007387 */ /* 0x0001e80000100800 */
[----:B0-----:R-:W2:Y:S04]  /*c240*/  LDL.LU R29, [R1+0xb8] ;  /* 0x0000b800011d7983 */ /* 0x001ea80000300800 */
[----:B------:R-:W2:Y:S04]  /*c250*/  LDL.LU R28, [R1+0x774] ;  /* 0x00077400011c7983 */ /* 0x000ea80000300800 */
[----:B------:R0:W-:Y:S04]  /*c260*/  STL [R1+0x47c], R0 ;  /* 0x00047c0001007387 */ /* 0x0001e80000100800 */
[----:B0-----:R-:W2:Y:S02]  /*c270*/  LDL.LU R0, [R1+0x770] ;  /* 0x0007700001007983 */ /* 0x001ea40000300800 */
[----:B--2---:R-:W-:-:S02]  /*c280*/  F2FP.PACK_AB R0, R28, R0 ;  /* 0x000000001c00723e */ /* 0x004fc400000000ff */
        /* <DEDUP_REMOVED lines=65> */
[----:B------:R-:W-:Y:S01]  /*c6a0*/  STL [R1+0x3e8], R29 ;  /* 0x0003e81d01007387 */ /* 0x000fe20000100800 */
[----:B--2---:R-:W-:Y:S02]  /*c6b0*/  F2FP.PACK_AB R28, R0, R28 ;  /* 0x0000001c001c723e */ /* 0x004fe400000000ff */
[----:B------:R-:W-:Y:S02]  /*c6c0*/  F2FP.PACK_AB R0, R4, R2 ;  /* 0x000000020400723e */ /* 0x000fe400000000ff */
[----:B---3--:R-:W-:Y:S01]  /*c6d0*/  F2FP.PACK_AB R4, R24, R9 ;  /* 0x000000091804723e */ /* 0x008fe200000000ff */
[----:B------:R-:W-:Y:S01]  /*c6e0*/  STL [R1+0x3e4], R28 ;  /* 0x0003e41c01007387 */ /* 0x000fe20000100800 */
[----:B----4-:R-:W-:-:S03]  /*c6f0*/  F2FP.PACK_AB R2, R3, R5 ;  /* 0x000000050302723e */ /* 0x010fc600000000ff */
[----:B------:R0:W-:Y:S01]  /*c700*/  STL [R1+0x3e0], R0 ;  /* 0x0003e00001007387 */ /* 0x0001e20000100800 */
[----:B------:R-:W-:-:S03]  /*c710*/  F2FP.PACK_AB R3, R25, R26 ;  /* 0x0000001a1903723e */ /* 0x000fc600000000ff */
[----:B------:R-:W-:Y:S01]  /*c720*/  STL [R1+0x3dc], R4 ;  /* 0x0003dc0401007387 */ /* 0x000fe20000100800 */
[----:B0-----:R-:W-:-:S03]  /*c730*/  F2FP.PACK_AB R0, R6, R7 ;  /* 0x000000070600723e */ /* 0x001fc600000000ff */
[----:B------:R0:W-:Y:S04]  /*c740*/  STL [R1+0x3d8], R2 ;  /* 0x0003d80201007387 */ /* 0x0001e80000100800 */
[----:B------:R1:W-:Y:S04]  /*c750*/  STL [R1+0x3d4], R0 ;  /* 0x0003d40001007387 */ /* 0x0003e80000100800 */
[----:B------:R2:W-:Y:S01]  /*c760*/  STL [R1+0x3d0], R3 ;  /* 0x0003d00301007387 */ /* 0x0005e20000100800 */
[----:B0-----:R-:W-:Y:S02]  /*c770*/  F2FP.PACK_AB R2, R27, R14 ;  /* 0x0000000e1b02723e */ /* 0x001fe400000000ff */
[----:B-1----:R-:W-:-:S03]  /*c780*/  F2FP.PACK_AB R0, R15, R8 ;  /* 0x000000080f00723e */ /* 0x002fc600000000ff */
[----:B------:R0:W-:Y:S01]  /*c790*/  STL [R1+0x26c], R2 ;  /* 0x00026c0201007387 */ /* 0x0001e20000100800 */
[----:B--2---:R-:W-:-:S03]  /*c7a0*/  F2FP.PACK_AB R3, R10, R11 ;  /* 0x0000000b0a03723e */ /* 0x004fc600000000ff */
[----:B------:R1:W-:Y:S04]  /*c7b0*/  STL [R1+0x268], R0 ;  /* 0x0002680001007387 */ /* 0x0003e80000100800 */
[----:B------:R2:W-:Y:S01]  /*c7c0*/  STL [R1+0x264], R3 ;  /* 0x0002640301007387 */ /* 0x0005e20000100800 */
[----:B0-----:R-:W-:Y:S02]  /*c7d0*/  F2FP.PACK_AB R2, R12, R13 ;  /* 0x0000000d0c02723e */ /* 0x001fe400000000ff */
[----:B-1----:R-:W-:-:S03]  /*c7e0*/  F2FP.PACK_AB R0, R20, R21 ;  /* 0x000000151400723e */ /* 0x002fc600000000ff */
[----:B------:R0:W-:Y:S01]  /*c7f0*/  STL [R1+0x260], R2 ;  /* 0x0002600201007387 */ /* 0x0001e20000100800 */
[----:B--2---:R-:W-:-:S03]  /*c800*/  F2FP.PACK_AB R3, R22, R23 ;  /* 0x000000171603723e */ /* 0x004fc600000000ff */
[----:B------:R1:W-:Y:S04]  /*c810*/  STL [R1+0x25c], R0 ;  /* 0x00025c0001007387 */ /* 0x0003e80000100800 */
[----:B------:R-:W-:Y:S04]  /*c820*/  STL [R1+0x258], R3 ;  /* 0x0002580301007387 */ /* 0x000fe80000100800 */
[----:B------:R-:W2:Y:S01]  /*c830*/  LDL.LU R29, [R1+0x1b8] ;  /* 0x0001b800011d7983 */ /* 0x000ea20000300800 */
[----:B0-----:R-:W-:Y:S02]  /*c840*/  F2FP.PACK_AB R2, R16, R17 ;  /* 0x000000111002723e */ /* 0x001fe400000000ff */
[----:B-1----:R-:W-:-:S03]  /*c850*/  F2FP.PACK_AB R0, R18, R19 ;  /* 0x000000131200723e */ /* 0x002fc600000000ff */
[----:B------:R-:W-:Y:S04]  /*c860*/  STL [R1+0x254], R2 ;  /* 0x0002540201007387 */ /* 0x000fe80000100800 */
[----:B--2---:R0:W-:Y:S04]  /*c870*/  STL [R1+0x664], R29 ;  /* 0x0006641d01007387 */ /* 0x0041e80000100800 */
[----:B------:R-:W-:Y:S04]  /*c880*/  STL [R1+0x250], R0 ;  /* 0x0002500001007387 */ /* 0x000fe80000100800 */
        /* <DEDUP_REMOVED lines=33> */
[----:B------:R-:W3:Y:S04]  /*caa0*/  LDL.LU R0, [R1+0x1cc] ;  /* 0x0001cc0001007983 */ /* 0x000ee80000300800 */
[----:B---3--:R0:W-:Y:S04]  /*cab0*/  STL [R1+0x660], R0 ;  /* 0x0006600001007387 */ /* 0x0081e80000100800 */
[----:B0-----:R-:W3:Y:S04]  /*cac0*/  LDL.LU R0, [R1+0x1bc] ;  /* 0x0001bc0001007983 */ /* 0x001ee80000300800 */
        /* <DEDUP_REMOVED lines=33> */
[----:B0-----:R-:W2:Y:S04]  /*cce0*/  LDL.LU R0, [R1+0x6c] ;  /* 0x00006c0001007983 */ /* 0x001ea80000300800 */
[----:B------:R-:W3:Y:S04]  /*ccf0*/  LDL.LU R28, [R1+0x1c8] ;  /* 0x0001c800011c7983 */ /* 0x000ee80000300800 */
[----:B------:R-:W4:Y:S04]  /*cd00*/  LDL.LU R4, [R1+0x1dc] ;  /* 0x0001dc0001047983 */ /* 0x000f280000300800 */
[----:B------:R-:W4:Y:S04]  /*cd10*/  LDL.LU R2, [R1+0x1d8] ;  /* 0x0001d80001027983 */ /* 0x000f280000300800 */
[----:B------:R-:W3:Y:S04]  /*cd20*/  LDL.LU R24, [R1+0x74] ;  /* 0x0000740001187983 */ /* 0x000ee80000300800 */
        /* <DEDUP_REMOVED lines=22> */
[----:B------:R-:W3:Y:S01]  /*ce90*/  LDL.LU R19, [R1+0x3b0] ;  /* 0x0003b00001137983 */ /* 0x000ee20000300800 */
[----:B--2---:R-:W-:-:S03]  /*cea0*/  F2FP.PACK_AB R29, R0, R29 ;  /* 0x0000001d001d723e */ /* 0x004fc600000000ff */
        /* <DEDUP_REMOVED lines=68> */
[----:B------:R-:W3:Y:S04]  /*d2f0*/  LDL.LU R0, [R1+0x660] ;  /* 0x0006600001007983 */ /* 0x000ee80000300800 */
[----:B------:R-:W-:Y:S01]  /*d300*/  STL [R1+0x128], R29 ;  /* 0x0001281d01007387 */ /* 0x000fe20000100800 */
[----:B---3--:R-:W-:Y:S02]  /*d310*/  F2FP.PACK_AB R28, R0, R28 ;  /* 0x0000001c001c723e */ /* 0x008fe400000000ff */
[----:B----4-:R-:W-:Y:S02]  /*d320*/  F2FP.PACK_AB R0, R4, R2 ;  /* 0x000000020400723e */ /* 0x010fe400000000ff */
[----:B------:R-:W-:Y:S01]  /*d330*/  F2FP.PACK_AB R4, R24, R9 ;  /* 0x000000091804723e */ /* 0x000fe200000000ff */
[----:B------:R-:W-:Y:S01]  /*d340*/  STL [R1+0x124], R28 ;  /* 0x0001241c01007387 */ /* 0x000fe20000100800 */
[----:B------:R-:W-:-:S03]  /*d350*/  F2FP.PACK_AB R2, R3, R5 ;  /* 0x000000050302723e */ /* 0x000fc600000000ff */
        /* <DEDUP_REMOVED lines=258> */
[----:B---3--:R0:W-:Y:S04]  /*e380*/  STL [R1+0x58c], R25 ;  /* 0x00058c1901007387 */ /* 0x0081e80000100800 */
[----:B0-----:R-:W3:Y:S04]  /*e390*/  LDL.LU R25, [R1+0x36c] ;  /* 0x00036c0001197983 */ /* 0x001ee80000300800 */
[----:B------:R-:W4:Y:S04]  /*e3a0*/  LDL.LU R24, [R1+0x388] ;  /* 0x0003880001187983 */ /* 0x000f280000300800 */
[----:B----4-:R0:W-:Y:S04]  /*e3b0*/  STL [R1+0x588], R24 ;  /* 0x0005881801007387 */ /* 0x0101e80000100800 */
[----:B0-----:R-:W4:Y:S04]  /*e3c0*/  LDL.LU R24, [R1+0x37c] ;  /* 0x00037c0001187983 */ /* 0x001f280000300800 */
[----:B------:R-:W2:Y:S04]  /*e3d0*/  LDL.LU R19, [R1+0x350] ;  /* 0x0003500001137983 */ /* 0x000ea80000300800 */
[----:B--2---:R0:W-:Y:S04]  /*e3e0*/  STL [R1+0x584], R19 ;  /* 0x0005841301007387 */ /* 0x0041e80000100800 */
[----:B0-----:R-:W2:Y:S04]  /*e3f0*/  LDL.LU R19, [R1+0x38c] ;  /* 0x00038c0001137983 */ /* 0x001ea80000300800 */
        /* <DEDUP_REMOVED lines=42> */
[----:B------:R-:W2:Y:S01]  /*e6a0*/  LDL.LU R29, [R1+0x44c] ;  /* 0x00044c00011d7983 */ /* 0x000ea20000300800 */
[----:B------:R-:W-:-:S03]  /*e6b0*/  F2FP.PACK_AB R27, R26, R27 ;  /* 0x0000001b1a1b723e */ /* 0x000fc600000000ff */
[----:B--2---:R0:W-:Y:S04]  /*e6c0*/  STL [R1+0x548], R29 ;  /* 0x0005481d01007387 */ /* 0x0041e80000100800 */
[----:B0-----:R-:W2:Y:S04]  /*e6d0*/  LDL.LU R29, [R1+0x43c] ;  /* 0x00043c00011d7983 */ /* 0x001ea80000300800 */
        /* <DEDUP_REMOVED lines=38> */
[----:B------:R0:W-:Y:S04]  /*e940*/  STL [R1], R27 ;  /* 0x0000001b01007387 */ /* 0x0001e80000100800 */
[----:B0-----:R-:W2:Y:S02]  /*e950*/  LDL.LU R27, [R1+0x594] ;  /* 0x00059400011b7983 */ /* 0x001ea40000300800 */
[----:B--2---:R-:W-:-:S02]  /*e960*/  F2FP.PACK_AB R27, R26, R27 ;  /* 0x0000001b1a1b723e */ /* 0x004fc400000000ff */
[----:B------:R-:W3:Y:S02]  /*e970*/  LDL.LU R26, [R1+0x590] ;  /* 0x00059000011a7983 */ /* 0x000ee40000300800 */
[----:B---3--:R-:W-:Y:S02]  /*e980*/  F2FP.PACK_AB R26, R25, R26 ;  /* 0x0000001a191a723e */ /* 0x008fe400000000ff */
[----:B------:R-:W4:Y:S02]  /*e990*/  LDL.LU R25, [R1+0x58c] ;  /* 0x00058c0001197983 */ /* 0x000f240000300800 */
[----:B----4-:R-:W-:Y:S02]  /*e9a0*/  F2FP.PACK_AB R25, R24, R25 ;  /* 0x000000191819723e */ /* 0x010fe400000000ff */
[----:B------:R-:W2:Y:S02]  /*e9b0*/  LDL.LU R24, [R1+0x588] ;  /* 0x0005880001187983 */ /* 0x000ea40000300800 */
[----:B--2---:R-:W-:-:S02]  /*e9c0*/  F2FP.PACK_AB R24, R19, R24 ;  /* 0x000000181318723e */ /* 0x004fc400000000ff */
[----:B------:R-:W2:Y:S02]  /*e9d0*/  LDL.LU R19, [R1+0x584] ;  /* 0x0005840001137983 */ /* 0x000ea40000300800 */
[----:B--2---:R-:W-:Y:S02]  /*e9e0*/  F2FP.PACK_AB R19, R18, R19 ;  /* 0x000000131213723e */ /* 0x004fe400000000ff */
[----:B------:R-:W2:Y:S02]  /*e9f0*/  LDL.LU R18, [R1+0x580] ;  /* 0x0005800001127983 */ /* 0x000ea40000300800 */
[----:B--2---:R-:W-:Y:S02]  /*ea00*/  F2FP.PACK_AB R18, R17, R18 ;  /* 0x000000121112723e */ /* 0x004fe400000000ff */
        /* <DEDUP_REMOVED lines=26> */
[----:B------:R-:W2:Y:S01]  /*ebb0*/  LDL.LU R29, [R1+0x548] ;  /* 0x00054800011d7983 */ /* 0x000ea20000300800 */
[----:B------:R-:W-:Y:S02]  /*ebc0*/  F2FP.PACK_AB R23, R0, R23 ;  /* 0x000000170017723e */ /* 0x000fe400000000ff */
[----:B------:R-:W-:Y:S02]  /*ebd0*/  F2FP.PACK_AB R22, R28, R22 ;  /* 0x000000161c16723e */ /* 0x000fe400000000ff */
[----:B--2---:R-:W-:Y:S02]  /*ebe0*/  F2FP.PACK_AB R12, R29, R12 ;  /* 0x0000000c1d0c723e */ /* 0x004fe400000000ff */
[----:B------:R0:W5:Y:S01]  /*ebf0*/  LDL.LU R29, [R1+0x544] ;  /* 0x00054400011d7983 */ /* 0x0001620000300800 */
[----:B------:R-:W-:Y:S02]  /*ec00*/  F2FP.PACK_AB R21, R2, R21 ;  /* 0x000000150215723e */ /* 0x000fe400000000ff */
[----:B------:R-:W-:-:S02]  /*ec10*/  F2FP.PACK_AB R20, R3, R20 ;  /* 0x000000140314723e */ /* 0x000fc400000000ff */
.L_x_1:
[----:B------:R-:W2:Y:S04]  /*ec20*/  S2R R28, SR_TID.X ;  /* 0x00000000001c7919 */ /* 0x000ea80000002100 */
[----:B------:R-:W-:Y:S01]  /*ec30*/  BAR.SYNC.DEFER_BLOCKING 0x0 ;  /* 0x0000000000007b1d */ /* 0x000fe20000010000 */
[----:B-12---:R-:W-:-:S02]  /*ec40*/  IMAD.SHL.U32 R0, R28, 0x20, RZ ;  /* 0x000000201c007824 */ /* 0x006fc400078e00ff */
[C---:B------:R-:W-:Y:S02]  /*ec50*/  IMAD.SHL.U32 R2, R28.reuse, 0x4, RZ ;  /* 0x000000041c027824 */ /* 0x040fe400078e00ff */
[----:B0-----:R-:W-:Y:S01]  /*ec60*/  IMAD.SHL.U32 R3, R28, 0x1000, RZ ;  /* 0x000010001c037824 */ /* 0x001fe200078e00ff */
[----:B------:R-:W-:-:S04]  /*ec70*/  LOP3.LUT R0, R0, 0x60, RZ, 0xc0, !PT ;  /* 0x0000006000007812 */ /* 0x000fc800078ec0ff */
[----:B------:R-:W-:Y:S01]  /*ec80*/  LOP3.LUT R0, R0, 0x70, R2, 0x78, !PT ;  /* 0x0000007000007812 */ /* 0x000fe200078e7802 */
[----:B------:R-:W-:Y:S01]  /*ec90*/  IMAD.SHL.U32 R2, R28, 0x100, RZ ;  /* 0x000001001c027824 */ /* 0x000fe200078e00ff */
[----:B------:R-:W-:-:S04]  /*eca0*/  LOP3.LUT R3, R3, 0x18000, RZ, 0xc0, !PT ;  /* 0x0001800003037812 */ /* 0x000fc800078ec0ff */
[----:B------:R-:W-:-:S04]  /*ecb0*/  LOP3.LUT R2, R2, 0x6000, RZ, 0xc0, !PT ;  /* 0x0000600002027812 */ /* 0x000fc800078ec0ff */
[----:B------:R-:W-:Y:S02]  /*ecc0*/  IADD3 R0, R0, R3, R2 ;  /* 0x0000000300007210 */ /* 0x000fe40007ffe002 */
[----:B------:R-:W2:Y:S02]  /*ecd0*/  LDL.LU R2, [R1+0x520] ;  /* 0x0005200001027983 */ /* 0x000ea40000300800 */
[----:B--2---:R-:W-:-:S05]  /*ece0*/  LOP3.LUT R2, R2, 0x300, RZ, 0xc0, !PT ;  /* 0x0000030002027812 */ /* 0x004fca00078ec0ff */
[----:B------:R-:W-:-:S05]  /*ecf0*/  IMAD.IADD R0, R2, 0x1, R0 ;  /* 0x0000000102007824 */ /* 0x000fca00078e0200 */
[----:B------:R0:W-:Y:S04]  /*ed00*/  STS.128 [R0], R20 ;  /* 0x0000001400007388 */ /* 0x0001e80000000c00 */
        /* <DEDUP_REMOVED lines=28> */
[----:B------:R-:W-:Y:S04]  /*eed0*/  STS.128 [R0+0x80], R12 ;  /* 0x0000800c00007388 */ /* 0x000fe80000000c00 */
[----:B------:R-:W-:Y:S04]  /*eee0*/  STS.128 [R0+0x400], R8 ;  /* 0x0004000800007388 */ /* 0x000fe80000000c00 */
[----:B---3--:R-:W-:Y:S04]  /*eef0*/  STL.64 [R1+0x670], R22 ;  /* 0x0006701601007387 */ /* 0x008fe80000100a00 */
[----:B--2---:R0:W-:Y:S04]  /*ef00*/  STL.64 [R1+0x668], R20 ;  /* 0x0006681401007387 */ /* 0x0041e80000100a00 */
[----:B0-----:R-:W2:Y:S04]  /*ef10*/  LDL.LU R20, [R1] ;  /* 0x0000000001147983 */ /* 0x001ea80000300800 */
[----:B------:R-:W2:Y:S04]  /*ef20*/  LDL.LU R21, [R1+0x4] ;  /* 0x0000040001157983 */ /* 0x000ea80000300800 */
[----:B------:R-:W2:Y:S04]  /*ef30*/  LDL.LU R22, [R1+0x8] ;  /* 0x0000080001167983 */ /* 0x000ea80000300800 */
[----:B------:R-:W2:Y:S04]  /*ef40*/  LDL.LU R23, [R1+0xc] ;  /* 0x00000c0001177983 */ /* 0x000ea80000300800 */
[----:B------:R-:W3:Y:S04]  /*ef50*/  LDL.LU R12, [R1+0x80] ;  /* 0x00008000010c7983 */ /* 0x000ee80000300800 */
[----:B------:R-:W3:Y:S04]  /*ef60*/  LDL.LU R13, [R1+0x84] ;  /* 0x00008400010d7983 */ /* 0x000ee80000300800 */
[----:B------:R-:W3:Y:S01]  /*ef70*/  LDL.LU R14, [R1+0x88] ;  /* 0x00008800010e7983 */ /* 0x000ee20000300800 */
[----:B------:R-:W-:-:S03]  /*ef80*/  LOP3.LUT R3, R28, 0x1ff, RZ, 0xc0, !PT ;  /* 0x000001ff1c037812 */ /* 0x000fc600078ec0ff */
[----:B------:R-:W3:Y:S01]  /*ef90*/  LDL.LU R15, [R1+0x8c] ;  /* 0x00008c00010f7983 */ /* 0x000ee20000300800 */
[----:B------:R-:W-:-:S03]  /*efa0*/  IMAD.SHL.U32 R2, R28, 0x4000, RZ ;  /* 0x000040001c027824 */ /* 0x000fc600078e00ff */
[----:B------:R-:W4:Y:S02]  /*efb0*/  LDL.LU R8, [R1+0x70] ;  /* 0x0000700001087983 */ /* 0x000f240000300800 */
[----:B------:R-:W-:Y:S02]  /*efc0*/  LOP3.LUT R2, R2, 0x18000, RZ, 0xc0, !PT ;  /* 0x0001800002027812 */ /* 0x000fe400078ec0ff */
[----:B------:R-:W4:Y:S03]  /*efd0*/  LDL.LU R9, [R1+0x74] ;  /* 0x0000740001097983 */ /* 0x000f260000300800 */
[----:B------:R-:W-:Y:S01]  /*efe0*/  IMAD R2, R3, 0x10, R2 ;  /* 0x0000001003027824 */ /* 0x000fe200078e0202 */
[----:B------:R-:W4:Y:S04]  /*eff0*/  LDL.LU R10, [R1+0x78] ;  /* 0x00007800010a7983 */ /* 0x000f280000300800 */
[----:B------:R-:W4:Y:S04]  /*f000*/  LDL.LU R11, [R1+0x7c] ;  /* 0x00007c00010b7983 */ /* 0x000f280000300800 */
[----:B------:R0:W-:Y:S04]  /*f010*/  STS.128 [R0+0x480], R4 ;  /* 0x0004800400007388 */ /* 0x0001e80000000c00 */
[----:B------:R1:W-:Y:S04]  /*f020*/  STS.128 [R0+0x800], R16 ;  /* 0x0008001000007388 */ /* 0x0003e80000000c00 */
[----:B0-----:R-:W3:Y:S04]  /*f030*/  LDL.LU R4, [R1+0x60] ;  /* 0x0000600001047983 */ /* 0x001ee80000300800 */
[----:B------:R-:W3:Y:S04]  /*f040*/  LDL.LU R5, [R1+0x64] ;  /* 0x0000640001057983 */ /* 0x000ee80000300800 */
[----:B------:R-:W3:Y:S04]  /*f050*/  LDL.LU R6, [R1+0x68] ;  /* 0x0000680001067983 */ /* 0x000ee80000300800 */
[----:B------:R-:W3:Y:S04]  /*f060*/  LDL.LU R7, [R1+0x6c] ;  /* 0x00006c0001077983 */ /* 0x000ee80000300800 */
[----:B-1----:R-:W3:Y:S04]  /*f070*/  LDL.LU R16, [R1+0x50] ;  /* 0x0000500001107983 */ /* 0x002ee80000300800 */
[----:B------:R-:W3:Y:S04]  /*f080*/  LDL.LU R17, [R1+0x54] ;  /* 0x0000540001117983 */ /* 0x000ee80000300800 */
[----:B------:R-:W3:Y:S04]  /*f090*/  LDL.LU R18, [R1+0x58] ;  /* 0x0000580001127983 */ /* 0x000ee80000300800 */
[----:B------:R-:W3:Y:S04]  /*f0a0*/  LDL.LU R19, [R1+0x5c] ;  /* 0x00005c0001137983 */ /* 0x000ee80000300800 */
[----:B------:R-:W-:Y:S04]  /*f0b0*/  STL [R1+0x564], R27 ;  /* 0x0005641b01007387 */ /* 0x000fe80000100800 */
[----:B--2---:R0:W-:Y:S04]  /*f0c0*/  STS.128 [R0+0xc00], R20 ;  /* 0x000c001400007388 */ /* 0x0041e80000000c00 */
[----:B0-----:R-:W2:Y:S04]  /*f0d0*/  LDL.LU.64 R22, [R1+0x670] ;  /* 0x0006700001167983 */ /* 0x001ea80000300a00 */
[----:B------:R-:W2:Y:S04]  /*f0e0*/  LDL.LU.64 R20, [R1+0x668] ;  /* 0x0006680001147983 */ /* 0x000ea80000300a00 */
        /* <DEDUP_REMOVED lines=12> */
[----:B------:R-:W-:Y:S04]  /*f1b0*/  STS.128 [R0+0x880], R24 ;  /* 0x0008801800007388 */ /* 0x000fe80000000c00 */
[----:B---3--:R-:W-:Y:S04]  /*f1c0*/  STS.128 [R0+0x1480], R16 ;  /* 0x0014801000007388 */ /* 0x008fe80000000c00 */
[----:B------:R0:W-:Y:S04]  /*f1d0*/  STS.128 [R0+0x1800], R4 ;  /* 0x0018000400007388 */ /* 0x0001e80000000c00 */
[----:B----4-:R-:W-:Y:S04]  /*f1e0*/  STS.128 [R0+0x1880], R8 ;  /* 0x0018800800007388 */ /* 0x010fe80000000c00 */
[----:B------:R-:W-:Y:S01]  /*f1f0*/  STS.128 [R0+0x1c00], R12 ;  /* 0x001c000c00007388 */ /* 0x000fe20000000c00 */
[----:B------:R-:W-:-:S02]  /*f200*/  LOP3.LUT R28, R2, 0x20, RZ, 0x3c, !PT ;  /* 0x00000020021c7812 */ /* 0x000fc400078e3cff */
[C---:B------:R-:W-:Y:S02]  /*f210*/  LOP3.LUT R3, R2.reuse, 0x60, RZ, 0x3c, !PT ;  /* 0x0000006002037812 */ /* 0x040fe400078e3cff */
[----:B0-----:R-:W-:Y:S01]  /*f220*/  LOP3.LUT R4, R2, 0x40, RZ, 0x3c, !PT ;  /* 0x0000004002047812 */ /* 0x001fe200078e3cff */
[----:B--2---:R-:W-:Y:S04]  /*f230*/  STS.128 [R0+0x1c80], R20 ;  /* 0x001c801400007388 */ /* 0x004fe80000000c00 */
[----:B------:R-:W-:Y:S06]  /*f240*/  BAR.SYNC.DEFER_BLOCKING 0x0 ;  /* 0x0000000000007b1d */ /* 0x000fec0000010000 */
[----:B------:R-:W0:Y:S04]  /*f250*/  LDS.128 R8, [R2] ;  /* 0x0000000002087984 */ /* 0x000e280000000c00 */
[----:B------:R-:W1:Y:S04]  /*f260*/  LDS.128 R16, [R2+0x2000] ;  /* 0x0020000002107984 */ /* 0x000e680000000c00 */
[----:B------:R-:W2:Y:S04]  /*f270*/  LDS.128 R12, [R2+0x4000] ;  /* 0x00400000020c7984 */ /* 0x000ea80000000c00 */
[----:B0-----:R-:W-:Y:S01]  /*f280*/  STL [R1+0x44], R9 ;  /* 0x0000440901007387 */ /* 0x001fe20000100800 */
[----:B------:R-:W-:-:S03]  /*f290*/  IMAD.MOV.U32 R27, RZ, RZ, R8 ;  /* 0x000000ffff1b7224 */ /* 0x000fc600078e0008 */
[----:B------:R-:W-:Y:S04]  /*f2a0*/  STL.64 [R1+0x48], R10 ;  /* 0x0000480a01007387 */ /* 0x000fe80000100a00 */
[----:B------:R-:W0:Y:S04]  /*f2b0*/  LDS.128 R8, [R2+0x6000] ;  /* 0x0060000002087984 */ /* 0x000e280000000c00 */
[----:B------:R-:W-:Y:S04]  /*f2c0*/  STL.64 [R1+0x568], R26 ;  /* 0x0005681a01007387 */ /* 0x000fe80000100a00 */
[----:B-1----:R-:W-:Y:S04]  /*f2d0*/  STL.64 [R1+0x80], R16 ;  /* 0x0000801001007387 */ /* 0x002fe80000100a00 */
[----:B------:R-:W-:Y:S04]  /*f2e0*/  STL.64 [R1+0x88], R18 ;  /* 0x0000881201007387 */ /* 0x000fe80000100a00 */
[----:B------:R-:W-:Y:S04]  /*f2f0*/  STL [R1+0x550], R2 ;  /* 0x0005500201007387 */ /* 0x000fe80000100800 */
[----:B--2---:R-:W-:Y:S04]  /*f300*/  STL.64 [R1+0x90], R12 ;  /* 0x0000900c01007387 */ /* 0x004fe80000100a00 */
[----:B------:R-:W-:Y:S04]  /*f310*/  STL.64 [R1+0x98], R14 ;  /* 0x0000980e01007387 */ /* 0x000fe80000100a00 */
[----:B------:R-:W1:Y:S04]  /*f320*/  LDS.128 R12, [R28] ;  /* 0x000000001c0c7984 */ /* 0x000e680000000c00 */
[----:B------:R-:W-:Y:S04]  /*f330*/  LDS.128 R16, [R3] ;  /* 0x0000000003107984 */ /* 0x000fe80000000c00 */
[----:B0-----:R-:W-:Y:S04]  /*f340*/  STL.64 [R1+0x70], R8 ;  /* 0x0000700801007387 */ /* 0x001fe80000100a00 */
[----:B------:R-:W-:Y:S04]  /*f350*/  STL.64 [R1+0x78], R10 ;  /* 0x0000780a01007387 */ /* 0x000fe80000100a00 */
[----:B------:R-:W0:Y:S04]  /*f360*/  LDS.128 R8, [R28+0x2000] ;  /* 0x002000001c087984 */ /* 0x000e280000000c00 */
[----:B------:R-:W2:Y:S04]  /*f370*/  LDL.LU R24, [R1+0xb0] ;  /* 0x0000b00001187983 */ /* 0x000ea80000300800 */
[----:B-1----:R-:W-:Y:S04]  /*f380*/  STL.64 [R1+0x50], R12 ;  /* 0x0000500c01007387 */ /* 0x002fe80000100a00 */
[----:B------:R-:W-:Y:S04]  /*f390*/  STL.64 [R1+0x58], R14 ;  /* 0x0000580e01007387 */ /* 0x000fe80000100a00 */
[----:B------:R-:W-:Y:S04]  /*f3a0*/  LDS.128 R12, [R4] ;  /* 0x00000000040c7984 */ /* 0x000fe80000000c00 */
[----:B0-----:R-:W-:Y:S04]  /*f3b0*/  STL.64 [R1+0x60], R8 ;  /* 0x0000600801007387 */ /* 0x001fe80000100a00 */
[----:B------:R-:W-:Y:S04]  /*f3c0*/  STL.64 [R1+0x68], R10 ;  /* 0x0000680a01007387 */ /* 0x000fe80000100a00 */
[----:B------:R-:W0:Y:S04]  /*f3d0*/  LDS.128 R8, [R28+0x4000] ;  /* 0x004000001c087984 */ /* 0x000e280000000c00 */
[----:B------:R-:W2:Y:S04]  /*f3e0*/  LDL.LU R25, [R1+0xb4] ;  /* 0x0000b40001197983 */ /* 0x000ea80000300800 */
[----:B------:R-:W2:Y:S04]  /*f3f0*/  LDL.LU R26, [R1+0xb8] ;  /* 0x0000b800011a7983 */ /* 0x000ea80000300800 */
[----:B------:R-:W2:Y:S04]  /*f400*/  LDL.LU R27, [R1+0xbc] ;  /* 0x0000bc00011b7983 */ /* 0x000ea80000300800 */
[----:B------:R-:W3:Y:S04]  /*f410*/  LDL.LU R20, [R1+0xc0] ;  /* 0x0000c00001147983 */ /* 0x000ee80000300800 */
[----:B------:R-:W3:Y:S04]  /*f420*/  LDL.LU R21, [R1+0xc4] ;  /* 0x0000c40001157983 */ /* 0x000ee80000300800 */
[----:B------:R-:W3:Y:S04]  /*f430*/  LDL.LU R22, [R1+0xc8] ;  /* 0x0000c80001167983 */ /* 0x000ee80000300800 */
[----:B------:R-:W3:Y:S04]  /*f440*/  LDL.LU R23, [R1+0xcc] ;  /* 0x0000cc0001177983 */ /* 0x000ee80000300800 */
[----:B0-----:R-:W-:Y:S01]  /*f450*/  STL.64 [R1+0x30], R8 ;  /* 0x0000300801007387 */ /* 0x001fe20000100a00 */
[----:B------:R-:W-:-:S03]  /*f460*/  IMAD.MOV.U32 R2, RZ, RZ, R11 ;  /* 0x000000ffff027224 */ /* 0x000fc600078e000b */
[----:B------:R-:W-:Y:S04]  /*f470*/  STL [R1+0x38], R10 ;  /* 0x0000380a01007387 */ /* 0x000fe80000100800 */
[----:B------:R-:W0:Y:S04]  /*f480*/  LDS.128 R8, [R28+0x6000] ;  /* 0x006000001c087984 */ /* 0x000e280000000c00 */
[----:B------:R-:W-:Y:S04]  /*f490*/  STL [R1+0x554], R2 ;  /* 0x0005540201007387 */ /* 0x000fe80000100800 */
[----:B------:R-:W-:Y:S04]  /*f4a0*/  STL [R1+0x558], R28 ;  /* 0x0005581c01007387 */ /* 0x000fe80000100800 */
[----:B0-----:R-:W-:Y:S04]  /*f4b0*/  STL.64 [R1+0x20], R8 ;  /* 0x0000200801007387 */ /* 0x001fe80000100a00 */
[----:B------:R-:W-:Y:S04]  /*f4c0*/  STL.64 [R1+0x28], R10 ;  /* 0x0000280a01007387 */ /* 0x000fe80000100a00 */
[----:B------:R-:W0:Y:S04]  /*f4d0*/  LDS.128 R8, [R4+0x2000] ;  /* 0x0020000004087984 */ /* 0x000e280000000c00 */
[----:B0-----:R-:W-:Y:S01]  /*f4e0*/  STL.64 [R1], R8 ;  /* 0x0000000801007387 */ /* 0x001fe20000100a00 */
[----:B------:R-:W-:-:S03]  /*f4f0*/  IMAD.MOV.U32 R2, RZ, RZ, R11 ;  /* 0x000000ffff027224 */ /* 0x000fc600078e000b */
[----:B------:R-:W-:Y:S04]  /*f500*/  STL.64 [R1+0x10], R12 ;  /* 0x0000100c01007387 */ /* 0x000fe80000100a00 */
[----:B------:R-:W-:Y:S04]  /*f510*/  STL.64 [R1+0x18], R14 ;  /* 0x0000180e01007387 */ /* 0x000fe80000100a00 */
[----:B------:R-:W-:Y:S04]  /*f520*/  STL [R1+0x8], R10 ;  /* 0x0000080a01007387 */ /* 0x000fe80000100800 */
[----:B------:R-:W0:Y:S04]  /*f530*/  LDS.128 R8, [R4+0x4000] ;  /* 0x0040000004087984 */ /* 0x000e280000000c00 */
[----:B------:R-:W1:Y:S04]  /*f540*/  LDS.128 R4, [R4+0x6000] ;  /* 0x0060000004047984 */ /* 0x000e680000000c00 */
[----:B------:R-:W4:Y:S04]  /*f550*/  LDS.128 R12, [R3+0x2000] ;  /* 0x00200000030c7984 */ /* 0x000f280000000c00 */
[----:B------:R-:W-:Y:S04]  /*f560*/  STL [R1+0x55c], R2 ;  /* 0x00055c0201007387 */ /* 0x000fe80000100800 */
[----:B0-----:R-:W-:Y:S04]  /*f570*/  STL [R1+0x560], R11 ;  /* 0x0005600b01007387 */ /* 0x001fe80000100800 */
[----:B------:R-:W-:Y:S04]  /*f580*/  STL.64 [R1+0x578], R18 ;  /* 0x0005781201007387 */ /* 0x000fe80000100a00 */
[----:B-1----:R-:W-:Y:S04]  /*f590*/  STL.64 [R1+0xa0], R4 ;  /* 0x0000a00401007387 */ /* 0x002fe80000100a00 */
[----:B------:R-:W-:Y:S04]  /*f5a0*/  STL.64 [R1+0xa8], R6 ;  /* 0x0000a80601007387 */ /* 0x000fe80000100a00 */
[----:B------:R-:W-:Y:S04]  /*f5b0*/  STL.64 [R1+0x570], R16 ;  /* 0x0005701001007387 */ /* 0x000fe80000100a00 */
[----:B----4-:R-:W-:Y:S04]  /*f5c0*/  STL.64 [R1+0x588], R14 ;  /* 0x0005880e01007387 */ /* 0x010fe80000100a00 */
[----:B------:R-:W-:Y:S04]  /*f5d0*/  STL.64 [R1+0x580], R12 ;  /* 0x0005800c01007387 */ /* 0x000fe80000100a00 */
[----:B------:R-:W0:Y:S04]  /*f5e0*/  LDS.128 R12, [R3+0x6000] ;  /* 0x00600000030c7984 */ /* 0x000e280000000c00 */
[----:B------:R-:W1:Y:S04]  /*f5f0*/  LDS.128 R4, [R3+0x4000] ;  /* 0x0040000003047984 */ /* 0x000e680000000c00 */
[----:B------:R-:W-:Y:S01]  /*f600*/  BAR.SYNC.DEFER_BLOCKING 0x0 ;  /* 0x0000000000007b1d */ /* 0x000fe20000010000 */
[----:B0-----:R-:W-:-:S02]  /*f610*/  IMAD.MOV.U32 R2, RZ, RZ, R13 ;  /* 0x000000ffff027224 */ /* 0x001fc400078e000d */
[----:B------:R-:W-:-:S03]  /*f620*/  IMAD.MOV.U32 R11, RZ, RZ, R12 ;  /* 0x000000ffff0b7224 */ /* 0x000fc600078e000c */
[----:B-1----:R-:W-:Y:S04]  /*f630*/  STL.64 [R1+0x598], R6 ;  /* 0x0005980601007387 */ /* 0x002fe80000100a00 */
[----:B------:R0:W-:Y:S04]  /*f640*/  STL.64 [R1+0x590], R4 ;  /* 0x0005900401007387 */ /* 0x0001e80000100a00 */
[----:B------:R-:W-:Y:S04]  /*f650*/  STL [R1+0xec], R15 ;  /* 0x0000ec0f01007387 */ /* 0x000fe80000100800 */
[----:B------:R-:W-:Y:S04]  /*f660*/  STL [R1+0x5e0], R2 ;  /* 0x0005e00201007387 */ /* 0x000fe80000100800 */
[----:B------:R-:W-:Y:S04]  /*f670*/  STL.64 [R1+0x5a8], R10 ;  /* 0x0005a80a01007387 */ /* 0x000fe80000100a00 */
[----:B------:R-:W-:Y:S04]  /*f680*/  STL.64 [R1+0x5a0], R8 ;  /* 0x0005a00801007387 */ /* 0x000fe80000100a00 */
[----:B------:R-:W4:Y:S04]  /*f690*/  LDL.LU R16, [R1+0x460] ;  /* 0x0004600001107983 */ /* 0x000f280000300800 */
[----:B------:R-:W4:Y:S04]  /*f6a0*/  LDL.LU R17, [R1+0x464] ;  /* 0x0004640001117983 */ /* 0x000f280000300800 */
[----:B------:R-:W2:Y:S04]  /*f6b0*/  LDL.LU R18, [R1+0x468] ;  /* 0x0004680001127983 */ /* 0x000ea80000300800 */
[----:B------:R-:W2:Y:S04]  /*f6c0*/  LDL.LU R19, [R1+0x46c] ;  /* 0x00046c0001137983 */ /* 0x000ea80000300800 */
[----:B--2---:R-:W-:Y:S04]  /*f6d0*/  STL.64 [R1+0x5b8], R18 ;  /* 0x0005b81201007387 */ /* 0x004fe80000100a00 */
[----:B----4-:R1:W-:Y:S04]  /*f6e0*/  STL.64 [R1+0x5b0], R16 ;  /* 0x0005b01001007387 */ /* 0x0103e80000100a00 */
[----:B0-----:R-:W2:Y:S04]  /*f6f0*/  LDL.LU R4, [R1+0x3f0] ;  /* 0x0003f00001047983 */ /* 0x001ea80000300800 */
[----:B------:R-:W2:Y:S04]  /*f700*/  LDL.LU R5, [R1+0x3f4] ;  /* 0x0003f40001057983 */ /* 0x000ea80000300800 */
[----:B------:R-:W4:Y:S04]  /*f710*/  LDL.LU R6, [R1+0x3f8] ;  /* 0x0003f80001067983 */ /* 0x000f280000300800 */
[----:B------:R-:W4:Y:S04]  /*f720*/  LDL.LU R7, [R1+0x3fc] ;  /* 0x0003fc0001077983 */ /* 0x000f280000300800 */
[----:B----4-:R-:W-:Y:S04]  /*f730*/  STL.64 [R1+0x5c8], R6 ;  /* 0x0005c80601007387 */ /* 0x010fe80000100a00 */
[----:B--2---:R0:W-:Y:S04]  /*f740*/  STL.64 [R1+0x5c0], R4 ;  /* 0x0005c00401007387 */ /* 0x0041e80000100a00 */
[----:B-1----:R-:W2:Y:S04]  /*f750*/  LDL.LU R16, [R1+0x3d0] ;  /* 0x0003d00001107983 */ /* 0x002ea80000300800 */
[----:B------:R-:W2:Y:S04]  /*f760*/  LDL.LU R17, [R1+0x3d4] ;  /* 0x0003d40001117983 */ /* 0x000ea80000300800 */
[----:B------:R-:W4:Y:S04]  /*f770*/  LDL.LU R18, [R1+0x3d8] ;  /* 0x0003d80001127983 */ /* 0x000f280000300800 */
[----:B------:R-:W4:Y:S04]  /*f780*/  LDL.LU R19, [R1+0x3dc] ;  /* 0x0003dc0001137983 */ /* 0x000f280000300800 */
[----:B----4-:R-:W-:Y:S04]  /*f790*/  STL.64 [R1+0x5d8], R18 ;  /* 0x0005d81201007387 */ /* 0x010fe80000100a00 */
[----:B--2---:R-:W-:Y:S04]  /*f7a0*/  STL.64 [R1+0x5d0], R16 ;  /* 0x0005d01001007387 */ /* 0x004fe80000100a00 */
        /* <DEDUP_REMOVED lines=8> */
[----:B------:R-:W4:Y:S04]  /*f830*/  LDL.LU R6, [R1+0x238] ;  /* 0x0002380001067983 */ /* 0x000f280000300800 */
[----:B------:R-:W4:Y:S04]  /*f840*/  LDL.LU R7, [R1+0x23c] ;  /* 0x00023c0001077983 */ /* 0x000f280000300800 */
[----:B---3--:R0:W-:Y:S04]  /*f850*/  STS.128 [R0+0x80], R20 ;  /* 0x0000801400007388 */ /* 0x0081e80000000c00 */
[----:B0-----:R-:W3:Y:S04]  /*f860*/  LDL.LU R20, [R1+0xd0] ;  /* 0x0000d00001147983 */ /* 0x001ee80000300800 */
[----:B------:R-:W3:Y:S04]  /*f870*/  LDL.LU R21, [R1+0xd4] ;  /* 0x0000d40001157983 */ /* 0x000ee80000300800 */
[----:B------:R-:W3:Y:S04]  /*f880*/  LDL.LU R22, [R1+0xd8] ;  /* 0x0000d80001167983 */ /* 0x000ee80000300800 */
[----:B------:R-:W3:Y:S04]  /*f890*/  LDL.LU R23, [R1+0xdc] ;  /* 0x0000dc0001177983 */ /* 0x000ee80000300800 */
        /* <DEDUP_REMOVED lines=18> */
[----:B------:R-:W4:Y:S04]  /*f9c0*/  LDL.LU R2, [R1+0x524] ;  /* 0x0005240001027983 */ /* 0x000f280000300800 */
[----:B------:R-:W2:Y:S04]  /*f9d0*/  LDL.LU R16, [R1+0x240] ;  /* 0x0002400001107983 */ /* 0x000ea80000300800 */
[----:B------:R-:W2:Y:S04]  /*f9e0*/  LDL.LU R17, [R1+0x244] ;  /* 0x0002440001117983 */ /* 0x000ea80000300800 */
[----:B------:R-:W2:Y:S04]  /*f9f0*/  LDL.LU R18, [R1+0x248] ;  /* 0x0002480001127983 */ /* 0x000ea80000300800 */
[----:B------:R-:W2:Y:S04]  /*fa00*/  LDL.LU R19, [R1+0x24c] ;  /* 0x00024c0001137983 */ /* 0x000ea80000300800 */
[----:B------:R-:W2:Y:S04]  /*fa10*/  LDL.LU R8, [R1+0x3e0] ;  /* 0x0003e00001087983 */ /* 0x000ea80000300800 */
[----:B---3--:R0:W-:Y:S04]  /*fa20*/  STS.128 [R0+0x400], R20 ;  /* 0x0004001400007388 */ /* 0x0081e80000000c00 */
[----:B------:R-:W3:Y:S01]  /*fa30*/  LDL.LU R9, [R1+0x3e4] ;  /* 0x0003e40001097983 */ /* 0x000ee20000300800 */
[----:B------:R-:W-:-:S03]  /*fa40*/  IMAD.MOV.U32 R28, RZ, RZ, R14 ;  /* 0x000000ffff1c7224 */ /* 0x000fc600078e000e */
[----:B------:R-:W3:Y:S04]  /*fa50*/  LDL.LU R10, [R1+0x3e8] ;  /* 0x0003e800010a7983 */ /* 0x000ee80000300800 */
[----:B------:R-:W3:Y:S01]  /*fa60*/  LDL.LU R11, [R1+0x3ec] ;  /* 0x0003ec00010b7983 */ /* 0x000ee20000300800 */
[----:B0----5:R-:W-:-:S03]  /*fa70*/  IADD3 R20, R29, 0x2, RZ ;  /* 0x000000021d147810 */ /* 0x021fc60007ffe0ff */
[----:B------:R-:W3:Y:S04]  /*fa80*/  LDL.LU R12, [R1+0x450] ;  /* 0x00045000010c7983 */ /* 0x000ee80000300800 */
[----:B------:R-:W3:Y:S04]  /*fa90*/  LDL.LU R13, [R1+0x454] ;  /* 0x00045400010d7983 */ /* 0x000ee80000300800 */
[----:B------:R-:W3:Y:S04]  /*faa0*/  LDL.LU R14, [R1+0x458] ;  /* 0x00045800010e7983 */ /* 0x000ee80000300800 */
[----:B------:R0:W-:Y:S04]  /*fab0*/  STS.128 [R0], R24 ;  /* 0x0000001800007388 */ /* 0x0001e80000000c00 */
[----:B------:R-:W3:Y:S04]  /*fac0*/  LDL.LU R15, [R1+0x45c] ;  /* 0x00045c00010f7983 */ /* 0x000ee80000300800 */
[----:B0-----:R-:W3:Y:S04]  /*fad0*/  LDL.LU R24, [R1+0x470] ;  /* 0x0004700001187983 */ /* 0x001ee80000300800 */
[----:B------:R-:W3:Y:S04]  /*fae0*/  LDL.LU R25, [R1+0x474] ;  /* 0x0004740001197983 */ /* 0x000ee80000300800 */
[----:B------:R-:W3:Y:S04]  /*faf0*/  LDL.LU R26, [R1+0x478] ;  /* 0x00047800011a7983 */ /* 0x000ee80000300800 */
[----:B------:R-:W3:Y:S01]  /*fb00*/  LDL.LU R27, [R1+0x47c] ;  /* 0x00047c00011b7983 */ /* 0x000ee20000300800 */
[----:B----4-:R-:W-:-:S04]  /*fb10*/  ISETP.GE.AND P0, PT, R2, c[0x0][0x178], PT ;  /* 0x00005e0002007a0c */ /* 0x010fc80003f06270 */
[----:B------:R-:W-:Y:S02]  /*fb20*/  ISETP.LT.AND P3, PT, R20, c[0x0][0x17c], !P0 ;  /* 0x00005f0014007a0c */ /* 0x000fe40004761270 */
[----:B------:R-:W-:-:S04]  /*fb30*/  IADD3 R20, R29, 0x4, RZ ;  /* 0x000000041d147810 */ /* 0x000fc80007ffe0ff */
[----:B------:R-:W-:Y:S02]  /*fb40*/  ISETP.LT.AND P1, PT, R20, c[0x0][0x17c], !P0 ;  /* 0x00005f0014007a0c */ /* 0x000fe40004721270 */
[----:B------:R-:W4:Y:S04]  /*fb50*/  LDL.LU R20, [R1+0x260] ;  /* 0x0002600001147983 */ /* 0x000f280000300800 */
[----:B------:R-:W4:Y:S04]  /*fb60*/  LDL.LU R21, [R1+0x264] ;  /* 0x0002640001157983 */ /* 0x000f280000300800 */
[----:B------:R-:W4:Y:S04]  /*fb70*/  LDL.LU R22, [R1+0x268] ;  /* 0x0002680001167983 */ /* 0x000f280000300800 */
[----:B------:R-:W4:Y:S04]  /*fb80*/  LDL.LU R23, [R1+0x26c] ;  /* 0x00026c0001177983 */ /* 0x000f280000300800 */
[----:B--2---:R0:W-:Y:S04]  /*fb90*/  STS.128 [R0+0x480], R4 ;  /* 0x0004800400007388 */ /* 0x0041e80000000c00 */
[----:B0-----:R-:W2:Y:S04]  /*fba0*/  LDL.LU.64 R6, [R1+0x620] ;  /* 0x0006200001067983 */ /* 0x001ea80000300a00 */
[----:B------:R-:W2:Y:S04]  /*fbb0*/  LDL.LU.64 R4, [R1+0x618] ;  /* 0x0006180001047983 */ /* 0x000ea80000300a00 */
[----:B--2---:R0:W-:Y:S04]  /*fbc0*/  STS.128 [R0+0x800], R4 ;  /* 0x0008000400007388 */ /* 0x0041e80000000c00 */
[----:B0-----:R-:W2:Y:S04]  /*fbd0*/  LDL.LU.64 R6, [R1+0x610] ;  /* 0x0006100001067983 */ /* 0x001ea80000300a00 */
[----:B------:R-:W2:Y:S01]  /*fbe0*/  LDL.LU.64 R4, [R1+0x608] ;  /* 0x0006080001047983 */ /* 0x000ea20000300a00 */
[----:B------:R-:W-:-:S03]  /*fbf0*/  IADD3 R3, R29, 0x1, RZ ;  /* 0x000000011d037810 */ /* 0x000fc60007ffe0ff */
[----:B--2---:R0:W-:Y:S04]  /*fc00*/  STS.128 [R0+0x880], R4 ;  /* 0x0008800400007388 */ /* 0x0041e80000000c00 */
[----:B0-----:R-:W2:Y:S04]  /*fc10*/  LDL.LU.64 R6, [R1+0x600] ;  /* 0x0006000001067983 */ /* 0x001ea80000300a00 */
[----:B------:R-:W2:Y:S01]  /*fc20*/  LDL.LU.64 R4, [R1+0x5f8] ;  /* 0x0005f80001047983 */ /* 0x000ea20000300a00 */
[----:B------:R-:W-:Y:S02]  /*fc30*/  ISETP.LT.AND P4, PT, R3, c[0x0][0x17c], !P0 ;  /* 0x00005f0003007a0c */ /* 0x000fe40004781270 */
[----:B------:R-:W-:Y:S01]  /*fc40*/  IADD3 R3, R29, 0x3, RZ ;  /* 0x000000031d037810 */ /* 0x000fe20007ffe0ff */
[----:B------:R-:W-:Y:S03]  /*fc50*/  STS.128 [R0+0xc80], R16 ;  /* 0x000c801000007388 */ /* 0x000fe60000000c00 */
[----:B------:R-:W-:Y:S01]  /*fc60*/  ISETP.LT.AND P2, PT, R3, c[0x0][0x17c], !P0 ;  /* 0x00005f0003007a0c */ /* 0x000fe20004741270 */
[----:B------:R-:W-:Y:S01]  /*fc70*/  IMAD R3, R2, c[0x0][0x194], RZ ;  /* 0x0000650002037a24 */ /* 0x000fe200078e02ff */
[----:B--2---:R0:W-:Y:S04]  /*fc80*/  STS.128 [R0+0xc00], R4 ;  /* 0x000c000400007388 */ /* 0x0041e80000000c00 */
[----:B0-----:R-:W2:Y:S04]  /*fc90*/  LDL.LU.64 R6, [R1+0x5f0] ;  /* 0x0005f00001067983 */ /* 0x001ea80000300a00 */
[----:B------:R-:W2:Y:S04]  /*fca0*/  LDL.LU.64 R4, [R1+0x5e8] ;  /* 0x0005e80001047983 */ /* 0x000ea80000300a00 */
[----:B------:R-:W3:Y:S04]  /*fcb0*/  LDL.LU R2, [R1+0x5e0] ;  /* 0x0005e00001027983 */ /* 0x000ee80000300800 */
[----:B------:R-:W3:Y:S04]  /*fcc0*/  LDL.LU.64 R18, [R1+0x5d8] ;  /* 0x0005d80001127983 */ /* 0x000ee80000300a00 */
[----:B------:R-:W3:Y:S04]  /*fcd0*/  LDL.LU.64 R16, [R1+0x5d0] ;  /* 0x0005d00001107983 */ /* 0x000ee80000300a00 */
[----:B--2---:R0:W-:Y:S04]  /*fce0*/  STS.128 [R0+0x1000], R4 ;  /* 0x0010000400007388 */ /* 0x0041e80000000c00 */
[----:B---3--:R1:W-:Y:S04]  /*fcf0*/  STS.128 [R0+0x1400], R16 ;  /* 0x0014001000007388 */ /* 0x0083e80000000c00 */
[----:B0-----:R-:W2:Y:S04]  /*fd00*/  LDL.LU.64 R6, [R1+0x5c8] ;  /* 0x0005c80001067983 */ /* 0x001ea80000300a00 */
[----:B------:R-:W2:Y:S04]  /*fd10*/  LDL.LU.64 R4, [R1+0x5c0] ;  /* 0x0005c00001047983 */ /* 0x000ea80000300a00 */
[----:B-1----:R-:W3:Y:S04]  /*fd20*/  LDL.LU.64 R18, [R1+0x5b8] ;  /* 0x0005b80001127983 */ /* 0x002ee80000300a00 */
[----:B------:R-:W3:Y:S04]  /*fd30*/  LDL.LU.64 R16, [R1+0x5b0] ;  /* 0x0005b00001107983 */ /* 0x000ee80000300a00 */
[----:B------:R0:W-:Y:S04]  /*fd40*/  STS.128 [R0+0x1480], R8 ;  /* 0x0014800800007388 */ /* 0x0001e80000000c00 */
[----:B------:R-:W-:Y:S04]  /*fd50*/  STS.128 [R0+0x1880], R12 ;  /* 0x0018800c00007388 */ /* 0x000fe80000000c00 */
[----:B------:R-:W-:Y:S04]  /*fd60*/  STS.128 [R0+0x1c80], R24 ;  /* 0x001c801800007388 */ /* 0x000fe80000000c00 */
[----:B0-----:R-:W4:Y:S04]  /*fd70*/  LDL.LU.64 R10, [R1+0x5a8] ;  /* 0x0005a800010a7983 */ /* 0x001f280000300a00 */
[----:B------:R-:W4:Y:S04]  /*fd80*/  LDL.LU.64 R8, [R1+0x5a0] ;  /* 0x0005a00001087983 */ /* 0x000f280000300a00 */
[----:B--2---:R0:W-:Y:S04]  /*fd90*/  STS.128 [R0+0x1800], R4 ;  /* 0x0018000400007388 */ /* 0x0041e80000000c00 */
[----:B---3--:R1:W-:Y:S04]  /*fda0*/  STS.128 [R0+0x1c00], R16 ;  /* 0x001c001000007388 */ /* 0x0083e80000000c00 */
[----:B0-----:R-:W2:Y:S04]  /*fdb0*/  LDL.LU.64 R6, [R1+0x598] ;  /* 0x0005980001067983 */ /* 0x001ea80000300a00 */
[----:B------:R-:W3:Y:S04]  /*fdc0*/  LDL.LU.64 R4, [R1+0x590] ;  /* 0x0005900001047983 */ /* 0x000ee80000300a00 */
[----:B------:R-:W2:Y:S04]  /*fdd0*/  LDL.LU.64 R14, [R1+0x588] ;  /* 0x00058800010e7983 */ /* 0x000ea80000300a00 */
[----:B------:R-:W2:Y:S04]  /*fde0*/  LDL.LU.64 R12, [R1+0x580] ;  /* 0x00058000010c7983 */ /* 0x000ea80000300a00 */
[----:B-1----:R-:W2:Y:S04]  /*fdf0*/  LDL.LU.64 R18, [R1+0x578] ;  /* 0x0005780001127983 */ /* 0x002ea80000300a00 */
[----:B------:R-:W2:Y:S04]  /*fe00*/  LDL.LU.64 R16, [R1+0x570] ;  /* 0x0005700001107983 */ /* 0x000ea80000300a00 */
[----:B------:R-:W2:Y:S04]  /*fe10*/  LDL.LU.64 R26, [R1+0x568] ;  /* 0x00056800011a7983 */ /* 0x000ea80000300a00 */
[----:B----4-:R0:W-:Y:S04]  /*fe20*/  STS.128 [R0+0x1080], R20 ;  /* 0x0010801400007388 */ /* 0x0101e80000000c00 */
[----:B------:R-:W-:Y:S01]  /*fe30*/  BAR.SYNC.DEFER_BLOCKING 0x0 ;  /* 0x0000000000007b1d */ /* 0x000fe20000010000 */
[C---:B------:R-:W-:Y:S01]  /*fe40*/  ISETP.LT.AND P5, PT, R29.reuse, c[0x0][0x17c], !P0 ;  /* 0x00005f001d007a0c */ /* 0x040fe200047a1270 */
[----:B0-----:R-:W-:Y:S01]  /*fe50*/  IMAD R23, R29, c[0x0][0x198], RZ ;  /* 0x000066001d177a24 */ /* 0x001fe200078e02ff */
[----:B------:R-:W-:-:S04]  /*fe60*/  LEA R20, P6, R3, c[0x0][0x170], 0x1 ;  /* 0x00005c0003147a11 */ /* 0x000fc800078c08ff */
[----:B------:R-:W-:Y:S02]  /*fe70*/  LEA.HI.X.SX32 R3, R3, c[0x0][0x174], 0x1, P6 ;  /* 0x00005d0003037a11 */ /* 0x000fe400030f0eff */
[CC--:B------:R-:W-:Y:S02]  /*fe80*/  LEA R22, P6, R23.reuse, R20.reuse, 0x1 ;  /* 0x0000001417167211 */ /* 0x0c0fe400078c08ff */
[C---:B------:R-:W-:Y:S02]  /*fe90*/  IADD3 R21, R23.reuse, c[0x0][0x198], RZ ;  /* 0x0000660017157a10 */ /* 0x040fe40007ffe0ff */
[-C--:B------:R-:W-:Y:S02]  /*fea0*/  LEA.HI.X.SX32 R23, R23, R3.reuse, 0x1, P6 ;  /* 0x0000000317177211 */ /* 0x080fe400030f0eff */
[C---:B------:R-:W-:Y:S01]  /*feb0*/  LEA R24, P6, R21.reuse, R20, 0x1 ;  /* 0x0000001415187211 */ /* 0x040fe200078c08ff */
[----:B--2---:R-:W-:Y:S02]  /*fec0*/  IMAD.MOV.U32 R25, RZ, RZ, R27 ;  /* 0x000000ffff197224 */ /* 0x004fe400078e001b */
[----:B------:R-:W2:Y:S04]  /*fed0*/  LDL.LU R27, [R1+0x564] ;  /* 0x00056400011b7983 */ /* 0x000ea80000300800 */
[----:B------:R0:W-:Y:S02]  /*fee0*/  @P5 STG.E.U16 [R22.64], R25 ;  /* 0x0000001916005986 */ /* 0x0001e4000c101504 */
[----:B0-----:R-:W-:Y:S01]  /*fef0*/  IMAD.MOV.U32 R22, RZ, RZ, R25 ;  /* 0x000000ffff167224 */ /* 0x001fe200078e0019 */
[----:B------:R-:W-:-:S04]  /*ff00*/  LEA.HI.X.SX32 R25, R21, R3, 0x1, P6 ;  /* 0x0000000315197211 */ /* 0x000fc800030f0eff */
[----:B------:R-:W-:-:S05]  /*ff10*/  PRMT R26, R22, 0x7632, R26 ;  /* 0x00007632161a7816 */ /* 0x000fca000000001a */
[----:B------:R0:W-:Y:S04]  /*ff20*/  @P4 STG.E.U16 [R24.64], R26 ;  /* 0x0000001a18004986 */ /* 0x0001e8000c101504 */
[----:B0-----:R-:W4:Y:S01]  /*ff30*/  LDL.LU R26, [R1+0x50] ;  /* 0x00005000011a7983 */ /* 0x001f220000300800 */
[----:B------:R-:W-:Y:S02]  /*ff40*/  IADD3 R23, R21, c[0x0][0x198], RZ ;  /* 0x0000660015177a10 */ /* 0x000fe40007ffe0ff */
[----:B------:R-:W-:Y:S02]  /*ff50*/  IADD3 R0, R29, 0x5, RZ ;  /* 0x000000051d007810 */ /* 0x000fe40007ffe0ff */
[----:B------:R-:W-:Y:S02]  /*ff60*/  LEA R22, P6, R23, R20, 0x1 ;  /* 0x0000001417167211 */ /* 0x000fe400078c08ff */
[----:B------:R-:W-:-:S02]  /*ff70*/  ISETP.LT.AND P5, PT, R0, c[0x0][0x17c], !P0 ;  /* 0x00005f0000007a0c */ /* 0x000fc400047a1270 */
[C---:B------:R-:W-:Y:S02]  /*ff80*/  IADD3 R0, R23.reuse, c[0x0][0x198], RZ ;  /* 0x0000660017007a10 */ /* 0x040fe40007ffe0ff */
[-C--:B------:R-:W-:Y:S02]  /*ff90*/  LEA.HI.X.SX32 R23, R23, R3.reuse, 0x1, P6 ;  /* 0x0000000317177211 */ /* 0x080fe400030f0eff */
[----:B------:R-:W-:Y:S02]  /*ffa0*/  IADD3 R25, R29, 0x7, RZ ;  /* 0x000000071d197810 */ /* 0x000fe40007ffe0ff */
[C---:B------:R-:W-:Y:S01]  /*ffb0*/  LEA R24, P6, R0.reuse, R20, 0x1 ;  /* 0x0000001400187211 */ /* 0x040fe200078c08ff */
[----:B----4-:R0:W-:Y:S01]  /*ffc0*/  @P3 STG.E.U16 [R22.64], R26 ;  /* 0x0000001a16003986 */ /* 0x0101e2000c101504 */
[----:B------:R-:W-:Y:S02]  /*ffd0*/  ISETP.LT.AND P3, PT, R25, c[0x0][0x17c], !P0 ;  /* 0x00005f0019007a0c */ /* 0x000fe40004761270 */
[----:B------:R-:W-:-:S02]  /*ffe0*/  LEA.HI.X.SX32 R25, R0, R3, 0x1, P6 ;  /* 0x0000000300197211 */ /* 0x000fc400030f0eff */
[----:B--2---:R-:W-:Y:S02]  /*fff0*/  PRMT R27, R26, 0x7632, R27 ;  /* 0x000076321a1b7816 */ /* 0x004fe4000000001b */
[----:B0-----:R-:W-:-:S03]  /*10000*/  IADD3 R26, R29, 0x8, RZ ;  /* 0x000000081d1a7810 */ /* 0x001fc60007ffe0ff */
[----:B------:R0:W-:Y:S01]  /*10010*/  @P2 STG.E.U16 [R24.64], R27 ;  /* 0x0000001b18002986 */ /* 0x0001e2000c101504 */
[----:B------:R-:W-:-:S03]  /*10020*/  ISETP.LT.AND P2, PT, R26, c[0x0][0x17c], !P0 ;  /* 0x00005f001a007a0c */ /* 0x000fc60004741270 */
[----:B------:R-:W2:Y:S01]  /*10030*/  LDL.LU R26, [R1+0x10] ;  /* 0x00001000011a7983 */ /* 0x000ea20000300800 */
[----:B------:R-:W-:-:S04]  /*10040*/  IADD3 R21, R29, 0x6, RZ ;  /* 0x000000061d157810 */ /* 0x000fc80007ffe0ff */
[----:B------:R-:W-:Y:S02]  /*10050*/  ISETP.LT.AND P4, PT, R21, c[0x0][0x17c], !P0 ;  /* 0x00005f0015007a0c */ /* 0x000fe40004781270 */
[----:B------:R-:W-:-:S04]  /*10060*/  IADD3 R21, R0, c[0x0][0x198], RZ ;  /* 0x0000660000157a10 */ /* 0x000fc80007ffe0ff */
[CC--:B------:R-:W-:Y:S02]  /*10070*/  LEA R22, P6, R21.reuse, R20.reuse, 0x1 ;  /* 0x0000001415167211 */ /* 0x0c0fe400078c08ff */
[C---:B------:R-:W-:Y:S02]  /*10080*/  IADD3 R0, R21.reuse, c[0x0][0x198], RZ ;  /* 0x0000660015007a10 */ /* 0x040fe40007ffe0ff */
[----:B------:R-:W-:Y:S02]  /*10090*/  LEA.HI.X.SX32 R23, R21, R3, 0x1, P6 ;  /* 0x0000000315177211 */ /* 0x000fe400030f0eff */
[----:B0-----:R-:W-:Y:S02]  /*100a0*/  IADD3 R25, R29, 0x9, RZ ;  /* 0x000000091d197810 */ /* 0x001fe40007ffe0ff */
[C---:B------:R-:W-:Y:S02]  /*100b0*/  LEA R24, P6, R0.reuse, R20, 0x1 ;  /* 0x0000001400187211 */ /* 0x040fe400078c08ff */
[----:B------:R-:W-:Y:S01]  /*100c0*/  IADD3 R21, R0, c[0x0][0x198], RZ ;  /* 0x0000660000157a10 */ /* 0x000fe20007ffe0ff */
[----:B--2---:R0:W-:Y:S01]  /*100d0*/  @P1 STG.E.U16 [R22.64], R26 ;  /* 0x0000001a16001986 */ /* 0x0041e2000c101504 */
[----:B------:R-:W-:-:S02]  /*100e0*/  ISETP.LT.AND P1, PT, R25, c[0x0][0x17c], !P0 ;  /* 0x00005f0019007a0c */ /* 0x000fc40004721270 */
[-C--:B------:R-:W-:Y:S02]  /*100f0*/  LEA.HI.X.SX32 R25, R0, R3.reuse, 0x1, P6 ;  /* 0x0000000300197211 */ /* 0x080fe400030f0eff */
[----:B------:R-:W-:Y:S02]  /*10100*/  PRMT R27, R26, 0x7632, R27 ;  /* 0x000076321a1b7816 */ /* 0x000fe4000000001b */
[C---:B------:R-:W-:Y:S02]  /*10110*/  IADD3 R0, R21.reuse, c[0x0][0x198], RZ ;  /* 0x0000660015007a10 */ /* 0x040fe40007ffe0ff */
[C---:B0-----:R-:W-:Y:S01]  /*10120*/  LEA R22, P6, R21.reuse, R20, 0x1 ;  /* 0x0000001415167211 */ /* 0x041fe200078c08ff */
[----:B------:R0:W-:Y:S03]  /*10130*/  @P5 STG.E.U16 [R24.64], R27 ;  /* 0x0000001b18005986 */ /* 0x0001e6000c101504 */
[----:B------:R-:W-:-:S02]  /*10140*/  LEA.HI.X.SX32 R23, R21, R3, 0x1, P6 ;  /* 0x0000000315177211 */ /* 0x000fc400030f0eff */
[----:B------:R-:W-:-:S03]  /*10150*/  IADD3 R21, R0, c[0x0][0x198], RZ ;  /* 0x0000660000157a10 */ /* 0x000fc60007ffe0ff */
[----:B------:R1:W-:Y:S01]  /*10160*/  @P4 STG.E.U16 [R22.64], R16 ;  /* 0x0000001016004986 */ /* 0x0003e2000c101504 */
[----:B0-----:R-:W-:-:S03]  /*10170*/  IADD3 R25, R29, 0xb, RZ ;  /* 0x0000000b1d197810 */ /* 0x001fc60007ffe0ff */
[----:B------:R-:W2:Y:S01]  /*10180*/  LDL.LU R27, [R1] ;  /* 0x00000000011b7983 */ /* 0x000ea20000300800 */
[CC--:B------:R-:W-:Y:S02]  /*10190*/  LEA R24, P6, R0.reuse, R20.reuse, 0x1 ;  /* 0x0000001400187211 */ /* 0x0c0fe400078c08ff */
[----:B------:R-:W-:Y:S02]  /*101a0*/  ISETP.LT.AND P4, PT, R25, c[0x0][0x17c], !P0 ;  /* 0x00005f0019007a0c */ /* 0x000fe40004781270 */
[-C--:B------:R-:W-:Y:S02]  /*101b0*/  LEA.HI.X.SX32 R25, R0, R3.reuse, 0x1, P6 ;  /* 0x0000000300197211 */ /* 0x080fe400030f0eff */
[C---:B-1----:R-:W-:Y:S02]  /*101c0*/  LEA R22, P6, R21.reuse, R20, 0x1 ;  /* 0x0000001415167211 */ /* 0x042fe400078c08ff */
[C---:B------:R-:W-:Y:S02]  /*101d0*/  IADD3 R0, R21.reuse, c[0x0][0x198], RZ ;  /* 0x0000660015007a10 */ /* 0x040fe40007ffe0ff */
[----:B------:R-:W-:-:S02]  /*101e0*/  LEA.HI.X.SX32 R23, R21, R3, 0x1, P6 ;  /* 0x0000000315177211 */ /* 0x000fc400030f0eff */
[----:B------:R-:W4:Y:S01]  /*101f0*/  LDL.LU R21, [R1+0x80] ;  /* 0x0000800001157983 */ /* 0x000f220000300800 */
[----:B------:R-:W-:-:S04]  /*10200*/  IADD3 R26, R29, 0xa, RZ ;  /* 0x0000000a1d1a7810 */ /* 0x000fc80007ffe0ff */
[----:B------:R-:W-:Y:S02]  /*10210*/  ISETP.LT.AND P5, PT, R26, c[0x0][0x17c], !P0 ;  /* 0x00005f001a007a0c */ /* 0x000fe400047a1270 */
[----:B------:R-:W-:Y:S02]  /*10220*/  PRMT R26, R16, 0x7632, R26 ;  /* 0x00007632101a7816 */ /* 0x000fe4000000001a */
[----:B------:R-:W-:-:S03]  /*10230*/  IADD3 R16, R29, 0xc, RZ ;  /* 0x0000000c1d107810 */ /* 0x000fc60007ffe0ff */
[----:B------:R0:W-:Y:S01]  /*10240*/  @P3 STG.E.U16 [R24.64], R26 ;  /* 0x0000001a18003986 */ /* 0x0001e2000c101504 */
[----:B------:R-:W-:Y:S02]  /*10250*/  ISETP.LT.AND P3, PT, R16, c[0x0][0x17c], !P0 ;  /* 0x00005f0010007a0c */ /* 0x000fe40004761270 */
[----:B0-----:R-:W-:-:S04]  /*10260*/  LEA R24, P6, R0, R20, 0x1 ;  /* 0x0000001400187211 */ /* 0x001fc800078c08ff */
[----:B------:R-:W-:Y:S01]  /*10270*/  LEA.HI.X.SX32 R25, R0, R3, 0x1, P6 ;  /* 0x0000000300197211 */ /* 0x000fe200030f0eff */
[----:B----4-:R-:W-:-:S05]  /*10280*/  IMAD.MOV.U32 R16, RZ, RZ, R21 ;  /* 0x000000ffff107224 */ /* 0x010fca00078e0015 */
[----:B------:R0:W-:Y:S02]  /*10290*/  @P2 STG.E.U16 [R22.64], R16 ;  /* 0x0000001016002986 */ /* 0x0001e4000c101504 */
[----:B0-----:R-:W-:Y:S01]  /*102a0*/  IMAD.MOV.U32 R23, RZ, RZ, R16 ;  /* 0x000000ffff177224 */ /* 0x001fe200078e0010 */
[----:B------:R-:W-:-:S04]  /*102b0*/  IADD3 R16, R0, c[0x0][0x198], RZ ;  /* 0x0000660000107a10 */ /* 0x000fc80007ffe0ff */
[C---:B------:R-:W-:Y:S02]  /*102c0*/  LEA R22, P6, R16.reuse, R20, 0x1 ;  /* 0x0000001410167211 */ /* 0x040fe400078c08ff */
[----:B------:R-:W-:Y:S02]  /*102d0*/  PRMT R26, R23, 0x7632, R26 ;  /* 0x00007632171a7816 */ /* 0x000fe4000000001a */
[C---:B------:R-:W-:Y:S02]  /*102e0*/  IADD3 R0, R16.reuse, c[0x0][0x198], RZ ;  /* 0x0000660010007a10 */ /* 0x040fe40007ffe0ff */
[----:B------:R-:W-:Y:S02]  /*102f0*/  LEA.HI.X.SX32 R23, R16, R3, 0x1, P6 ;  /* 0x0000000310177211 */ /* 0x000fe400030f0eff */
[----:B------:R-:W4:Y:S04]  /*10300*/  LDL.LU R16, [R1+0x60] ;  /* 0x0000600001107983 */ /* 0x000f280000300800 */
[----:B------:R0:W-:Y:S01]  /*10310*/  @P1 STG.E.U16 [R24.64], R26 ;  /* 0x0000001a18001986 */ /* 0x0001e2000c101504 */
[----:B------:R-:W-:-:S04]  /*10320*/  IADD3 R21, R29, 0xd, RZ ;  /* 0x0000000d1d157810 */ /* 0x000fc80007ffe0ff */
[----:B------:R-:W-:Y:S02]  /*10330*/  ISETP.LT.AND P2, PT, R21, c[0x0][0x17c], !P0 ;  /* 0x00005f0015007a0c */ /* 0x000fe40004741270 */
[----:B0-----:R-:W-:-:S04]  /*10340*/  LEA R24, P6, R0, R20, 0x1 ;  /* 0x0000001400187211 */ /* 0x001fc800078c08ff */
[C---:B------:R-:W-:Y:S01]  /*10350*/  LEA.HI.X.SX32 R25, R0.reuse, R3, 0x1, P6 ;  /* 0x0000000300197211 */ /* 0x040fe200030f0eff */
[----:B----4-:R0:W-:Y:S02]  /*10360*/  @P5 STG.E.U16 [R22.64], R16 ;  /* 0x0000001016005986 */ /* 0x0101e4000c101504 */
[----:B0-----:R-:W-:Y:S01]  /*10370*/  IMAD.MOV.U32 R23, RZ, RZ, R16 ;  /* 0x000000ffff177224 */ /* 0x001fe200078e0010 */
[----:B------:R-:W-:-:S04]  /*10380*/  IADD3 R16, R0, c[0x0][0x198], RZ ;  /* 0x0000660000107a10 */ /* 0x000fc80007ffe0ff */
[----:B------:R-:W-:Y:S02]  /*10390*/  PRMT R26, R23, 0x7632, R26 ;  /* 0x00007632171a7816 */ /* 0x000fe4000000001a */
[CC--:B------:R-:W-:Y:S02]  /*103a0*/  LEA R22, P6, R16.reuse, R20.reuse, 0x1 ;  /* 0x0000001410167211 */ /* 0x0c0fe400078c08ff */
[C---:B------:R-:W-:Y:S01]  /*103b0*/  IADD3 R0, R16.reuse, c[0x0][0x198], RZ ;  /* 0x0000660010007a10 */ /* 0x040fe20007ffe0ff */
[----:B------:R0:W-:Y:S01]  /*103c0*/  @P4 STG.E.U16 [R24.64], R26 ;  /* 0x0000001a18004986 */ /* 0x0001e2000c101504 */
[----:B------:R-:W-:Y:S02]  /*103d0*/  LEA.HI.X.SX32 R23, R16, R3, 0x1, P6 ;  /* 0x0000000310177211 */ /* 0x000fe400030f0eff */
[----:B0-----:R-:W-:Y:S02]  /*103e0*/  LEA R24, P6, R0, R20, 0x1 ;  /* 0x0000001400187211 */ /* 0x001fe400078c08ff */
[----:B--2---:R-:W-:-:S02]  /*103f0*/  PRMT R26, R27, 0x7632, R26 ;  /* 0x000076321b1a7816 */ /* 0x004fc4000000001a */
[----:B------:R-:W-:Y:S01]  /*10400*/  LEA.HI.X.SX32 R25, R0, R3, 0x1, P6 ;  /* 0x0000000300197211 */ /* 0x000fe200030f0eff */
[----:B------:R0:W-:Y:S04]  /*10410*/  @P3 STG.E.U16 [R22.64], R27 ;  /* 0x0000001b16003986 */ /* 0x0001e8000c101504 */
[----:B------:R1:W-:Y:S04]  /*10420*/  @P2 STG.E.U16 [R24.64], R26 ;  /* 0x0000001a18002986 */ /* 0x0003e8000c101504 */
[----:B0-----:R-:W2:Y:S04]  /*10430*/  LDL.LU R27, [R1+0x30] ;  /* 0x00003000011b7983 */ /* 0x001ea80000300800 */
[----:B-1----:R-:W4:Y:S01]  /*10440*/  LDL.LU R26, [R1+0x90] ;  /* 0x00009000011a7983 */ /* 0x002f220000300800 */
[----:B------:R-:W-:-:S02]  /*10450*/  IADD3 R21, R29, 0xe, RZ ;  /* 0x0000000e1d157810 */ /* 0x000fc40007ffe0ff */
[----:B------:R-:W-:Y:S02]  /*10460*/  IADD3 R16, R0, c[0x0][0x198], RZ ;  /* 0x0000660000107a10 */ /* 0x000fe40007ffe0ff */
[----:B------:R-:W-:Y:S02]  /*10470*/  ISETP.LT.AND P1, PT, R21, c[0x0][0x17c], !P0 ;  /* 0x00005f0015007a0c */ /* 0x000fe40004721270 */
[----:B------:R-:W-:Y:S02]  /*10480*/  IADD3 R21, R29, 0xf, RZ ;  /* 0x0000000f1d157810 */ /* 0x000fe40007ffe0ff */
[C---:B------:R-:W-:Y:S02]  /*10490*/  LEA R22, P6, R16.reuse, R20, 0x1 ;  /* 0x0000001410167211 */ /* 0x040fe400078c08ff */
[----:B------:R-:W-:Y:S02]  /*104a0*/  ISETP.LT.AND P5, PT, R21, c[0x0][0x17c], !P0 ;  /* 0x00005f0015007a0c */ /* 0x000fe400047a1270 */
[----:B------:R-:W-:-:S02]  /*104b0*/  IADD3 R0, R16, c[0x0][0x198], RZ ;  /* 0x0000660010007a10 */ /* 0x000fc40007ffe0ff */
[----:B------:R-:W-:Y:S02]  /*104c0*/  IADD3 R21, R29, 0x10, RZ ;  /* 0x000000101d157810 */ /* 0x000fe40007ffe0ff */
[----:B------:R-:W-:Y:S02]  /*104d0*/  LEA.HI.X.SX32 R23, R16, R3, 0x1, P6 ;  /* 0x0000000310177211 */ /* 0x000fe400030f0eff */
[C---:B------:R-:W-:Y:S02]  /*104e0*/  LEA R24, P6, R0.reuse, R20, 0x1 ;  /* 0x0000001400187211 */ /* 0x040fe400078c08ff */
[----:B------:R-:W-:Y:S02]  /*104f0*/  ISETP.LT.AND P4, PT, R21, c[0x0][0x17c], !P0 ;  /* 0x00005f0015007a0c */ /* 0x000fe40004781270 */
[----:B------:R-:W-:Y:S01]  /*10500*/  IADD3 R16, R0, c[0x0][0x198], RZ ;  /* 0x0000660000107a10 */ /* 0x000fe20007ffe0ff */
[----:B------:R0:W-:Y:S01]  /*10510*/  @P1 STG.E.U16 [R22.64], R12 ;  /* 0x0000000c16001986 */ /* 0x0001e2000c101504 */
[----:B------:R-:W-:-:S02]  /*10520*/  IADD3 R21, R29, 0x11, RZ ;  /* 0x000000111d157810 */ /* 0x000fc40007ffe0ff */
[----:B------:R-:W-:Y:S02]  /*10530*/  LEA.HI.X.SX32 R25, R0, R3, 0x1, P6 ;  /* 0x0000000300197211 */ /* 0x000fe400030f0eff */
[----:B------:R-:W-:Y:S02]  /*10540*/  ISETP.LT.AND P3, PT, R21, c[0x0][0x17c], !P0 ;  /* 0x00005f0015007a0c */ /* 0x000fe40004761270 */
[----:B------:R-:W-:Y:S02]  /*10550*/  IADD3 R0, R16, c[0x0][0x198], RZ ;  /* 0x0000660010007a10 */ /* 0x000fe40007ffe0ff */
[----:B------:R-:W-:Y:S02]  /*10560*/  IADD3 R21, R29, 0x12, RZ ;  /* 0x000000121d157810 */ /* 0x000fe40007ffe0ff */
[----:B0-----:R-:W-:Y:S02]  /*10570*/  PRMT R12, R12, 0x7632, R12 ;  /* 0x000076320c0c7816 */ /* 0x001fe4000000000c */
[----:B------:R-:W-:-:S03]  /*10580*/  LEA R22, P6, R16, R20, 0x1 ;  /* 0x0000001410167211 */ /* 0x000fc600078c08ff */
[----:B------:R0:W-:Y:S01]  /*10590*/  @P5 STG.E.U16 [R24.64], R12 ;  /* 0x0000000c18005986 */ /* 0x0001e2000c101504 */
[----:B------:R-:W-:Y:S02]  /*105a0*/  LEA.HI.X.SX32 R23, R16, R3, 0x1, P6 ;  /* 0x0000000310177211 */ /* 0x000fe400030f0eff */
[----:B------:R-:W-:Y:S02]  /*105b0*/  IADD3 R16, R29, 0x15, RZ ;  /* 0x000000151d107810 */ /* 0x000fe40007ffe0ff */
[----:B------:R-:W-:Y:S02]  /*105c0*/  ISETP.LT.AND P2, PT, R21, c[0x0][0x17c], !P0 ;  /* 0x00005f0015007a0c */ /* 0x000fe40004741270 */
[----:B------:R-:W-:Y:S02]  /*105d0*/  IADD3 R21, R29, 0x13, RZ ;  /* 0x000000131d157810 */ /* 0x000fe40007ffe0ff */
[C---:B0-----:R-:W-:Y:S02]  /*105e0*/  LEA R24, P6, R0.reuse, R20, 0x1 ;  /* 0x0000001400187211 */ /* 0x041fe400078c08ff */
[----:B------:R-:W-:-:S02]  /*105f0*/  IADD3 R12, R0, c[0x0][0x198], RZ ;  /* 0x00006600000c7a10 */ /* 0x000fc40007ffe0ff */
[----:B------:R-:W-:Y:S02]  /*10600*/  LEA.HI.X.SX32 R25, R0, R3, 0x1, P6 ;  /* 0x0000000300197211 */ /* 0x000fe400030f0eff */
[----:B------:R-:W-:Y:S02]  /*10610*/  ISETP.LT.AND P1, PT, R21, c[0x0][0x17c], !P0 ;  /* 0x00005f0015007a0c */ /* 0x000fe40004721270 */
[----:B------:R-:W-:Y:S02]  /*10620*/  IADD3 R21, R29, 0x14, RZ ;  /* 0x000000141d157810 */ /* 0x000fe40007ffe0ff */
[----:B------:R-:W-:Y:S02]  /*10630*/  IADD3 R0, R12, c[0x0][0x198], RZ ;  /* 0x000066000c007a10 */ /* 0x000fe40007ffe0ff */
[----:B------:R-:W-:Y:S02]  /*10640*/  ISETP.LT.AND P5, PT, R21, c[0x0][0x17c], !P0 ;  /* 0x00005f0015007a0c */ /* 0x000fe400047a1270 */
[----:B------:R-:W-:Y:S01]  /*10650*/  IADD3 R21, R29, 0x16, RZ ;  /* 0x000000161d157810 */ /* 0x000fe20007ffe0ff */
[----:B----4-:R0:W-:Y:S01]  /*10660*/  @P4 STG.E.U16 [R22.64], R26 ;  /* 0x0000001a16004986 */ /* 0x0101e2000c101504 */
[----:B------:R-:W-:-:S02]  /*10670*/  ISETP.LT.AND P4, PT, R16, c[0x0][0x17c], !P0 ;  /* 0x00005f0010007a0c */ /* 0x000fc40004781270 */
[----:B------:R-:W-:Y:S02]  /*10680*/  PRMT R16, R26, 0x7632, R16 ;  /* 0x000076321a107816 */ /* 0x000fe40000000010 */
[----:B0-----:R-:W-:-:S03]  /*10690*/  LEA R22, P6, R12, R20, 0x1 ;  /* 0x000000140c167211 */ /* 0x001fc600078c08ff */
[----:B------:R0:W-:Y:S01]  /*106a0*/  @P3 STG.E.U16 [R24.64], R16 ;  /* 0x0000001018003986 */ /* 0x0001e2000c101504 */
[----:B------:R-:W-:-:S03]  /*106b0*/  LEA.HI.X.SX32 R23, R12, R3, 0x1, P6 ;  /* 0x000000030c177211 */ /* 0x000fc600030f0eff */
[----:B------:R-:W4:Y:S01]  /*106c0*/  LDL.LU R26, [R1+0x20] ;  /* 0x00002000011a7983 */ /* 0x000f220000300800 */
[----:B------:R-:W-:-:S03]  /*106d0*/  ISETP.LT.AND P3, PT, R21, c[0x0][0x17c], !P0 ;  /* 0x00005f0015007a0c */ /* 0x000fc60004761270 */
[----:B--2---:R1:W-:Y:S01]  /*106e0*/  @P2 STG.E.U16 [R22.64], R27 ;  /* 0x0000001b16002986 */ /* 0x0043e2000c101504 */
[----:B0-----:R-:W-:Y:S02]  /*106f0*/  IADD3 R16, R29, 0x17, RZ ;  /* 0x000000171d107810 */ /* 0x001fe40007ffe0ff */
[----:B------:R-:W-:Y:S02]  /*10700*/  LEA R24, P6, R0, R20, 0x1 ;  /* 0x0000001400187211 */ /* 0x000fe400078c08ff */
[----:B------:R-:W-:Y:S02]  /*10710*/  ISETP.LT.AND P2, PT, R16, c[0x0][0x17c], !P0 ;  /* 0x00005f0010007a0c */ /* 0x000fe40004741270 */
[----:B------:R-:W-:Y:S02]  /*10720*/  LEA.HI.X.SX32 R25, R0, R3, 0x1, P6 ;  /* 0x0000000300197211 */ /* 0x000fe400030f0eff */
[----:B------:R-:W-:Y:S02]  /*10730*/  PRMT R16, R27, 0x7632, R16 ;  /* 0x000076321b107816 */ /* 0x000fe40000000010 */
[----:B------:R-:W-:Y:S01]  /*10740*/  IADD3 R21, R29, 0x18, RZ ;  /* 0x000000181d157810 */ /* 0x000fe20007ffe0ff */
[----:B-1----:R-:W2:Y:S04]  /*10750*/  LDL.LU R27, [R1+0xa0] ;  /* 0x0000a000011b7983 */ /* 0x002ea80000300800 */
[----:B------:R0:W-:Y:S01]  /*10760*/  @P1 STG.E.U16 [R24.64], R16 ;  /* 0x0000001018001986 */ /* 0x0001e2000c101504 */
[----:B------:R-:W-:-:S03]  /*10770*/  ISETP.LT.AND P1, PT, R21, c[0x0][0x17c], !P0 ;  /* 0x00005f0015007a0c */ /* 0x000fc60004721270 */
[----:B------:R-:W2:Y:S01]  /*10780*/  LDL.LU R21, [R1+0x70] ;  /* 0x0000700001157983 */ /* 0x000ea20000300800 */
[----:B------:R-:W-:-:S04]  /*10790*/  IADD3 R12, R0, c[0x0][0x198], RZ ;  /* 0x00006600000c7a10 */ /* 0x000fc80007ffe0ff */
[CC--:B------:R-:W-:Y:S02]  /*107a0*/  LEA R22, P6, R12.reuse, R20.reuse, 0x1 ;  /* 0x000000140c167211 */ /* 0x0c0fe400078c08ff */
[C---:B------:R-:W-:Y:S02]  /*107b0*/  IADD3 R0, R12.reuse, c[0x0][0x198], RZ ;  /* 0x000066000c007a10 */ /* 0x040fe40007ffe0ff */
[-C--:B------:R-:W-:Y:S02]  /*107c0*/  LEA.HI.X.SX32 R23, R12, R3.reuse, 0x1, P6 ;  /* 0x000000030c177211 */ /* 0x080fe400030f0eff */
[C---:B0-----:R-:W-:Y:S02]  /*107d0*/  LEA R24, P6, R0.reuse, R20, 0x1 ;  /* 0x0000001400187211 */ /* 0x041fe400078c08ff */
[C---:B------:R-:W-:Y:S01]  /*107e0*/  IADD3 R12, R0.reuse, c[0x0][0x198], RZ ;  /* 0x00006600000c7a10 */ /* 0x040fe20007ffe0ff */
[----:B------:R0:W-:Y:S01]  /*107f0*/  @P5 STG.E.U16 [R22.64], R8 ;  /* 0x0000000816005986 */ /* 0x0001e2000c101504 */
[----:B------:R-:W-:-:S02]  /*10800*/  LEA.HI.X.SX32 R25, R0, R3, 0x1, P6 ;  /* 0x0000000300197211 */ /* 0x000fc400030f0eff */
[----:B------:R-:W-:Y:S02]  /*10810*/  IADD3 R0, R12, c[0x0][0x198], RZ ;  /* 0x000066000c007a10 */ /* 0x000fe40007ffe0ff */
[----:B0-----:R-:W-:Y:S02]  /*10820*/  PRMT R8, R8, 0x7632, R8 ;  /* 0x0000763208087816 */ /* 0x001fe40000000008 */
[----:B------:R-:W-:-:S03]  /*10830*/  LEA R22, P6, R12, R20, 0x1 ;  /* 0x000000140c167211 */ /* 0x000fc600078c08ff */
[----:B------:R0:W-:Y:S01]  /*10840*/  @P4 STG.E.U16 [R24.64], R8 ;  /* 0x0000000818004986 */ /* 0x0001e2000c101504 */
[----:B------:R-:W-:Y:S02]  /*10850*/  LEA.HI.X.SX32 R23, R12, R3, 0x1, P6 ;  /* 0x000000030c177211 */ /* 0x000fe400030f0eff */
[----:B------:R-:W-:-:S03]  /*10860*/  IADD3 R16, R29, 0x19, RZ ;  /* 0x000000191d107810 */ /* 0x000fc60007ffe0ff */
[----:B---3--:R1:W-:Y:S01]  /*10870*/  @P3 STG.E.U16 [R22.64], R4 ;  /* 0x0000000416003986 */ /* 0x0083e2000c101504 */
[CC--:B0-----:R-:W-:Y:S02]  /*10880*/  LEA R24, P6, R0.reuse, R20.reuse, 0x1 ;  /* 0x0000001400187211 */ /* 0x0c1fe400078c08ff */
[C---:B------:R-:W-:Y:S02]  /*10890*/  IADD3 R8, R0.reuse, c[0x0][0x198], RZ ;  /* 0x0000660000087a10 */ /* 0x040fe40007ffe0ff */
[----:B------:R-:W-:Y:S02]  /*108a0*/  LEA.HI.X.SX32 R25, R0, R3, 0x1, P6 ;  /* 0x0000000300197211 */ /* 0x000fe400030f0eff */
[----:B-1----:R-:W-:Y:S02]  /*108b0*/  PRMT R4, R4, 0x7632, R4 ;  /* 0x0000763204047816 */ /* 0x002fe40000000004 */
[----:B------:R-:W-:Y:S02]  /*108c0*/  LEA R22, P6, R8, R20, 0x1 ;  /* 0x0000001408167211 */ /* 0x000fe400078c08ff */
[----:B------:R-:W-:-:S02]  /*108d0*/  ISETP.LT.AND P5, PT, R16, c[0x0][0x17c], !P0 ;  /* 0x00005f0010007a0c */ /* 0x000fc400047a1270 */
[C---:B------:R-:W-:Y:S02]  /*108e0*/  IADD3 R0, R8.reuse, c[0x0][0x198], RZ ;  /* 0x0000660008007a10 */ /* 0x040fe40007ffe0ff */
[C---:B------:R-:W-:Y:S01]  /*108f0*/  IADD3 R16, R29.reuse, 0x1a, RZ ;  /* 0x0000001a1d107810 */ /* 0x040fe20007ffe0ff */
[----:B------:R0:W-:Y:S01]  /*10900*/  @P2 STG.E.U16 [R24.64], R4 ;  /* 0x0000000418002986 */ /* 0x0001e2000c101504 */
[----:B------:R-:W-:Y:S02]  /*10910*/  LEA.HI.X.SX32 R23, R8, R3, 0x1, P6 ;  /* 0x0000000308177211 */ /* 0x000fe400030f0eff */
[C---:B------:R-:W-:Y:S02]  /*10920*/  IADD3 R8, R29.reuse, 0x1d, RZ ;  /* 0x0000001d1d087810 */ /* 0x040fe40007ffe0ff */
[----:B------:R-:W-:Y:S02]  /*10930*/  ISETP.LT.AND P4, PT, R16, c[0x0][0x17c], !P0 ;  /* 0x00005f0010007a0c */ /* 0x000fe40004781270 */
[----:B------:R-:W-:-:S02]  /*10940*/  IADD3 R12, R29, 0x1b, RZ ;  /* 0x0000001b1d0c7810 */ /* 0x000fc40007ffe0ff */
[C---:B0-----:R-:W-:Y:S02]  /*10950*/  LEA R24, P6, R0.reuse, R20, 0x1 ;  /* 0x0000001400187211 */ /* 0x041fe400078c08ff */
[C---:B------:R-:W-:Y:S02]  /*10960*/  IADD3 R4, R0.reuse, c[0x0][0x198], RZ ;  /* 0x0000660000047a10 */ /* 0x040fe40007ffe0ff */
[----:B------:R-:W-:Y:S02]  /*10970*/  LEA.HI.X.SX32 R25, R0, R3, 0x1, P6 ;  /* 0x0000000300197211 */ /* 0x000fe400030f0eff */
[----:B------:R-:W-:Y:S02]  /*10980*/  ISETP.LT.AND P3, PT, R12, c[0x0][0x17c], !P0 ;  /* 0x00005f000c007a0c */ /* 0x000fe40004761270 */
[----:B------:R-:W-:Y:S02]  /*10990*/  IADD3 R0, R4, c[0x0][0x198], RZ ;  /* 0x0000660004007a10 */ /* 0x000fe40007ffe0ff */
[----:B------:R-:W-:-:S04]  /*109a0*/  IADD3 R12, R29, 0x1c, RZ ;  /* 0x0000001c1d0c7810 */ /* 0x000fc80007ffe0ff */
[----:B------:R-:W-:Y:S02]  /*109b0*/  ISETP.LT.AND P2, PT, R12, c[0x0][0x17c], !P0 ;  /* 0x00005f000c007a0c */ /* 0x000fe40004741270 */
[----:B------:R-:W-:Y:S01]  /*109c0*/  IADD3 R12, R29, 0x1e, RZ ;  /* 0x0000001e1d0c7810 */ /* 0x000fe20007ffe0ff */
[----:B--2---:R0:W-:Y:S01]  /*109d0*/  @P1 STG.E.U16 [R22.64], R21 ;  /* 0x0000001516001986 */ /* 0x0041e2000c101504 */
[----:B------:R-:W-:Y:S02]  /*109e0*/  ISETP.LT.AND P1, PT, R8, c[0x0][0x17c], !P0 ;  /* 0x00005f0008007a0c */ /* 0x000fe40004721270 */
[----:B------:R-:W-:Y:S02]  /*109f0*/  PRMT R8, R21, 0x7632, R8 ;  /* 0x0000763215087816 */ /* 0x000fe40000000008 */
[----:B0-----:R-:W-:-:S03]  /*10a00*/  LEA R22, P6, R4, R20, 0x1 ;  /* 0x0000001404167211 */ /* 0x001fc600078c08ff */
[----:B------:R0:W-:Y:S01]  /*10a10*/  @P5 STG.E.U16 [R24.64], R8 ;  /* 0x0000000818005986 */ /* 0x0001e2000c101504 */
[----:B------:R-:W-:-:S03]  /*10a20*/  LEA.HI.X.SX32 R23, R4, R3, 0x1, P6 ;  /* 0x0000000304177211 */ /* 0x000fc600030f0eff */
[----:B------:R-:W2:Y:S01]  /*10a30*/  LDL.LU R21, [R1+0x44] ;  /* 0x0000440001157983 */ /* 0x000ea20000300800 */
[----:B------:R-:W-:-:S03]  /*10a40*/  IADD3 R4, R0, c[0x0][0x198], RZ ;  /* 0x0000660000047a10 */ /* 0x000fc60007ffe0ff */
[----:B----4-:R1:W-:Y:S01]  /*10a50*/  @P4 STG.E.U16 [R22.64], R26 ;  /* 0x0000001a16004986 */ /* 0x0103e2000c101504 */
[----:B0-----:R-:W-:Y:S02]  /*10a60*/  IADD3 R8, R29, 0x1f, RZ ;  /* 0x0000001f1d087810 */ /* 0x001fe40007ffe0ff */
[-C--:B------:R-:W-:Y:S02]  /*10a70*/  LEA R24, P6, R0, R20.reuse, 0x1 ;  /* 0x0000001400187211 */ /* 0x080fe400078c08ff */
[----:B------:R-:W-:Y:S02]  /*10a80*/  ISETP.LT.AND P4, PT, R8, c[0x0][0x17c], !P0 ;  /* 0x00005f0008007a0c */ /* 0x000fe40004781270 */
[----:B------:R-:W-:Y:S02]  /*10a90*/  LEA.HI.X.SX32 R25, R0, R3, 0x1, P6 ;  /* 0x0000000300197211 */ /* 0x000fe400030f0eff */
[----:B------:R-:W-:Y:S02]  /*10aa0*/  PRMT R8, R26, 0x7632, R8 ;  /* 0x000076321a087816 */ /* 0x000fe40000000008 */
[C---:B-1----:R-:W-:Y:S01]  /*10ab0*/  LEA R22, P6, R4.reuse, R20, 0x1 ;  /* 0x0000001404167211 */ /* 0x042fe200078c08ff */
[----:B------:R-:W3:Y:S01]  /*10ac0*/  LDL.LU R26, [R1+0x54] ;  /* 0x00005400011a7983 */ /* 0x000ee20000300800 */
[----:B------:R-:W-:-:S02]  /*10ad0*/  IADD3 R0, R4, c[0x0][0x198], RZ ;  /* 0x0000660004007a10 */ /* 0x000fc40007ffe0ff */
[----:B------:R-:W-:Y:S01]  /*10ae0*/  LEA.HI.X.SX32 R23, R4, R3, 0x1, P6 ;  /* 0x0000000304177211 */ /* 0x000fe200030f0eff */
[----:B------:R0:W-:Y:S01]  /*10af0*/  @P3 STG.E.U16 [R24.64], R8 ;  /* 0x0000000818003986 */ /* 0x0001e2000c101504 */
[----:B------:R-:W-:Y:S02]  /*10b00*/  ISETP.LT.AND P5, PT, R12, c[0x0][0x17c], !P0 ;  /* 0x00005f000c007a0c */ /* 0x000fe400047a1270 */
[C---:B------:R-:W-:Y:S01]  /*10b10*/  IADD3 R4, R0.reuse, c[0x0][0x198], RZ ;  /* 0x0000660000047a10 */ /* 0x040fe20007ffe0ff */
[----:B------:R1:W-:Y:S01]  /*10b20*/  @P2 STG.E.U16 [R22.64], R27 ;  /* 0x0000001b16002986 */ /* 0x0003e2000c101504 */
[----:B0-----:R-:W-:Y:S02]  /*10b30*/  IADD3 R8, R29, 0x21, RZ ;  /* 0x000000211d087810 */ /* 0x001fe40007ffe0ff */
[----:B------:R-:W-:Y:S02]  /*10b40*/  LEA R24, P6, R0, R20, 0x1 ;  /* 0x0000001400187211 */ /* 0x000fe400078c08ff */
[----:B------:R-:W-:-:S02]  /*10b50*/  ISETP.LT.AND P2, PT, R8, c[0x0][0x17c], !P0 ;  /* 0x00005f0008007a0c */ /* 0x000fc40004741270 */
[----:B------:R-:W-:Y:S02]  /*10b60*/  LEA.HI.X.SX32 R25, R0, R3, 0x1, P6 ;  /* 0x0000000300197211 */ /* 0x000fe400030f0eff */
[----:B------:R-:W-:Y:S02]  /*10b70*/  PRMT R8, R27, 0x7632, R8 ;  /* 0x000076321b087816 */ /* 0x000fe40000000008 */
[----:B-1----:R-:W-:-:S03]  /*10b80*/  LEA R22, P6, R4, R20, 0x1 ;  /* 0x0000001404167211 */ /* 0x002fc600078c08ff */
[----:B------:R0:W-:Y:S01]  /*10b90*/  @P1 STG.E.U16 [R24.64], R8 ;  /* 0x0000000818001986 */ /* 0x0001e2000c101504 */
[----:B------:R-:W-:-:S05]  /*10ba0*/  LEA.HI.X.SX32 R23, R4, R3, 0x1, P6 ;  /* 0x0000000304177211 */ /* 0x000fca00030f0eff */
[----:B------:R1:W-:Y:S01]  /*10bb0*/  @P5 STG.E.U16 [R22.64], R11 ;  /* 0x0000000b16005986 */ /* 0x0003e2000c101504 */
[----:B0-----:R-:W-:-:S04]  /*10bc0*/  IADD3 R8, R29, 0x23, RZ ;  /* 0x000000231d087810 */ /* 0x001fc80007ffe0ff */
[----:B------:R-:W-:Y:S02]  /*10bd0*/  ISETP.LT.AND P5, PT, R8, c[0x0][0x17c], !P0 ;  /* 0x00005f0008007a0c */ /* 0x000fe400047a1270 */
[----:B------:R-:W-:Y:S02]  /*10be0*/  PRMT R8, R11, 0x7632, R8 ;  /* 0x000076320b087816 */ /* 0x000fe40000000008 */
[----:B-1----:R-:W4:Y:S04]  /*10bf0*/  LDL.LU R11, [R1+0x560] ;  /* 0x00056000010b7983 */ /* 0x002f280000300800 */
[----:B------:R-:W4:Y:S01]  /*10c00*/  LDL.LU R27, [R1+0x14] ;  /* 0x00001400011b7983 */ /* 0x000f220000300800 */
[----:B------:R-:W-:Y:S02]  /*10c10*/  IADD3 R0, R4, c[0x0][0x198], RZ ;  /* 0x0000660004007a10 */ /* 0x000fe40007ffe0ff */
[----:B------:R-:W-:-:S02]  /*10c20*/  IADD3 R12, R29, 0x20, RZ ;  /* 0x000000201d0c7810 */ /* 0x000fc40007ffe0ff */
[-C--:B------:R-:W-:Y:S02]  /*10c30*/  LEA R24, P6, R0, R20.reuse, 0x1 ;  /* 0x0000001400187211 */ /* 0x080fe400078c08ff */
[----:B------:R-:W-:Y:S02]  /*10c40*/  ISETP.LT.AND P3, PT, R12, c[0x0][0x17c], !P0 ;  /* 0x00005f000c007a0c */ /* 0x000fe40004761270 */
[C---:B------:R-:W-:Y:S02]  /*10c50*/  IADD3 R4, R0.reuse, c[0x0][0x198], RZ ;  /* 0x0000660000047a10 */ /* 0x040fe40007ffe0ff */
[----:B------:R-:W-:Y:S02]  /*10c60*/  LEA.HI.X.SX32 R25, R0, R3, 0x1, P6 ;  /* 0x0000000300197211 */ /* 0x000fe400030f0eff */
[C---:B------:R-:W-:Y:S02]  /*10c70*/  LEA R22, P6, R4.reuse, R20, 0x1 ;  /* 0x0000001404167211 */ /* 0x040fe400078c08ff */
[----:B------:R-:W-:-:S02]  /*10c80*/  IADD3 R0, R4, c[0x0][0x198], RZ ;  /* 0x0000660004007a10 */ /* 0x000fc40007ffe0ff */
[C---:B------:R-:W-:Y:S01]  /*10c90*/  IADD3 R12, R29.reuse, 0x22, RZ ;  /* 0x000000221d0c7810 */ /* 0x040fe20007ffe0ff */
[----:B------:R0:W-:Y:S01]  /*10ca0*/  @P4 STG.E.U16 [R24.64], R8 ;  /* 0x0000000818004986 */ /* 0x0001e2000c101504 */
[----:B------:R-:W-:Y:S02]  /*10cb0*/  LEA.HI.X.SX32 R23, R4, R3, 0x1, P6 ;  /* 0x0000000304177211 */ /* 0x000fe400030f0eff */
[----:B------:R-:W-:Y:S02]  /*10cc0*/  ISETP.LT.AND P1, PT, R12, c[0x0][0x17c], !P0 ;  /* 0x00005f000c007a0c */ /* 0x000fe40004721270 */
[C---:B------:R-:W-:Y:S02]  /*10cd0*/  IADD3 R4, R0.reuse, c[0x0][0x198], RZ ;  /* 0x0000660000047a10 */ /* 0x040fe40007ffe0ff */
[----:B0-----:R-:W-:Y:S02]  /*10ce0*/  IADD3 R8, R29, 0x25, RZ ;  /* 0x000000251d087810 */ /* 0x001fe40007ffe0ff */
[----:B------:R-:W-:-:S04]  /*10cf0*/  LEA R24, P6, R0, R20, 0x1 ;  /* 0x0000001400187211 */ /* 0x000fc800078c08ff */
[----:B------:R-:W-:Y:S02]  /*10d00*/  LEA.HI.X.SX32 R25, R0, R3, 0x1, P6 ;  /* 0x0000000300197211 */ /* 0x000fe400030f0eff */
[----:B------:R-:W-:Y:S02]  /*10d10*/  IADD3 R0, R4, c[0x0][0x198], RZ ;  /* 0x0000660004007a10 */ /* 0x000fe40007ffe0ff */
[----:B------:R-:W-:-:S04]  /*10d20*/  IADD3 R12, R29, 0x24, RZ ;  /* 0x000000241d0c7810 */ /* 0x000fc80007ffe0ff */
[----:B------:R-:W-:Y:S01]  /*10d30*/  ISETP.LT.AND P4, PT, R12, c[0x0][0x17c], !P0 ;  /* 0x00005f000c007a0c */ /* 0x000fe20004781270 */
[----:B--2---:R0:W-:Y:S01]  /*10d40*/  @P3 STG.E.U16 [R22.64], R21 ;  /* 0x0000001516003986 */ /* 0x0041e2000c101504 */
[----:B------:R-:W-:Y:S02]  /*10d50*/  ISETP.LT.AND P3, PT, R8, c[0x0][0x17c], !P0 ;  /* 0x00005f0008007a0c */ /* 0x000fe40004761270 */
[----:B------:R-:W-:Y:S02]  /*10d60*/  PRMT R8, R21, 0x7632, R8 ;  /* 0x0000763215087816 */ /* 0x000fe40000000008 */
[C---:B0-----:R-:W-:Y:S01]  /*10d70*/  LEA R22, P6, R4.reuse, R20, 0x1 ;  /* 0x0000001404167211 */ /* 0x041fe200078c08ff */
[----:B------:R-:W2:Y:S03]  /*10d80*/  LDL.LU R21, [R1+0x84] ;  /* 0x0000840001157983 */ /* 0x000ea60000300800 */
[----:B------:R-:W-:Y:S01]  /*10d90*/  LEA.HI.X.SX32 R23, R4, R3, 0x1, P6 ;  /* 0x0000000304177211 */ /* 0x000fe200030f0eff */
[----:B------:R0:W-:Y:S01]  /*10da0*/  @P2 STG.E.U16 [R24.64], R8 ;  /* 0x0000000818002986 */ /* 0x0001e2000c101504 */
[----:B------:R-:W-:-:S03]  /*10db0*/  IADD3 R4, R0, c[0x0][0x198], RZ ;  /* 0x0000660000047a10 */ /* 0x000fc60007ffe0ff */
[----:B---3--:R1:W-:Y:S01]  /*10dc0*/  @P1 STG.E.U16 [R22.64], R26 ;  /* 0x0000001a16001986 */ /* 0x0083e2000c101504 */
[----:B0-----:R-:W-:Y:S02]  /*10dd0*/  IADD3 R8, R29, 0x27, RZ ;  /* 0x000000271d087810 */ /* 0x001fe40007ffe0ff */
[----:B------:R-:W-:Y:S02]  /*10de0*/  LEA R24, P6, R0, R20, 0x1 ;  /* 0x0000001400187211 */ /* 0x000fe400078c08ff */
[----:B------:R-:W-:Y:S02]  /*10df0*/  ISETP.LT.AND P1, PT, R8, c[0x0][0x17c], !P0 ;  /* 0x00005f0008007a0c */ /* 0x000fe40004721270 */
[----:B------:R-:W-:Y:S02]  /*10e00*/  PRMT R8, R26, 0x7632, R8 ;  /* 0x000076321a087816 */ /* 0x000fe40000000008 */
[----:B-1----:R-:W3:Y:S01]  /*10e10*/  LDL.LU R26, [R1+0x64] ;  /* 0x00006400011a7983 */ /* 0x002ee20000300800 */
[----:B------:R-:W-:-:S02]  /*10e20*/  LEA.HI.X.SX32 R25, R0, R3, 0x1, P6 ;  /* 0x0000000300197211 */ /* 0x000fc400030f0eff */
[----:B------:R-:W-:-:S03]  /*10e30*/  LEA R22, P6, R4, R20, 0x1 ;  /* 0x0000001404167211 */ /* 0x000fc600078c08ff */
[----:B------:R0:W-:Y:S01]  /*10e40*/  @P5 STG.E.U16 [R24.64], R8 ;  /* 0x0000000818005986 */ /* 0x0001e2000c101504 */
[----:B------:R-:W-:Y:S02]  /*10e50*/  LEA.HI.X.SX32 R23, R4, R3, 0x1, P6 ;  /* 0x0000000304177211 */ /* 0x000fe400030f0eff */
[----:B0-----:R-:W-:-:S03]  /*10e60*/  IADD3 R8, R29, 0x29, RZ ;  /* 0x000000291d087810 */ /* 0x001fc60007ffe0ff */
[----:B----4-:R0:W-:Y:S01]  /*10e70*/  @P4 STG.E.U16 [R22.64], R27 ;  /* 0x0000001b16004986 */ /* 0x0101e2000c101504 */
[----:B------:R-:W-:Y:S02]  /*10e80*/  ISETP.LT.AND P4, PT, R8, c[0x0][0x17c], !P0 ;  /* 0x00005f0008007a0c */ /* 0x000fe40004781270 */
[----:B------:R-:W-:Y:S02]  /*10e90*/  PRMT R8, R27, 0x7632, R8 ;  /* 0x000076321b087816 */ /* 0x000fe40000000008 */
[----:B0-----:R-:W4:Y:S01]  /*10ea0*/  LDL.LU R27, [R1+0x4] ;  /* 0x00000400011b7983 */ /* 0x001f220000300800 */
[----:B------:R-:W-:Y:S02]  /*10eb0*/  IADD3 R0, R4, c[0x0][0x198], RZ ;  /* 0x0000660004007a10 */ /* 0x000fe40007ffe0ff */
[----:B------:R-:W-:Y:S02]  /*10ec0*/  IADD3 R12, R29, 0x26, RZ ;  /* 0x000000261d0c7810 */ /* 0x000fe40007ffe0ff */
[----:B------:R-:W-:-:S02]  /*10ed0*/  LEA R24, P6, R0, R20, 0x1 ;  /* 0x0000001400187211 */ /* 0x000fc400078c08ff */
[----:B------:R-:W-:Y:S02]  /*10ee0*/  ISETP.LT.AND P2, PT, R12, c[0x0][0x17c], !P0 ;  /* 0x00005f000c007a0c */ /* 0x000fe40004741270 */
[C---:B------:R-:W-:Y:S02]  /*10ef0*/  IADD3 R4, R0.reuse, c[0x0][0x198], RZ ;  /* 0x0000660000047a10 */ /* 0x040fe40007ffe0ff */
[-C--:B------:R-:W-:Y:S02]  /*10f00*/  LEA.HI.X.SX32 R25, R0, R3.reuse, 0x1, P6 ;  /* 0x0000000300197211 */ /* 0x080fe400030f0eff */
[C---:B------:R-:W-:Y:S02]  /*10f10*/  LEA R22, P6, R4.reuse, R20, 0x1 ;  /* 0x0000001404167211 */ /* 0x040fe400078c08ff */
[C---:B------:R-:W-:Y:S02]  /*10f20*/  IADD3 R0, R4.reuse, c[0x0][0x198], RZ ;  /* 0x0000660004007a10 */ /* 0x040fe40007ffe0ff */
[----:B------:R-:W-:Y:S01]  /*10f30*/  IADD3 R12, R29, 0x28, RZ ;  /* 0x000000281d0c7810 */ /* 0x000fe20007ffe0ff */
[----:B------:R0:W-:Y:S01]  /*10f40*/  @P3 STG.E.U16 [R24.64], R8 ;  /* 0x0000000818003986 */ /* 0x0001e2000c101504 */
[----:B------:R-:W-:-:S02]  /*10f50*/  LEA.HI.X.SX32 R23, R4, R3, 0x1, P6 ;  /* 0x0000000304177211 */ /* 0x000fc400030f0eff */
[----:B------:R-:W-:Y:S02]  /*10f60*/  ISETP.LT.AND P5, PT, R12, c[0x0][0x17c], !P0 ;  /* 0x00005f000c007a0c */ /* 0x000fe400047a1270 */
[C---:B------:R-:W-:Y:S01]  /*10f70*/  IADD3 R4, R0.reuse, c[0x0][0x198], RZ ;  /* 0x0000660000047a10 */ /* 0x040fe20007ffe0ff */
[----:B------:R1:W-:Y:S01]  /*10f80*/  @P2 STG.E.U16 [R22.64], R17 ;  /* 0x0000001116002986 */ /* 0x0003e2000c101504 */
[----:B0-----:R-:W-:Y:S02]  /*10f90*/  IADD3 R8, R29, 0x2b, RZ ;  /* 0x0000002b1d087810 */ /* 0x001fe40007ffe0ff */
[----:B------:R-:W-:Y:S02]  /*10fa0*/  LEA R24, P6, R0, R20, 0x1 ;  /* 0x0000001400187211 */ /* 0x000fe400078c08ff */
[----:B------:R-:W-:Y:S02]  /*10fb0*/  ISETP.LT.AND P2, PT, R8, c[0x0][0x17c], !P0 ;  /* 0x00005f0008007a0c */ /* 0x000fe40004741270 */
[----:B------:R-:W-:-:S02]  /*10fc0*/  LEA.HI.X.SX32 R25, R0, R3, 0x1, P6 ;  /* 0x0000000300197211 */ /* 0x000fc400030f0eff */
[----:B------:R-:W-:Y:S02]  /*10fd0*/  PRMT R8, R17, 0x7632, R8 ;  /* 0x0000763211087816 */ /* 0x000fe40000000008 */
[CC--:B------:R-:W-:Y:S02]  /*10fe0*/  LEA R16, P6, R4.reuse, R20.reuse, 0x1 ;  /* 0x0000001404107211 */ /* 0x0c0fe400078c08ff */
[C---:B------:R-:W-:Y:S02]  /*10ff0*/  IADD3 R0, R4.reuse, c[0x0][0x198], RZ ;  /* 0x0000660004007a10 */ /* 0x040fe40007ffe0ff */
[----:B------:R-:W-:Y:S01]  /*11000*/  IADD3 R12, R29, 0x2a, RZ ;  /* 0x0000002a1d0c7810 */ /* 0x000fe20007ffe0ff */
[----:B------:R0:W-:Y:S01]  /*11010*/  @P1 STG.E.U16 [R24.64], R8 ;  /* 0x0000000818001986 */ /* 0x0001e2000c101504 */
[----:B-1----:R-:W-:Y:S02]  /*11020*/  LEA.HI.X.SX32 R17, R4, R3, 0x1, P6 ;  /* 0x0000000304117211 */ /* 0x002fe400030f0eff */
[----:B------:R-:W-:-:S02]  /*11030*/  LEA R22, P6, R0, R20, 0x1 ;  /* 0x0000001400167211 */ /* 0x000fc400078c08ff */
[----:B------:R-:W-:Y:S02]  /*11040*/  ISETP.LT.AND P3, PT, R12, c[0x0][0x17c], !P0 ;  /* 0x00005f000c007a0c */ /* 0x000fe40004761270 */
[C---:B------:R-:W-:Y:S02]  /*11050*/  IADD3 R4, R0.reuse, c[0x0][0x198], RZ ;  /* 0x0000660000047a10 */ /* 0x040fe40007ffe0ff */
[C---:B0-----:R-:W-:Y:S02]  /*11060*/  IADD3 R8, R29.reuse, 0x2d, RZ ;  /* 0x0000002d1d087810 */ /* 0x041fe40007ffe0ff */
[----:B------:R-:W-:Y:S02]  /*11070*/  LEA.HI.X.SX32 R23, R0, R3, 0x1, P6 ;  /* 0x0000000300177211 */ /* 0x000fe400030f0eff */
[----:B------:R-:W-:Y:S02]  /*11080*/  IADD3 R0, R4, c[0x0][0x198], RZ ;  /* 0x0000660004007a10 */ /* 0x000fe40007ffe0ff */
[----:B------:R-:W-:-:S04]  /*11090*/  IADD3 R12, R29, 0x2c, RZ ;  /* 0x0000002c1d0c7810 */ /* 0x000fc80007ffe0ff */
[----:B------:R-:W-:Y:S01]  /*110a0*/  ISETP.LT.AND P1, PT, R12, c[0x0][0x17c], !P0 ;  /* 0x00005f000c007a0c */ /* 0x000fe20004721270 */
[----:B--2---:R0:W-:Y:S01]  /*110b0*/  @P5 STG.E.U16 [R16.64], R21 ;  /* 0x0000001510005986 */ /* 0x0041e2000c101504 */
[----:B------:R-:W-:Y:S02]  /*110c0*/  ISETP.LT.AND P5, PT, R8, c[0x0][0x17c], !P0 ;  /* 0x00005f0008007a0c */ /* 0x000fe400047a1270 */
[----:B------:R-:W-:Y:S02]  /*110d0*/  PRMT R8, R21, 0x7632, R8 ;  /* 0x0000763215087816 */ /* 0x000fe40000000008 */
[----:B0-----:R-:W-:-:S03]  /*110e0*/  LEA R16, P6, R4, R20, 0x1 ;  /* 0x0000001404107211 */ /* 0x001fc600078c08ff */
[----:B------:R0:W-:Y:S01]  /*110f0*/  @P4 STG.E.U16 [R22.64], R8 ;  /* 0x0000000816004986 */ /* 0x0001e2000c101504 */
[----:B------:R-:W-:Y:S02]  /*11100*/  LEA.HI.X.SX32 R17, R4, R3, 0x1, P6 ;  /* 0x0000000304117211 */ /* 0x000fe400030f0eff */
[C---:B------:R-:W-:Y:S02]  /*11110*/  IADD3 R4, R0.reuse, c[0x0][0x198], RZ ;  /* 0x0000660000047a10 */ /* 0x040fe40007ffe0ff */
[----:B0-----:R-:W-:Y:S01]  /*11120*/  IADD3 R8, R29, 0x2f, RZ ;  /* 0x0000002f1d087810 */ /* 0x001fe20007ffe0ff */
[----:B---3--:R0:W-:Y:S01]  /*11130*/  @P3 STG.E.U16 [R16.64], R26 ;  /* 0x0000001a10003986 */ /* 0x0081e2000c101504 */
[----:B------:R-:W-:Y:S02]  /*11140*/  LEA R22, P6, R0, R20, 0x1 ;  /* 0x0000001400167211 */ /* 0x000fe400078c08ff */
[----:B------:R-:W-:Y:S02]  /*11150*/  ISETP.LT.AND P3, PT, R8, c[0x0][0x17c], !P0 ;  /* 0x00005f0008007a0c */ /* 0x000fe40004761270 */
[----:B------:R-:W-:-:S02]  /*11160*/  PRMT R8, R26, 0x7632, R8 ;  /* 0x000076321a087816 */ /* 0x000fc40000000008 */
[----:B------:R-:W-:Y:S01]  /*11170*/  LEA.HI.X.SX32 R23, R0, R3, 0x1, P6 ;  /* 0x0000000300177211 */ /* 0x000fe200030f0eff */
[----:B0-----:R-:W2:Y:S01]  /*11180*/  LDL.LU R26, [R1+0x94] ;  /* 0x00009400011a7983 */ /* 0x001ea20000300800 */
[----:B------:R-:W-:-:S03]  /*11190*/  LEA R16, P6, R4, R20, 0x1 ;  /* 0x0000001404107211 */ /* 0x000fc600078c08ff */
[----:B------:R0:W-:Y:S01]  /*111a0*/  @P2 STG.E.U16 [R22.64], R8 ;  /* 0x0000000816002986 */ /* 0x0001e2000c101504 */
[----:B------:R-:W-:Y:S02]  /*111b0*/  LEA.HI.X.SX32 R17, R4, R3, 0x1, P6 ;  /* 0x0000000304117211 */ /* 0x000fe400030f0eff */
[----:B0-----:R-:W-:-:S03]  /*111c0*/  IADD3 R8, R29, 0x31, RZ ;  /* 0x000000311d087810 */ /* 0x001fc60007ffe0ff */
[----:B----4-:R0:W-:Y:S01]  /*111d0*/  @P1 STG.E.U16 [R16.64], R27 ;  /* 0x0000001b10001986 */ /* 0x0101e2000c101504 */
[----:B------:R-:W-:Y:S02]  /*111e0*/  ISETP.LT.AND P1, PT, R8, c[0x0][0x17c], !P0 ;  /* 0x00005f0008007a0c */ /* 0x000fe40004721270 */
[----:B------:R-:W-:Y:S02]  /*111f0*/  PRMT R8, R27, 0x7632, R8 ;  /* 0x000076321b087816 */ /* 0x000fe40000000008 */
[----:B0-----:R-:W3:Y:S01]  /*11200*/  LDL.LU R27, [R1+0x34] ;  /* 0x00003400011b7983 */ /* 0x001ee20000300800 */
[----:B------:R-:W-:Y:S02]  /*11210*/  IADD3 R0, R4, c[0x0][0x198], RZ ;  /* 0x0000660004007a10 */ /* 0x000fe40007ffe0ff */
[----:B------:R-:W-:Y:S01]  /*11220*/  IADD3 R12, R29, 0x2e, RZ ;  /* 0x0000002e1d0c7810 */ /* 0x000fe20007ffe0ff */
[----:B------:R-:W4:Y:S01]  /*11230*/  LDL.LU R25, [R1+0x74] ;  /* 0x0000740001197983 */ /* 0x000f220000300800 */
[----:B------:R-:W-:-:S02]  /*11240*/  LEA R22, P6, R0, R20, 0x1 ;  /* 0x0000001400167211 */ /* 0x000fc400078c08ff */
[----:B------:R-:W-:Y:S02]  /*11250*/  ISETP.LT.AND P4, PT, R12, c[0x0][0x17c], !P0 ;  /* 0x00005f000c007a0c */ /* 0x000fe40004781270 */
[C---:B------:R-:W-:Y:S02]  /*11260*/  IADD3 R4, R0.reuse, c[0x0][0x198], RZ ;  /* 0x0000660000047a10 */ /* 0x040fe40007ffe0ff */
[-C--:B------:R-:W-:Y:S02]  /*11270*/  LEA.HI.X.SX32 R23, R0, R3.reuse, 0x1, P6 ;  /* 0x0000000300177211 */ /* 0x080fe400030f0eff */
[C---:B------:R-:W-:Y:S02]  /*11280*/  LEA R16, P6, R4.reuse, R20, 0x1 ;  /* 0x0000001404107211 */ /* 0x040fe400078c08ff */
[----:B------:R-:W-:Y:S02]  /*11290*/  IADD3 R12, R29, 0x30, RZ ;  /* 0x000000301d0c7810 */ /* 0x000fe40007ffe0ff */
[C---:B------:R-:W-:Y:S01]  /*112a0*/  IADD3 R0, R4.reuse, c[0x0][0x198], RZ ;  /* 0x0000660004007a10 */ /* 0x040fe20007ffe0ff */
[----:B------:R0:W-:Y:S01]  /*112b0*/  @P5 STG.E.U16 [R22.64], R8 ;  /* 0x0000000816005986 */ /* 0x0001e2000c101504 */
[----:B------:R-:W-:-:S02]  /*112c0*/  LEA.HI.X.SX32 R17, R4, R3, 0x1, P6 ;  /* 0x0000000304117211 */ /* 0x000fc400030f0eff */
[----:B------:R-:W-:Y:S02]  /*112d0*/  ISETP.LT.AND P2, PT, R12, c[0x0][0x17c], !P0 ;  /* 0x00005f000c007a0c */ /* 0x000fe40004741270 */
[C---:B------:R-:W-:Y:S02]  /*112e0*/  IADD3 R12, R29.reuse, 0x32, RZ ;  /* 0x000000321d0c7810 */ /* 0x040fe40007ffe0ff */
[C---:B------:R-:W-:Y:S01]  /*112f0*/  IADD3 R4, R0.reuse, c[0x0][0x198], RZ ;  /* 0x0000660000047a10 */ /* 0x040fe20007ffe0ff */
[----:B------:R1:W-:Y:S01]  /*11300*/  @P4 STG.E.U16 [R16.64], R13 ;  /* 0x0000000d10004986 */ /* 0x0003e2000c101504 */
[----:B0-----:R-:W-:Y:S02]  /*11310*/  IADD3 R8, R29, 0x33, RZ ;  /* 0x000000331d087810 */ /* 0x001fe40007ffe0ff */
[----:B------:R-:W-:Y:S02]  /*11320*/  LEA R22, P6, R0, R20, 0x1 ;  /* 0x0000001400167211 */ /* 0x000fe400078c08ff */
[----:B------:R-:W-:-:S02]  /*11330*/  ISETP.LT.AND P5, PT, R12, c[0x0][0x17c], !P0 ;  /* 0x00005f000c007a0c */ /* 0x000fc400047a1270 */
[----:B------:R-:W-:Y:S02]  /*11340*/  ISETP.LT.AND P4, PT, R8, c[0x0][0x17c], !P0 ;  /* 0x00005f0008007a0c */ /* 0x000fe40004781270 */
[-C--:B------:R-:W-:Y:S02]  /*11350*/  LEA.HI.X.SX32 R23, R0, R3.reuse, 0x1, P6 ;  /* 0x0000000300177211 */ /* 0x080fe400030f0eff */
[----:B------:R-:W-:Y:S02]  /*11360*/  PRMT R8, R13, 0x7632, R8 ;  /* 0x000076320d087816 */ /* 0x000fe40000000008 */
[C---:B------:R-:W-:Y:S02]  /*11370*/  LEA R12, P6, R4.reuse, R20, 0x1 ;  /* 0x00000014040c7211 */ /* 0x040fe400078c08ff */
[----:B-1----:R-:W-:Y:S01]  /*11380*/  IADD3 R16, R29, 0x34, RZ ;  /* 0x000000341d107810 */ /* 0x002fe20007ffe0ff */
[----:B------:R0:W-:Y:S01]  /*11390*/  @P3 STG.E.U16 [R22.64], R8 ;  /* 0x0000000816003986 */ /* 0x0001e2000c101504 */
[----:B------:R-:W-:-:S02]  /*113a0*/  LEA.HI.X.SX32 R13, R4, R3, 0x1, P6 ;  /* 0x00000003040d7211 */ /* 0x000fc400030f0eff */
[----:B------:R-:W-:Y:S02]  /*113b0*/  IADD3 R0, R4, c[0x0][0x198], RZ ;  /* 0x0000660004007a10 */ /* 0x000fe40007ffe0ff */
[----:B------:R-:W-:Y:S02]  /*113c0*/  ISETP.LT.AND P3, PT, R16, c[0x0][0x17c], !P0 ;  /* 0x00005f0010007a0c */ /* 0x000fe40004761270 */
[C---:B------:R-:W-:Y:S02]  /*113d0*/  LEA R16, P6, R0.reuse, R20, 0x1 ;  /* 0x0000001400107211 */ /* 0x040fe400078c08ff */
[----:B0-----:R-:W-:Y:S02]  /*113e0*/  IADD3 R8, R29, 0x35, RZ ;  /* 0x000000351d087810 */ /* 0x001fe40007ffe0ff */
[C---:B------:R-:W-:Y:S02]  /*113f0*/  IADD3 R4, R0.reuse, c[0x0][0x198], RZ ;  /* 0x0000660000047a10 */ /* 0x040fe40007ffe0ff */
[----:B------:R-:W-:Y:S01]  /*11400*/  LEA.HI.X.SX32 R17, R0, R3, 0x1, P6 ;  /* 0x0000000300117211 */ /* 0x000fe200030f0eff */
[----:B--2---:R0:W-:Y:S01]  /*11410*/  @P2 STG.E.U16 [R12.64], R26 ;  /* 0x0000001a0c002986 */ /* 0x0041e2000c101504 */
[----:B------:R-:W-:-:S02]  /*11420*/  ISETP.LT.AND P2, PT, R8, c[0x0][0x17c], !P0 ;  /* 0x00005f0008007a0c */ /* 0x000fc40004741270 */
[----:B------:R-:W-:Y:S02]  /*11430*/  PRMT R8, R26, 0x7632, R8 ;  /* 0x000076321a087816 */ /* 0x000fe40000000008 */
[----:B0-----:R-:W2:Y:S01]  /*11440*/  LDL.LU R26, [R1+0x24] ;  /* 0x00002400011a7983 */ /* 0x001ea20000300800 */
[----:B------:R-:W-:-:S03]  /*11450*/  LEA R12, P6, R4, R20, 0x1 ;  /* 0x00000014040c7211 */ /* 0x000fc600078c08ff */
[----:B------:R0:W-:Y:S01]  /*11460*/  @P1 STG.E.U16 [R16.64], R8 ;  /* 0x0000000810001986 */ /* 0x0001e2000c101504 */
[----:B------:R-:W-:Y:S02]  /*11470*/  LEA.HI.X.SX32 R13, R4, R3, 0x1, P6 ;  /* 0x00000003040d7211 */ /* 0x000fe400030f0eff */
[----:B0-----:R-:W-:-:S03]  /*11480*/  IADD3 R8, R29, 0x37, RZ ;  /* 0x000000371d087810 */ /* 0x001fc60007ffe0ff */
[----:B---3--:R0:W-:Y:S01]  /*11490*/  @P5 STG.E.U16 [R12.64], R27 ;  /* 0x0000001b0c005986 */ /* 0x0081e2000c101504 */
[----:B------:R-:W-:Y:S02]  /*114a0*/  ISETP.LT.AND P5, PT, R8, c[0x0][0x17c], !P0 ;  /* 0x00005f0008007a0c */ /* 0x000fe400047a1270 */
[----:B------:R-:W-:Y:S02]  /*114b0*/  PRMT R8, R27, 0x7632, R8 ;  /* 0x000076321b087816 */ /* 0x000fe40000000008 */
[----:B0-----:R-:W3:Y:S01]  /*114c0*/  LDL.LU R27, [R1+0xa4] ;  /* 0x0000a400011b7983 */ /* 0x001ee20000300800 */
[----:B------:R-:W-:-:S04]  /*114d0*/  IADD3 R0, R4, c[0x0][0x198], RZ ;  /* 0x0000660004007a10 */ /* 0x000fc80007ffe0ff */
[CC--:B------:R-:W-:Y:S02]  /*114e0*/  LEA R16, P6, R0.reuse, R20.reuse, 0x1 ;  /* 0x0000001400107211 */ /* 0x0c0fe400078c08ff */
        /* <DEDUP_REMOVED lines=14> */
[C---:B------:R-:W-:Y:S02]  /*115d0*/  LEA R8, P6, R4.reuse, R20, 0x1 ;  /* 0x0000001404087211 */ /* 0x040fe400078c08ff */
[----:B-1----:R-:W-:Y:S02]  /*115e0*/  PRMT R12, R9, 0x7632, R12 ;  /* 0x00007632090c7816 */ /* 0x002fe4000000000c */
[C---:B------:R-:W-:Y:S02]  /*115f0*/  LEA.HI.X.SX32 R9, R4.reuse, R3, 0x1, P6 ;  /* 0x0000000304097211 */ /* 0x040fe400030f0eff */
[----:B------:R-:W-:Y:S02]  /*11600*/  IADD3 R0, R4, c[0x0][0x198], RZ ;  /* 0x0000660004007a10 */ /* 0x000fe40007ffe0ff */
[C---:B------:R-:W-:Y:S01]  /*11610*/  IADD3 R21, R29.reuse, 0x38, RZ ;  /* 0x000000381d157810 */ /* 0x040fe20007ffe0ff */
[----:B------:R0:W-:Y:S01]  /*11620*/  @P2 STG.E.U16 [R16.64], R12 ;  /* 0x0000000c10002986 */ /* 0x0001e2000c101504 */
[----:B------:R-:W-:-:S02]  /*11630*/  IADD3 R13, R29, 0x3a, RZ ;  /* 0x0000003a1d0d7810 */ /* 0x000fc40007ffe0ff */
[----:B------:R-:W-:Y:S01]  /*11640*/  IADD3 R4, R29, 0x3b, RZ ;  /* 0x0000003b1d047810 */ /* 0x000fe20007ffe0ff */
[----:B------:R1:W-:Y:S01]  /*11650*/  @P1 STG.E.U16 [R8.64], R5 ;  /* 0x0000000508001986 */ /* 0x0003e2000c101504 */
[----:B------:R-:W-:Y:S02]  /*11660*/  ISETP.LT.AND P4, PT, R21, c[0x0][0x17c], !P0 ;  /* 0x00005f0015007a0c */ /* 0x000fe40004781270 */
[----:B------:R-:W-:Y:S02]  /*11670*/  ISETP.LT.AND P2, PT, R13, c[0x0][0x17c], !P0 ;  /* 0x00005f000d007a0c */ /* 0x000fe40004741270 */
[C---:B0-----:R-:W-:Y:S02]  /*11680*/  LEA R12, P6, R0.reuse, R20, 0x1 ;  /* 0x00000014000c7211 */ /* 0x041fe400078c08ff */
[----:B-1----:R-:W-:Y:S02]  /*11690*/  IADD3 R8, R0, c[0x0][0x198], RZ ;  /* 0x0000660000087a10 */ /* 0x002fe40007ffe0ff */
[----:B------:R-:W-:-:S02]  /*116a0*/  ISETP.LT.AND P1, PT, R4, c[0x0][0x17c], !P0 ;  /* 0x00005f0004007a0c */ /* 0x000fc40004721270 */
[-C--:B------:R-:W-:Y:S02]  /*116b0*/  LEA.HI.X.SX32 R13, R0, R3.reuse, 0x1, P6 ;  /* 0x00000003000d7211 */ /* 0x080fe400030f0eff */
[CC--:B------:R-:W-:Y:S02]  /*116c0*/  LEA R4, P6, R8.reuse, R20.reuse, 0x1 ;  /* 0x0000001408047211 */ /* 0x0c0fe400078c08ff */
[----:B------:R-:W-:Y:S02]  /*116d0*/  PRMT R9, R5, 0x7632, R9 ;  /* 0x0000763205097816 */ /* 0x000fe40000000009 */
[C---:B------:R-:W-:Y:S02]  /*116e0*/  LEA.HI.X.SX32 R5, R8.reuse, R3, 0x1, P6 ;  /* 0x0000000308057211 */ /* 0x040fe400030f0eff */
[----:B------:R-:W-:Y:S01]  /*116f0*/  IADD3 R0, R8, c[0x0][0x198], RZ ;  /* 0x0000660008007a10 */ /* 0x000fe20007ffe0ff */
[----:B------:R0:W-:Y:S03]  /*11700*/  @P5 STG.E.U16 [R12.64], R9 ;  /* 0x000000090c005986 */ /* 0x0001e6000c101504 */
[----:B------:R-:W-:Y:S01]  /*11710*/  LEA R8, P6, R0, R20, 0x1 ;  /* 0x0000001400087211 */ /* 0x000fe200078c08ff */
[----:B----4-:R1:W-:Y:S01]  /*11720*/  @P4 STG.E.U16 [R4.64], R25 ;  /* 0x0000001904004986 */ /* 0x0103e2000c101504 */
[----:B0-----:R-:W-:-:S02]  /*11730*/  IADD3 R9, R29, 0x3d, RZ ;  /* 0x0000003d1d097810 */ /* 0x001fc40007ffe0ff */
[C---:B-1----:R-:W-:Y:S02]  /*11740*/  IADD3 R5, R0.reuse, c[0x0][0x198], RZ ;  /* 0x0000660000057a10 */ /* 0x042fe40007ffe0ff */
[----:B------:R-:W-:Y:S02]  /*11750*/  ISETP.LT.AND P4, PT, R9, c[0x0][0x17c], !P0 ;  /* 0x00005f0009007a0c */ /* 0x000fe40004781270 */
[-C--:B------:R-:W-:Y:S02]  /*11760*/  LEA.HI.X.SX32 R9, R0, R3.reuse, 0x1, P6 ;  /* 0x0000000300097211 */ /* 0x080fe400030f0eff */
[----:B------:R-:W-:Y:S02]  /*11770*/  LEA R4, P6, R5, R20, 0x1 ;  /* 0x0000001405047211 */ /* 0x000fe400078c08ff */
[----:B------:R-:W-:Y:S02]  /*11780*/  PRMT R12, R25, 0x7632, R12 ;  /* 0x00007632190c7816 */ /* 0x000fe4000000000c */
[C---:B------:R-:W-:Y:S01]  /*11790*/  IADD3 R0, R5.reuse, c[0x0][0x198], RZ ;  /* 0x0000660005007a10 */ /* 0x040fe20007ffe0ff */
[----:B------:R-:W4:Y:S01]  /*117a0*/  LDL.LU R25, [R1+0x48] ;  /* 0x0000480001197983 */ /* 0x000f220000300800 */
[----:B------:R-:W-:-:S02]  /*117b0*/  LEA.HI.X.SX32 R5, R5, R3, 0x1, P6 ;  /* 0x0000000305057211 */ /* 0x000fc400030f0eff */
[C---:B------:R-:W-:Y:S01]  /*117c0*/  IADD3 R16, R29.reuse, 0x3c, RZ ;  /* 0x0000003c1d107810 */ /* 0x040fe20007ffe0ff */
[----:B------:R0:W-:Y:S03]  /*117d0*/  @P3 STG.E.U16 [R8.64], R12 ;  /* 0x0000000c08003986 */ /* 0x0001e6000c101504 */
[----:B------:R-:W-:Y:S02]  /*117e0*/  ISETP.LT.AND P5, PT, R16, c[0x0][0x17c], !P0 ;  /* 0x00005f0010007a0c */ /* 0x000fe400047a1270 */
[C---:B0-----:R-:W-:Y:S02]  /*117f0*/  IADD3 R9, R29.reuse, 0x3f, RZ ;  /* 0x0000003f1d097810 */ /* 0x041fe40007ffe0ff */
[----:B------:R-:W-:Y:S02]  /*11800*/  LEA R8, P6, R0, R20, 0x1 ;  /* 0x0000001400087211 */ /* 0x000fe400078c08ff */
[----:B------:R-:W-:-:S04]  /*11810*/  IADD3 R13, R29, 0x3e, RZ ;  /* 0x0000003e1d0d7810 */ /* 0x000fc80007ffe0ff */
[----:B------:R-:W-:Y:S01]  /*11820*/  ISETP.LT.AND P3, PT, R13, c[0x0][0x17c], !P0 ;  /* 0x00005f000d007a0c */ /* 0x000fe20004761270 */
[----:B--2---:R0:W-:Y:S01]  /*11830*/  @P2 STG.E.U16 [R4.64], R26 ;  /* 0x0000001a04002986 */ /* 0x0041e2000c101504 */
[----:B------:R-:W-:Y:S02]  /*11840*/  ISETP.LT.AND P2, PT, R9, c[0x0][0x17c], !P0 ;  /* 0x00005f0009007a0c */ /* 0x000fe40004741270 */
[----:B------:R-:W-:Y:S02]  /*11850*/  LEA.HI.X.SX32 R9, R0, R3, 0x1, P6 ;  /* 0x0000000300097211 */ /* 0x000fe400030f0eff */
[----:B------:R-:W-:Y:S02]  /*11860*/  PRMT R12, R26, 0x7632, R12 ;  /* 0x000076321a0c7816 */ /* 0x000fe4000000000c */
[----:B0-----:R-:W-:Y:S01]  /*11870*/  IADD3 R5, R0, c[0x0][0x198], RZ ;  /* 0x0000660000057a10 */ /* 0x001fe20007ffe0ff */
[----:B------:R-:W2:Y:S03]  /*11880*/  LDL.LU R26, [R1+0x58] ;  /* 0x00005800011a7983 */ /* 0x000ea60000300800 */
[----:B------:R-:W-:-:S02]  /*11890*/  LEA R4, P6, R5, R20, 0x1 ;  /* 0x0000001405047211 */ /* 0x000fc400078c08ff */
[C---:B------:R-:W-:Y:S02]  /*118a0*/  IADD3 R0, R5.reuse, c[0x0][0x198], RZ ;  /* 0x0000660005007a10 */ /* 0x040fe40007ffe0ff */
[-C--:B------:R-:W-:Y:S01]  /*118b0*/  LEA.HI.X.SX32 R5, R5, R3.reuse, 0x1, P6 ;  /* 0x0000000305057211 */ /* 0x080fe200030f0eff */
[----:B------:R0:W-:Y:S02]  /*118c0*/  @P1 STG.E.U16 [R8.64], R12 ;  /* 0x0000000c08001986 */ /* 0x0001e4000c101504 */
[----:B0-----:R-:W-:Y:S02]  /*118d0*/  IADD3 R9, R29, 0x41, RZ ;  /* 0x000000411d097810 */ /* 0x001fe40007ffe0ff */
[C---:B------:R-:W-:Y:S01]  /*118e0*/  LEA R8, P6, R0.reuse, R20, 0x1 ;  /* 0x0000001400087211 */ /* 0x040fe200078c08ff */
[----:B---3--:R0:W-:Y:S01]  /*118f0*/  @P5 STG.E.U16 [R4.64], R27 ;  /* 0x0000001b04005986 */ /* 0x0081e2000c101504 */
[----:B------:R-:W-:Y:S02]  /*11900*/  ISETP.LT.AND P5, PT, R9, c[0x0][0x17c], !P0 ;  /* 0x00005f0009007a0c */ /* 0x000fe400047a1270 */
[----:B------:R-:W-:-:S02]  /*11910*/  LEA.HI.X.SX32 R9, R0, R3, 0x1, P6 ;  /* 0x0000000300097211 */ /* 0x000fc400030f0eff */
[----:B------:R-:W-:Y:S02]  /*11920*/  PRMT R12, R27, 0x7632, R12 ;  /* 0x000076321b0c7816 */ /* 0x000fe4000000000c */
[----:B0-----:R-:W-:-:S04]  /*11930*/  IADD3 R5, R0, c[0x0][0x198], RZ ;  /* 0x0000660000057a10 */ /* 0x001fc80007ffe0ff */
[C---:B------:R-:W-:Y:S02]  /*11940*/  LEA R4, P6, R5.reuse, R20, 0x1 ;  /* 0x0000001405047211 */ /* 0x040fe400078c08ff */
[C---:B------:R-:W-:Y:S02]  /*11950*/  IADD3 R0, R5.reuse, c[0x0][0x198], RZ ;  /* 0x0000660005007a10 */ /* 0x040fe40007ffe0ff */
[----:B------:R-:W-:Y:S01]  /*11960*/  LEA.HI.X.SX32 R5, R5, R3, 0x1, P6 ;  /* 0x0000000305057211 */ /* 0x000fe200030f0eff */
[----:B------:R0:W-:Y:S04]  /*11970*/  @P4 STG.E.U16 [R8.64], R12 ;  /* 0x0000000c08004986 */ /* 0x0001e8000c101504 */
[----:B------:R1:W-:Y:S01]  /*11980*/  @P3 STG.E.U16 [R4.64], R2 ;  /* 0x0000000204003986 */ /* 0x0003e2000c101504 */
[----:B0-----:R-:W-:-:S03]  /*11990*/  PRMT R12, R2, 0x7632, R12 ;  /* 0x00007632020c7816 */ /* 0x001fc6000000000c */
[----:B-1----:R-:W3:Y:S04]  /*119a0*/  LDL.LU R2, [R1+0x55c] ;  /* 0x00055c0001027983 */ /* 0x002ee80000300800 */
[----:B------:R-:W3:Y:S01]  /*119b0*/  LDL.LU R27, [R1+0x18] ;  /* 0x00001800011b7983 */ /* 0x000ee20000300800 */
[C---:B------:R-:W-:Y:S02]  /*119c0*/  IADD3 R13, R29.reuse, 0x40, RZ ;  /* 0x000000401d0d7810 */ /* 0x040fe40007ffe0ff */
[----:B------:R-:W-:Y:S02]  /*119d0*/  IADD3 R9, R29, 0x43, RZ ;  /* 0x000000431d097810 */ /* 0x000fe40007ffe0ff */
[----:B------:R-:W-:Y:S02]  /*119e0*/  LEA R8, P6, R0, R20, 0x1 ;  /* 0x0000001400087211 */ /* 0x000fe400078c08ff */
[----:B------:R-:W-:-:S02]  /*119f0*/  ISETP.LT.AND P1, PT, R13, c[0x0][0x17c], !P0 ;  /* 0x00005f000d007a0c */ /* 0x000fc40004721270 */
[C---:B------:R-:W-:Y:S02]  /*11a00*/  IADD3 R5, R0.reuse, c[0x0][0x198], RZ ;  /* 0x0000660000057a10 */ /* 0x040fe40007ffe0ff */
[----:B------:R-:W-:Y:S02]  /*11a10*/  ISETP.LT.AND P3, PT, R9, c[0x0][0x17c], !P0 ;  /* 0x00005f0009007a0c */ /* 0x000fe40004761270 */
[-C--:B------:R-:W-:Y:S02]  /*11a20*/  LEA.HI.X.SX32 R9, R0, R3.reuse, 0x1, P6 ;  /* 0x0000000300097211 */ /* 0x080fe400030f0eff */
[C---:B------:R-:W-:Y:S02]  /*11a30*/  LEA R4, P6, R5.reuse, R20, 0x1 ;  /* 0x0000001405047211 */ /* 0x040fe400078c08ff */
[C---:B------:R-:W-:Y:S02]  /*11a40*/  IADD3 R0, R5.reuse, c[0x0][0x198], RZ ;  /* 0x0000660005007a10 */ /* 0x040fe40007ffe0ff */
[----:B------:R-:W-:Y:S01]  /*11a50*/  LEA.HI.X.SX32 R5, R5, R3, 0x1, P6 ;  /* 0x0000000305057211 */ /* 0x000fe200030f0eff */
[----:B------:R0:W-:Y:S01]  /*11a60*/  @P2 STG.E.U16 [R8.64], R12 ;  /* 0x0000000c08002986 */ /* 0x0001e2000c101504 */
[----:B------:R-:W-:-:S04]  /*11a70*/  IADD3 R13, R29, 0x42, RZ ;  /* 0x000000421d0d7810 */ /* 0x000fc80007ffe0ff */
[----:B------:R-:W-:Y:S02]  /*11a80*/  ISETP.LT.AND P4, PT, R13, c[0x0][0x17c], !P0 ;  /* 0x00005f000d007a0c */ /* 0x000fe40004781270 */
[C---:B0-----:R-:W-:Y:S02]  /*11a90*/  IADD3 R9, R29.reuse, 0x45, RZ ;  /* 0x000000451d097810 */ /* 0x041fe40007ffe0ff */
[----:B------:R-:W-:Y:S02]  /*11aa0*/  LEA R8, P6, R0, R20, 0x1 ;  /* 0x0000001400087211 */ /* 0x000fe400078c08ff */
[----:B------:R-:W-:-:S04]  /*11ab0*/  IADD3 R13, R29, 0x44, RZ ;  /* 0x000000441d0d7810 */ /* 0x000fc80007ffe0ff */
[----:B------:R-:W-:Y:S01]  /*11ac0*/  ISETP.LT.AND P2, PT, R13, c[0x0][0x17c], !P0 ;  /* 0x00005f000d007a0c */ /* 0x000fe20004741270 */
[----:B----4-:R0:W-:Y:S01]  /*11ad0*/  @P1 STG.E.U16 [R4.64], R25 ;  /* 0x0000001904001986 */ /* 0x0101e2000c101504 */
[----:B------:R-:W-:Y:S02]  /*11ae0*/  PRMT R12, R25, 0x7632, R12 ;  /* 0x00007632190c7816 */ /* 0x000fe4000000000c */
[----:B------:R-:W-:Y:S02]  /*11af0*/  ISETP.LT.AND P1, PT, R9, c[0x0][0x17c], !P0 ;  /* 0x00005f0009007a0c */ /* 0x000fe40004721270 */
[C---:B------:R-:W-:Y:S02]  /*11b00*/  LEA.HI.X.SX32 R9, R0.reuse, R3, 0x1, P6 ;  /* 0x0000000300097211 */ /* 0x040fe400030f0eff */
[----:B0-----:R-:W-:Y:S01]  /*11b10*/  IADD3 R5, R0, c[0x0][0x198], RZ ;  /* 0x0000660000057a10 */ /* 0x001fe20007ffe0ff */
[----:B------:R-:W4:Y:S03]  /*11b20*/  LDL.LU R25, [R1+0x88] ;  /* 0x0000880001197983 */ /* 0x000f260000300800 */
[----:B------:R-:W-:-:S02]  /*11b30*/  LEA R4, P6, R5, R20, 0x1 ;  /* 0x0000001405047211 */ /* 0x000fc400078c08ff */
[C---:B------:R-:W-:Y:S02]  /*11b40*/  IADD3 R0, R5.reuse, c[0x0][0x198], RZ ;  /* 0x0000660005007a10 */ /* 0x040fe40007ffe0ff */
[----:B------:R-:W-:Y:S01]  /*11b50*/  LEA.HI.X.SX32 R5, R5, R3, 0x1, P6 ;  /* 0x0000000305057211 */ /* 0x000fe200030f0eff */
[----:B------:R0:W-:Y:S02]  /*11b60*/  @P5 STG.E.U16 [R8.64], R12 ;  /* 0x0000000c08005986 */ /* 0x0001e4000c101504 */
[----:B0-----:R-:W-:Y:S02]  /*11b70*/  IADD3 R9, R29, 0x47, RZ ;  /* 0x000000471d097810 */ /* 0x001fe40007ffe0ff */
[----:B------:R-:W-:Y:S01]  /*11b80*/  LEA R8, P6, R0, R20, 0x1 ;  /* 0x0000001400087211 */ /* 0x000fe200078c08ff */
[----:B--2---:R0:W-:Y:S01]  /*11b90*/  @P4 STG.E.U16 [R4.64], R26 ;  /* 0x0000001a04004986 */ /* 0x0041e2000c101504 */
[----:B------:R-:W-:Y:S02]  /*11ba0*/  PRMT R12, R26, 0x7632, R12 ;  /* 0x000076321a0c7816 */ /* 0x000fe4000000000c */
[----:B------:R-:W-:-:S02]  /*11bb0*/  ISETP.LT.AND P4, PT, R9, c[0x0][0x17c], !P0 ;  /* 0x00005f0009007a0c */ /* 0x000fc40004781270 */
[CC--:B------:R-:W-:Y:S02]  /*11bc0*/  LEA.HI.X.SX32 R9, R0.reuse, R3.reuse, 0x1, P6 ;  /* 0x0000000300097211 */ /* 0x0c0fe400030f0eff */
[----:B0-----:R-:W-:Y:S01]  /*11bd0*/  IADD3 R5, R0, c[0x0][0x198], RZ ;  /* 0x0000660000057a10 */ /* 0x001fe20007ffe0ff */
[----:B------:R-:W2:Y:S03]  /*11be0*/  LDL.LU R26, [R1+0x68] ;  /* 0x00006800011a7983 */ /* 0x000ea60000300800 */
[C---:B------:R-:W-:Y:S02]  /*11bf0*/  LEA R4, P6, R5.reuse, R20, 0x1 ;  /* 0x0000001405047211 */ /* 0x040fe400078c08ff */
[C---:B------:R-:W-:Y:S02]  /*11c00*/  IADD3 R0, R5.reuse, c[0x0][0x198], RZ ;  /* 0x0000660005007a10 */ /* 0x040fe40007ffe0ff */
[----:B------:R-:W-:Y:S01]  /*11c10*/  LEA.HI.X.SX32 R5, R5, R3, 0x1, P6 ;  /* 0x0000000305057211 */ /* 0x000fe200030f0eff */
[----:B------:R0:W-:Y:S04]  /*11c20*/  @P3 STG.E.U16 [R8.64], R12 ;  /* 0x0000000c08003986 */ /* 0x0001e8000c101504 */
[----:B---3--:R1:W-:Y:S01]  /*11c30*/  @P2 STG.E.U16 [R4.64], R27 ;  /* 0x0000001b04002986 */ /* 0x0083e2000c101504 */
[----:B0-----:R-:W-:-:S03]  /*11c40*/  PRMT R12, R27, 0x7632, R12 ;  /* 0x000076321b0c7816 */ /* 0x001fc6000000000c */
[----:B-1----:R-:W3:Y:S01]  /*11c50*/  LDL.LU R27, [R1+0x8] ;  /* 0x00000800011b7983 */ /* 0x002ee20000300800 */
[C---:B------:R-:W-:Y:S02]  /*11c60*/  IADD3 R13, R29.reuse, 0x46, RZ ;  /* 0x000000461d0d7810 */ /* 0x040fe40007ffe0ff */
[----:B------:R-:W-:Y:S02]  /*11c70*/  IADD3 R9, R29, 0x49, RZ ;  /* 0x000000491d097810 */ /* 0x000fe40007ffe0ff */
[C---:B------:R-:W-:Y:S02]  /*11c80*/  LEA R8, P6, R0.reuse, R20, 0x1 ;  /* 0x0000001400087211 */ /* 0x040fe400078c08ff */
[----:B------:R-:W-:Y:S02]  /*11c90*/  ISETP.LT.AND P5, PT, R13, c[0x0][0x17c], !P0 ;  /* 0x00005f000d007a0c */ /* 0x000fe400047a1270 */
[----:B------:R-:W-:Y:S02]  /*11ca0*/  IADD3 R5, R0, c[0x0][0x198], RZ ;  /* 0x0000660000057a10 */ /* 0x000fe40007ffe0ff */
[----:B------:R-:W-:-:S02]  /*11cb0*/  ISETP.LT.AND P2, PT, R9, c[0x0][0x17c], !P0 ;  /* 0x00005f0009007a0c */ /* 0x000fc40004741270 */
[-C--:B------:R-:W-:Y:S02]  /*11cc0*/  LEA.HI.X.SX32 R9, R0, R3.reuse, 0x1, P6 ;  /* 0x0000000300097211 */ /* 0x080fe400030f0eff */
[C---:B------:R-:W-:Y:S02]  /*11cd0*/  LEA R4, P6, R5.reuse, R20, 0x1 ;  /* 0x0000001405047211 */ /* 0x040fe400078c08ff */
[C---:B------:R-:W-:Y:S02]  /*11ce0*/  IADD3 R0, R5.reuse, c[0x0][0x198], RZ ;  /* 0x0000660005007a10 */ /* 0x040fe40007ffe0ff */
[----:B------:R-:W-:Y:S01]  /*11cf0*/  LEA.HI.X.SX32 R5, R5, R3, 0x1, P6 ;  /* 0x0000000305057211 */ /* 0x000fe200030f0eff */
[----:B------:R0:W-:Y:S01]  /*11d00*/  @P1 STG.E.U16 [R8.64], R12 ;  /* 0x0000000c08001986 */ /* 0x0001e2000c101504 */
[----:B------:R-:W-:-:S03]  /*11d10*/  IADD3 R13, R29, 0x48, RZ ;  /* 0x000000481d0d7810 */ /* 0x000fc60007ffe0ff */
[----:B------:R1:W-:Y:S01]  /*11d20*/  @P5 STG.E.U16 [R4.64], R18 ;  /* 0x0000001204005986 */ /* 0x0003e2000c101504 */
[----:B------:R-:W-:Y:S02]  /*11d30*/  ISETP.LT.AND P3, PT, R13, c[0x0][0x17c], !P0 ;  /* 0x00005f000d007a0c */ /* 0x000fe40004761270 */
[----:B0-----:R-:W-:Y:S02]  /*11d40*/  IADD3 R9, R29, 0x4b, RZ ;  /* 0x0000004b1d097810 */ /* 0x001fe40007ffe0ff */
[C---:B------:R-:W-:Y:S02]  /*11d50*/  LEA R8, P6, R0.reuse, R20, 0x1 ;  /* 0x0000001400087211 */ /* 0x040fe400078c08ff */
[C---:B-1----:R-:W-:Y:S02]  /*11d60*/  IADD3 R5, R0.reuse, c[0x0][0x198], RZ ;  /* 0x0000660000057a10 */ /* 0x042fe40007ffe0ff */
[----:B------:R-:W-:Y:S02]  /*11d70*/  ISETP.LT.AND P5, PT, R9, c[0x0][0x17c], !P0 ;  /* 0x00005f0009007a0c */ /* 0x000fe400047a1270 */
[----:B------:R-:W-:-:S02]  /*11d80*/  LEA.HI.X.SX32 R9, R0, R3, 0x1, P6 ;  /* 0x0000000300097211 */ /* 0x000fc400030f0eff */
[C---:B------:R-:W-:Y:S02]  /*11d90*/  LEA R4, P6, R5.reuse, R20, 0x1 ;  /* 0x0000001405047211 */ /* 0x040fe400078c08ff */
[----:B------:R-:W-:Y:S02]  /*11da0*/  PRMT R18, R18, 0x7632, R18 ;  /* 0x0000763212127816 */ /* 0x000fe40000000012 */
[C---:B------:R-:W-:Y:S02]  /*11db0*/  IADD3 R0, R5.reuse, c[0x0][0x198], RZ ;  /* 0x0000660005007a10 */ /* 0x040fe40007ffe0ff */
[----:B------:R-:W-:Y:S01]  /*11dc0*/  LEA.HI.X.SX32 R5, R5, R3, 0x1, P6 ;  /* 0x0000000305057211 */ /* 0x000fe200030f0eff */
[----:B------:R0:W-:Y:S01]  /*11dd0*/  @P4 STG.E.U16 [R8.64], R18 ;  /* 0x0000001208004986 */ /* 0x0001e2000c101504 */
[C---:B------:R-:W-:Y:S02]  /*11de0*/  IADD3 R13, R29.reuse, 0x4a, RZ ;  /* 0x0000004a1d0d7810 */ /* 0x040fe40007ffe0ff */
[----:B------:R-:W-:-:S02]  /*11df0*/  IADD3 R12, R29, 0x4c, RZ ;  /* 0x0000004c1d0c7810 */ /* 0x000fc40007ffe0ff */
[----:B------:R-:W-:Y:S02]  /*11e00*/  ISETP.LT.AND P1, PT, R13, c[0x0][0x17c], !P0 ;  /* 0x00005f000d007a0c */ /* 0x000fe40004721270 */
[----:B0-----:R-:W-:Y:S01]  /*11e10*/  IADD3 R9, R29, 0x4d, RZ ;  /* 0x0000004d1d097810 */ /* 0x001fe20007ffe0ff */
[----:B----4-:R0:W-:Y:S01]  /*11e20*/  @P3 STG.E.U16 [R4.64], R25 ;  /* 0x0000001904003986 */ /* 0x0101e2000c101504 */
[C---:B------:R-:W-:Y:S02]  /*11e30*/  LEA R8, P6, R0.reuse, R20, 0x1 ;  /* 0x0000001400087211 */ /* 0x040fe400078c08ff */
[----:B------:R-:W-:Y:S02]  /*11e40*/  ISETP.LT.AND P3, PT, R9, c[0x0][0x17c], !P0 ;  /* 0x00005f0009007a0c */ /* 0x000fe40004761270 */
[----:B------:R-:W-:Y:S02]  /*11e50*/  LEA.HI.X.SX32 R9, R0, R3, 0x1, P6 ;  /* 0x0000000300097211 */ /* 0x000fe400030f0eff */
[----:B------:R-:W-:-:S02]  /*11e60*/  ISETP.LT.AND P4, PT, R12, c[0x0][0x17c], !P0 ;  /* 0x00005f000c007a0c */ /* 0x000fc40004781270 */
[----:B0-----:R-:W-:Y:S02]  /*11e70*/  IADD3 R5, R0, c[0x0][0x198], RZ ;  /* 0x0000660000057a10 */ /* 0x001fe40007ffe0ff */
[----:B------:R-:W-:Y:S02]  /*11e80*/  PRMT R12, R25, 0x7632, R12 ;  /* 0x00007632190c7816 */ /* 0x000fe4000000000c */
[C---:B------:R-:W-:Y:S02]  /*11e90*/  LEA R4, P6, R5.reuse, R20, 0x1 ;  /* 0x0000001405047211 */ /* 0x040fe400078c08ff */
[C---:B------:R-:W-:Y:S02]  /*11ea0*/  IADD3 R0, R5.reuse, c[0x0][0x198], RZ ;  /* 0x0000660005007a10 */ /* 0x040fe40007ffe0ff */
[----:B------:R-:W-:Y:S01]  /*11eb0*/  LEA.HI.X.SX32 R5, R5, R3, 0x1, P6 ;  /* 0x0000000305057211 */ /* 0x000fe200030f0eff */
[----:B------:R0:W-:Y:S02]  /*11ec0*/  @P2 STG.E.U16 [R8.64], R12 ;  /* 0x0000000c08002986 */ /* 0x0001e4000c101504 */
[----:B0-----:R-:W-:-:S02]  /*11ed0*/  IADD3 R9, R29, 0x4f, RZ ;  /* 0x0000004f1d097810 */ /* 0x001fc40007ffe0ff */
[-C--:B------:R-:W-:Y:S01]  /*11ee0*/  LEA R8, P6, R0, R20.reuse, 0x1 ;  /* 0x0000001400087211 */ /* 0x080fe200078c08ff */
[----:B--2---:R0:W-:Y:S01]  /*11ef0*/  @P1 STG.E.U16 [R4.64], R26 ;  /* 0x0000001a04001986 */ /* 0x0041e2000c101504 */
[----:B------:R-:W-:Y:S02]  /*11f00*/  PRMT R12, R26, 0x7632, R12 ;  /* 0x000076321a0c7816 */ /* 0x000fe4000000000c */
[----:B------:R-:W-:Y:S02]  /*11f10*/  ISETP.LT.AND P1, PT, R9, c[0x0][0x17c], !P0 ;  /* 0x00005f0009007a0c */ /* 0x000fe40004721270 */
[C---:B------:R-:W-:Y:S02]  /*11f20*/  LEA.HI.X.SX32 R9, R0.reuse, R3, 0x1, P6 ;  /* 0x0000000300097211 */ /* 0x040fe400030f0eff */
[----:B0-----:R-:W-:Y:S01]  /*11f30*/  IADD3 R5, R0, c[0x0][0x198], RZ ;  /* 0x0000660000057a10 */ /* 0x001fe20007ffe0ff */
[----:B------:R-:W2:Y:S03]  /*11f40*/  LDL.LU R26, [R1+0x98] ;  /* 0x00009800011a7983 */ /* 0x000ea60000300800 */
[----:B------:R-:W-:-:S02]  /*11f50*/  LEA R4, P6, R5, R20, 0x1 ;  /* 0x0000001405047211 */ /* 0x000fc400078c08ff */
[C---:B------:R-:W-:Y:S02]  /*11f60*/  IADD3 R0, R5.reuse, c[0x0][0x198], RZ ;  /* 0x0000660005007a10 */ /* 0x040fe40007ffe0ff */
[----:B------:R-:W-:Y:S01]  /*11f70*/  LEA.HI.X.SX32 R5, R5, R3, 0x1, P6 ;  /* 0x0000000305057211 */ /* 0x000fe200030f0eff */
[----:B------:R0:W-:Y:S04]  /*11f80*/  @P5 STG.E.U16 [R8.64], R12 ;  /* 0x0000000c08005986 */ /* 0x0001e8000c101504 */
[----:B---3--:R1:W-:Y:S01]  /*11f90*/  @P4 STG.E.U16 [R4.64], R27 ;  /* 0x0000001b04004986 */ /* 0x0083e2000c101504 */
[----:B0-----:R-:W-:-:S03]  /*11fa0*/  PRMT R12, R27, 0x7632, R12 ;  /* 0x000076321b0c7816 */ /* 0x001fc6000000000c */
[----:B-1----:R-:W3:Y:S01]  /*11fb0*/  LDL.LU R27, [R1+0x38] ;  /* 0x00003800011b7983 */ /* 0x002ee20000300800 */
[C---:B------:R-:W-:Y:S02]  /*11fc0*/  IADD3 R13, R29.reuse, 0x4e, RZ ;  /* 0x0000004e1d0d7810 */ /* 0x040fe40007ffe0ff */
[----:B------:R-:W-:Y:S01]  /*11fd0*/  IADD3 R9, R29, 0x51, RZ ;  /* 0x000000511d097810 */ /* 0x000fe20007ffe0ff */
[----:B------:R-:W4:Y:S01]  /*11fe0*/  LDL.LU R25, [R1+0x78] ;  /* 0x0000780001197983 */ /* 0x000f220000300800 */
        /* <DEDUP_REMOVED lines=19> */
[----:B------:R-:W-:Y:S02]  /*12120*/  IADD3 R0, R5, c[0x0][0x198], RZ ;  /* 0x0000660005007a10 */ /* 0x000fe40007ffe0ff */
[----:B------:R-:W-:Y:S02]  /*12130*/  IADD3 R12, R29, 0x54, RZ ;  /* 0x000000541d0c7810 */ /* 0x000fe40007ffe0ff */
[----:B------:R-:W-:Y:S01]  /*12140*/  LEA.HI.X.SX32 R5, R5, R3, 0x1, P6 ;  /* 0x0000000305057211 */ /* 0x000fe200030f0eff */
[----:B------:R0:W-:Y:S01]  /*12150*/  @P1 STG.E.U16 [R8.64], R14 ;  /* 0x0000000e08001986 */ /* 0x0001e2000c101504 */
[----:B------:R-:W-:-:S02]  /*12160*/  IADD3 R13, R29, 0x52, RZ ;  /* 0x000000521d0d7810 */ /* 0x000fc40007ffe0ff */
[----:B------:R-:W-:Y:S02]  /*12170*/  ISETP.LT.AND P1, PT, R12, c[0x0][0x17c], !P0 ;  /* 0x00005f000c007a0c */ /* 0x000fe40004721270 */
[----:B------:R-:W-:Y:S02]  /*12180*/  ISETP.LT.AND P3, PT, R13, c[0x0][0x17c], !P0 ;  /* 0x00005f000d007a0c */ /* 0x000fe40004761270 */
        /* <DEDUP_REMOVED lines=15> */
[----:B------:R-:W-:Y:S02]  /*12280*/  IADD3 R9, R29, 0x57, RZ ;  /* 0x000000571d097810 */ /* 0x000fe40007ffe0ff */
[CC--:B------:R-:W-:Y:S02]  /*12290*/  LEA R8, P6, R0.reuse, R20.reuse, 0x1 ;  /* 0x0000001400087211 */ /* 0x0c0fe400078c08ff */
[C---:B------:R-:W-:Y:S02]  /*122a0*/  IADD3 R5, R0.reuse, c[0x0][0x198], RZ ;  /* 0x0000660000057a10 */ /* 0x040fe40007ffe0ff */
[----:B------:R-:W-:Y:S02]  /*122b0*/  ISETP.LT.AND P3, PT, R9, c[0x0][0x17c], !P0 ;  /* 0x00005f0009007a0c */ /* 0x000fe40004761270 */
[----:B------:R-:W-:Y:S02]  /*122c0*/  LEA.HI.X.SX32 R9, R0, R3, 0x1, P6 ;  /* 0x0000000300097211 */ /* 0x000fe400030f0eff */
[----:B------:R-:W-:-:S02]  /*122d0*/  LEA R4, P6, R5, R20, 0x1 ;  /* 0x0000001405047211 */ /* 0x000fc400078c08ff */
        /* <DEDUP_REMOVED lines=24> */
[CC--:B------:R-:W-:Y:S02]  /*12460*/  LEA R4, P6, R5.reuse, R20.reuse, 0x1 ;  /* 0x0000001405047211 */ /* 0x0c0fe400078c08ff */
[----:B------:R-:W-:Y:S02]  /*12470*/  PRMT R6, R6, 0x7632, R6 ;  /* 0x0000763206067816 */ /* 0x000fe40000000006 */
[C---:B------:R-:W-:Y:S02]  /*12480*/  IADD3 R0, R5.reuse, c[0x0][0x198], RZ ;  /* 0x0000660005007a10 */ /* 0x040fe40007ffe0ff */
[----:B------:R-:W-:Y:S02]  /*12490*/  LEA.HI.X.SX32 R5, R5, R3, 0x1, P6 ;  /* 0x0000000305057211 */ /* 0x000fe400030f0eff */
[----:B------:R-:W-:Y:S01]  /*124a0*/  IADD3 R12, R29, 0x5a, RZ ;  /* 0x0000005a1d0c7810 */ /* 0x000fe20007ffe0ff */
[----:B------:R0:W-:Y:S03]  /*124b0*/  @P3 STG.E.U16 [R8.64], R6 ;  /* 0x0000000608003986 */ /* 0x0001e6000c101504 */
[----:B------:R-:W-:Y:S01]  /*124c0*/  ISETP.LT.AND P5, PT, R12, c[0x0][0x17c], !P0 ;  /* 0x00005f000c007a0c */ /* 0x000fe200047a1270 */
[----:B----4-:R1:W-:Y:S01]  /*124d0*/  @P2 STG.E.U16 [R4.64], R25 ;  /* 0x0000001904002986 */ /* 0x0103e2000c101504 */
[----:B0-----:R-:W-:-:S02]  /*124e0*/  LEA R8, P6, R0, R20, 0x1 ;  /* 0x0000001400087211 */ /* 0x001fc400078c08ff */
[----:B------:R-:W-:Y:S02]  /*124f0*/  IADD3 R6, R29, 0x5d, RZ ;  /* 0x0000005d1d067810 */ /* 0x000fe40007ffe0ff */
[C---:B-1----:R-:W-:Y:S02]  /*12500*/  IADD3 R5, R0.reuse, c[0x0][0x198], RZ ;  /* 0x0000660000057a10 */ /* 0x042fe40007ffe0ff */
[----:B------:R-:W-:Y:S02]  /*12510*/  LEA.HI.X.SX32 R9, R0, R3, 0x1, P6 ;  /* 0x0000000300097211 */ /* 0x000fe400030f0eff */
[----:B------:R-:W-:Y:S02]  /*12520*/  LEA R4, P6, R5, R20, 0x1 ;  /* 0x0000001405047211 */ /* 0x000fe400078c08ff */
[----:B------:R-:W-:Y:S02]  /*12530*/  ISETP.LT.AND P2, PT, R6, c[0x0][0x17c], !P0 ;  /* 0x00005f0006007a0c */ /* 0x000fe40004741270 */
[----:B------:R-:W-:-:S02]  /*12540*/  PRMT R6, R25, 0x7632, R6 ;  /* 0x0000763219067816 */ /* 0x000fc40000000006 */
[C---:B------:R-:W-:Y:S01]  /*12550*/  IADD3 R0, R5.reuse, c[0x0][0x198], RZ ;  /* 0x0000660005007a10 */ /* 0x040fe20007ffe0ff */
[----:B------:R-:W4:Y:S01]  /*12560*/  LDL.LU R25, [R1+0x4c] ;  /* 0x00004c0001197983 */ /* 0x000f220000300800 */
[----:B------:R-:W-:Y:S02]  /*12570*/  LEA.HI.X.SX32 R5, R5, R3, 0x1, P6 ;  /* 0x0000000305057211 */ /* 0x000fe400030f0eff */
[----:B------:R-:W-:Y:S01]  /*12580*/  IADD3 R10, R29, 0x5c, RZ ;  /* 0x0000005c1d0a7810 */ /* 0x000fe20007ffe0ff */
[----:B------:R0:W-:Y:S03]  /*12590*/  @P1 STG.E.U16 [R8.64], R6 ;  /* 0x0000000608001986 */ /* 0x0001e6000c101504 */
[----:B------:R-:W-:Y:S02]  /*125a0*/  ISETP.LT.AND P3, PT, R10, c[0x0][0x17c], !P0 ;  /* 0x00005f000a007a0c */ /* 0x000fe40004761270 */
[----:B0-----:R-:W-:-:S02]  /*125b0*/  LEA R8, P6, R0, R20, 0x1 ;  /* 0x0000001400087211 */ /* 0x001fc400078c08ff */
[C---:B------:R-:W-:Y:S02]  /*125c0*/  IADD3 R6, R29.reuse, 0x5f, RZ ;  /* 0x0000005f1d067810 */ /* 0x040fe40007ffe0ff */
[----:B------:R-:W-:Y:S02]  /*125d0*/  LEA.HI.X.SX32 R9, R0, R3, 0x1, P6 ;  /* 0x0000000300097211 */ /* 0x000fe400030f0eff */
[----:B------:R-:W-:-:S04]  /*125e0*/  IADD3 R10, R29, 0x5e, RZ ;  /* 0x0000005e1d0a7810 */ /* 0x000fc80007ffe0ff */
[----:B------:R-:W-:Y:S01]  /*125f0*/  ISETP.LT.AND P1, PT, R10, c[0x0][0x17c], !P0 ;  /* 0x00005f000a007a0c */ /* 0x000fe20004721270 */
[----:B--2---:R0:W-:Y:S01]  /*12600*/  @P5 STG.E.U16 [R4.64], R26 ;  /* 0x0000001a04005986 */ /* 0x0041e2000c101504 */
[----:B------:R-:W-:Y:S02]  /*12610*/  ISETP.LT.AND P5, PT, R6, c[0x0][0x17c], !P0 ;  /* 0x00005f0006007a0c */ /* 0x000fe400047a1270 */
[----:B------:R-:W-:Y:S02]  /*12620*/  PRMT R6, R26, 0x7632, R6 ;  /* 0x000076321a067816 */ /* 0x000fe40000000006 */
[----:B0-----:R-:W-:Y:S01]  /*12630*/  IADD3 R5, R0, c[0x0][0x198], RZ ;  /* 0x0000660000057a10 */ /* 0x001fe20007ffe0ff */
[----:B------:R-:W2:Y:S03]  /*12640*/  LDL.LU R26, [R1+0x5c] ;  /* 0x00005c00011a7983 */ /* 0x000ea60000300800 */
[----:B------:R-:W-:-:S02]  /*12650*/  LEA R4, P6, R5, R20, 0x1 ;  /* 0x0000001405047211 */ /* 0x000fc400078c08ff */
[C---:B------:R-:W-:Y:S02]  /*12660*/  IADD3 R0, R5.reuse, c[0x0][0x198], RZ ;  /* 0x0000660005007a10 */ /* 0x040fe40007ffe0ff */
[----:B------:R-:W-:Y:S01]  /*12670*/  LEA.HI.X.SX32 R5, R5, R3, 0x1, P6 ;  /* 0x0000000305057211 */ /* 0x000fe200030f0eff */
[----:B------:R0:W-:Y:S02]  /*12680*/  @P4 STG.E.U16 [R8.64], R6 ;  /* 0x0000000608004986 */ /* 0x0001e4000c101504 */
[----:B0-----:R-:W-:Y:S02]  /*12690*/  IADD3 R6, R29, 0x61, RZ ;  /* 0x000000611d067810 */ /* 0x001fe40007ffe0ff */
[----:B------:R-:W-:-:S04]  /*126a0*/  LEA R8, P6, R0, R20, 0x1 ;  /* 0x0000001400087211 */ /* 0x000fc800078c08ff */
[----:B------:R-:W-:Y:S01]  /*126b0*/  LEA.HI.X.SX32 R9, R0, R3, 0x1, P6 ;  /* 0x0000000300097211 */ /* 0x000fe200030f0eff */
[----:B---3--:R0:W-:Y:S01]  /*126c0*/  @P3 STG.E.U16 [R4.64], R27 ;  /* 0x0000001b04003986 */ /* 0x0081e2000c101504 */
[----:B------:R-:W-:Y:S02]  /*126d0*/  ISETP.LT.AND P3, PT, R6, c[0x0][0x17c], !P0 ;  /* 0x00005f0006007a0c */ /* 0x000fe40004761270 */
[----:B------:R-:W-:Y:S02]  /*126e0*/  PRMT R6, R27, 0x7632, R6 ;  /* 0x000076321b067816 */ /* 0x000fe40000000006 */
[----:B0-----:R-:W-:-:S04]  /*126f0*/  IADD3 R5, R0, c[0x0][0x198], RZ ;  /* 0x0000660000057a10 */ /* 0x001fc80007ffe0ff */
[C---:B------:R-:W-:Y:S02]  /*12700*/  LEA R4, P6, R5.reuse, R20, 0x1 ;  /* 0x0000001405047211 */ /* 0x040fe400078c08ff */
[C---:B------:R-:W-:Y:S01]  /*12710*/  IADD3 R0, R5.reuse, c[0x0][0x198], RZ ;  /* 0x0000660005007a10 */ /* 0x040fe20007ffe0ff */
[----:B------:R0:W-:Y:S01]  /*12720*/  @P2 STG.E.U16 [R8.64], R6 ;  /* 0x0000000608002986 */ /* 0x0001e2000c101504 */
[----:B------:R-:W-:-:S05]  /*12730*/  LEA.HI.X.SX32 R5, R5, R3, 0x1, P6 ;  /* 0x0000000305057211 */ /* 0x000fca00030f0eff */
[----:B------:R1:W-:Y:S01]  /*12740*/  @P1 STG.E.U16 [R4.64], R28 ;  /* 0x0000001c04001986 */ /* 0x0003e2000c101504 */
[----:B0-----:R-:W-:-:S04]  /*12750*/  IADD3 R6, R29, 0x63, RZ ;  /* 0x000000631d067810 */ /* 0x001fc80007ffe0ff */
[----:B------:R-:W-:Y:S02]  /*12760*/  ISETP.LT.AND P1, PT, R6, c[0x0][0x17c], !P0 ;  /* 0x00005f0006007a0c */ /* 0x000fe40004721270 */
[----:B------:R-:W-:Y:S02]  /*12770*/  PRMT R6, R28, 0x7632, R6 ;  /* 0x000076321c067816 */ /* 0x000fe40000000006 */
[----:B-1----:R-:W3:Y:S04]  /*12780*/  LDL.LU R28, [R1+0x558] ;  /* 0x00055800011c7983 */ /* 0x002ee80000300800 */
[----:B------:R-:W3:Y:S01]  /*12790*/  LDL.LU R27, [R1+0x1c] ;  /* 0x00001c00011b7983 */ /* 0x000ee20000300800 */
[----:B------:R-:W-:Y:S02]  /*127a0*/  IADD3 R10, R29, 0x60, RZ ;  /* 0x000000601d0a7810 */ /* 0x000fe40007ffe0ff */
[----:B------:R-:W-:-:S02]  /*127b0*/  LEA R8, P6, R0, R20, 0x1 ;  /* 0x0000001400087211 */ /* 0x000fc400078c08ff */
[----:B------:R-:W-:Y:S02]  /*127c0*/  ISETP.LT.AND P4, PT, R10, c[0x0][0x17c], !P0 ;  /* 0x00005f000a007a0c */ /* 0x000fe40004781270 */
[C---:B------:R-:W-:Y:S02]  /*127d0*/  IADD3 R5, R0.reuse, c[0x0][0x198], RZ ;  /* 0x0000660000057a10 */ /* 0x040fe40007ffe0ff */
[-C--:B------:R-:W-:Y:S02]  /*127e0*/  LEA.HI.X.SX32 R9, R0, R3.reuse, 0x1, P6 ;  /* 0x0000000300097211 */ /* 0x080fe400030f0eff */
[C---:B------:R-:W-:Y:S02]  /*127f0*/  LEA R4, P6, R5.reuse, R20, 0x1 ;  /* 0x0000001405047211 */ /* 0x040fe400078c08ff */
[C---:B------:R-:W-:Y:S02]  /*12800*/  IADD3 R0, R5.reuse, c[0x0][0x198], RZ ;  /* 0x0000660005007a10 */ /* 0x040fe40007ffe0ff */
[----:B------:R-:W-:-:S02]  /*12810*/  LEA.HI.X.SX32 R5, R5, R3, 0x1, P6 ;  /* 0x0000000305057211 */ /* 0x000fc400030f0eff */
[C---:B------:R-:W-:Y:S01]  /*12820*/  IADD3 R10, R29.reuse, 0x62, RZ ;  /* 0x000000621d0a7810 */ /* 0x040fe20007ffe0ff */
[----:B------:R0:W-:Y:S03]  /*12830*/  @P5 STG.E.U16 [R8.64], R6 ;  /* 0x0000000608005986 */ /* 0x0001e6000c101504 */
[----:B------:R-:W-:Y:S02]  /*12840*/  ISETP.LT.AND P2, PT, R10, c[0x0][0x17c], !P0 ;  /* 0x00005f000a007a0c */ /* 0x000fe40004741270 */
[C---:B------:R-:W-:Y:S02]  /*12850*/  IADD3 R10, R29.reuse, 0x64, RZ ;  /* 0x000000641d0a7810 */ /* 0x040fe40007ffe0ff */
[----:B0-----:R-:W-:Y:S02]  /*12860*/  IADD3 R6, R29, 0x65, RZ ;  /* 0x000000651d067810 */ /* 0x001fe40007ffe0ff */
[----:B------:R-:W-:-:S02]  /*12870*/  LEA R8, P6, R0, R20, 0x1 ;  /* 0x0000001400087211 */ /* 0x000fc400078c08ff */
[----:B------:R-:W-:Y:S02]  /*12880*/  ISETP.LT.AND P5, PT, R10, c[0x0][0x17c], !P0 ;  /* 0x00005f000a007a0c */ /* 0x000fe400047a1270 */
[----:B------:R-:W-:Y:S02]  /*12890*/  LEA.HI.X.SX32 R9, R0, R3, 0x1, P6 ;  /* 0x0000000300097211 */ /* 0x000fe400030f0eff */
[C---:B------:R-:W-:Y:S02]  /*128a0*/  IADD3 R10, R29.reuse, 0x66, RZ ;  /* 0x000000661d0a7810 */ /* 0x040fe40007ffe0ff */
[----:B------:R-:W-:Y:S01]  /*128b0*/  IADD3 R12, R29, 0x67, RZ ;  /* 0x000000671d0c7810 */ /* 0x000fe20007ffe0ff */
[----:B----4-:R0:W-:Y:S01]  /*128c0*/  @P4 STG.E.U16 [R4.64], R25 ;  /* 0x0000001904004986 */ /* 0x0101e2000c101504 */
[----:B------:R-:W-:Y:S02]  /*128d0*/  ISETP.LT.AND P4, PT, R6, c[0x0][0x17c], !P0 ;  /* 0x00005f0006007a0c */ /* 0x000fe40004781270 */
[----:B------:R-:W-:-:S02]  /*128e0*/  PRMT R6, R25, 0x7632, R6 ;  /* 0x0000763219067816 */ /* 0x000fc40000000006 */
[----:B0-----:R-:W-:-:S04]  /*128f0*/  IADD3 R5, R0, c[0x0][0x198], RZ ;  /* 0x0000660000057a10 */ /* 0x001fc80007ffe0ff */
[CC--:B------:R-:W-:Y:S02]  /*12900*/  LEA R4, P6, R5.reuse, R20.reuse, 0x1 ;  /* 0x0000001405047211 */ /* 0x0c0fe400078c08ff */
[C---:B------:R-:W-:Y:S01]  /*12910*/  IADD3 R0, R5.reuse, c[0x0][0x198], RZ ;  /* 0x0000660005007a10 */ /* 0x040fe20007ffe0ff */
[----:B------:R0:W-:Y:S01]  /*12920*/  @P3 STG.E.U16 [R8.64], R6 ;  /* 0x0000000608003986 */ /* 0x0001e2000c101504 */
[----:B------:R-:W-:Y:S02]  /*12930*/  LEA.HI.X.SX32 R5, R5, R3, 0x1, P6 ;  /* 0x0000000305057211 */ /* 0x000fe400030f0eff */
[----:B------:R-:W-:Y:S02]  /*12940*/  ISETP.LT.AND P3, PT, R10, c[0x0][0x17c], !P0 ;  /* 0x00005f000a007a0c */ /* 0x000fe40004761270 */
[C---:B------:R-:W-:Y:S02]  /*12950*/  IADD3 R10, R0.reuse, c[0x0][0x198], RZ ;  /* 0x00006600000a7a10 */ /* 0x040fe40007ffe0ff */
[----:B0-----:R-:W-:-:S04]  /*12960*/  LEA R8, P6, R0, R20, 0x1 ;  /* 0x0000001400087211 */ /* 0x001fc800078c08ff */
[----:B------:R-:W-:Y:S01]  /*12970*/  LEA.HI.X.SX32 R9, R0, R3, 0x1, P6 ;  /* 0x0000000300097211 */ /* 0x000fe200030f0eff */
[----:B--2---:R0:W-:Y:S01]  /*12980*/  @P2 STG.E.U16 [R4.64], R26 ;  /* 0x0000001a04002986 */ /* 0x0041e2000c101504 */
[----:B------:R-:W-:Y:S02]  /*12990*/  PRMT R13, R26, 0x7632, R13 ;  /* 0x000076321a0d7816 */ /* 0x000fe4000000000d */
[----:B------:R-:W-:Y:S02]  /*129a0*/  ISETP.LT.AND P2, PT, R12, c[0x0][0x17c], !P0 ;  /* 0x00005f000c007a0c */ /* 0x000fe40004741270 */
[----:B------:R-:W-:Y:S01]  /*129b0*/  IADD3 R12, R29, 0x68, RZ ;  /* 0x000000681d0c7810 */ /* 0x000fe20007ffe0ff */
[----:B0-----:R-:W2:Y:S01]  /*129c0*/  LDL.LU R26, [R1+0x8c] ;  /* 0x00008c00011a7983 */ /* 0x001ea20000300800 */
[----:B------:R-:W-:-:S04]  /*129d0*/  LEA R4, P6, R10, R20, 0x1 ;  /* 0x000000140a047211 */ /* 0x000fc800078c08ff */
[----:B------:R-:W-:Y:S01]  /*129e0*/  LEA.HI.X.SX32 R5, R10, R3, 0x1, P6 ;  /* 0x000000030a057211 */ /* 0x000fe200030f0eff */
[----:B------:R-:W-:Y:S01]  /*129f0*/  @P1 STG.E.U16 [R8.64], R13 ;  /* 0x0000000d08001986 */ /* 0x000fe2000c101504 */
[----:B------:R-:W-:-:S03]  /*12a00*/  ISETP.LT.AND P1, PT, R12, c[0x0][0x17c], !P0 ;  /* 0x00005f000c007a0c */ /* 0x000fc60004721270 */
[----:B---3--:R0:W-:Y:S01]  /*12a10*/  @P5 STG.E.U16 [R4.64], R27 ;  /* 0x0000001b04005986 */ /* 0x0081e2000c101504 */
[----:B------:R-:W-:-:S03]  /*12a20*/  PRMT R12, R27, 0x7632, R12 ;  /* 0x000076321b0c7816 */ /* 0x000fc6000000000c */
[----:B0-----:R-:W3:Y:S01]  /*12a30*/  LDL.LU R27, [R1+0x6c] ;  /* 0x00006c00011b7983 */ /* 0x001ee20000300800 */
[----:B------:R-:W-:Y:S02]  /*12a40*/  IADD3 R0, R10, c[0x0][0x198], RZ ;  /* 0x000066000a007a10 */ /* 0x000fe40007ffe0ff */
[----:B------:R-:W-:Y:S02]  /*12a50*/  IADD3 R10, R29, 0x69, RZ ;  /* 0x000000691d0a7810 */ /* 0x000fe40007ffe0ff */
[C---:B------:R-:W-:Y:S02]  /*12a60*/  LEA R8, P6, R0.reuse, R20, 0x1 ;  /* 0x0000001400087211 */ /* 0x040fe400078c08ff */
[C---:B------:R-:W-:Y:S02]  /*12a70*/  IADD3 R6, R0.reuse, c[0x0][0x198], RZ ;  /* 0x0000660000067a10 */ /* 0x040fe40007ffe0ff */
[----:B------:R-:W-:Y:S02]  /*12a80*/  LEA.HI.X.SX32 R9, R0, R3, 0x1, P6 ;  /* 0x0000000300097211 */ /* 0x000fe400030f0eff */
[----:B------:R-:W-:-:S02]  /*12a90*/  ISETP.LT.AND P5, PT, R10, c[0x0][0x17c], !P0 ;  /* 0x00005f000a007a0c */ /* 0x000fc400047a1270 */
[C---:B------:R-:W-:Y:S02]  /*12aa0*/  LEA R4, P6, R6.reuse, R20, 0x1 ;  /* 0x0000001406047211 */ /* 0x040fe400078c08ff */
[C---:B------:R-:W-:Y:S02]  /*12ab0*/  IADD3 R10, R29.reuse, 0x6a, RZ ;  /* 0x0000006a1d0a7810 */ /* 0x040fe40007ffe0ff */
[C---:B------:R-:W-:Y:S01]  /*12ac0*/  IADD3 R0, R6.reuse, c[0x0][0x198], RZ ;  /* 0x0000660006007a10 */ /* 0x040fe20007ffe0ff */
[----:B------:R0:W-:Y:S01]  /*12ad0*/  @P4 STG.E.U16 [R8.64], R12 ;  /* 0x0000000c08004986 */ /* 0x0001e2000c101504 */
[----:B------:R-:W-:Y:S02]  /*12ae0*/  LEA.HI.X.SX32 R5, R6, R3, 0x1, P6 ;  /* 0x0000000306057211 */ /* 0x000fe400030f0eff */
[----:B------:R-:W-:Y:S02]  /*12af0*/  ISETP.LT.AND P4, PT, R10, c[0x0][0x17c], !P0 ;  /* 0x00005f000a007a0c */ /* 0x000fe40004781270 */
[----:B------:R-:W-:-:S02]  /*12b00*/  IADD3 R10, R29, 0x6b, RZ ;  /* 0x0000006b1d0a7810 */ /* 0x000fc40007ffe0ff */
[C---:B------:R-:W-:Y:S01]  /*12b10*/  IADD3 R6, R0.reuse, c[0x0][0x198], RZ ;  /* 0x0000660000067a10 */ /* 0x040fe20007ffe0ff */
[----:B------:R1:W-:Y:S01]  /*12b20*/  @P3 STG.E.U16 [R4.64], R19 ;  /* 0x0000001304003986 */ /* 0x0003e2000c101504 */
[CC--:B0-----:R-:W-:Y:S02]  /*12b30*/  LEA R8, P6, R0.reuse, R20.reuse, 0x1 ;  /* 0x0000001400087211 */ /* 0x0c1fe400078c08ff */
[----:B------:R-:W-:Y:S02]  /*12b40*/  PRMT R13, R19, 0x7632, R13 ;  /* 0x00007632130d7816 */ /* 0x000fe4000000000d */
[----:B------:R-:W-:Y:S02]  /*12b50*/  LEA.HI.X.SX32 R9, R0, R3, 0x1, P6 ;  /* 0x0000000300097211 */ /* 0x000fe400030f0eff */
[----:B------:R-:W-:Y:S02]  /*12b60*/  ISETP.LT.AND P3, PT, R10, c[0x0][0x17c], !P0 ;  /* 0x00005f000a007a0c */ /* 0x000fe40004761270 */
[----:B-1----:R-:W-:-:S02]  /*12b70*/  LEA R4, P6, R6, R20, 0x1 ;  /* 0x0000001406047211 */ /* 0x002fc400078c08ff */
[----:B------:R-:W-:Y:S02]  /*12b80*/  IADD3 R10, R29, 0x6c, RZ ;  /* 0x0000006c1d0a7810 */ /* 0x000fe40007ffe0ff */
[C---:B------:R-:W-:Y:S01]  /*12b90*/  IADD3 R0, R6.reuse, c[0x0][0x198], RZ ;  /* 0x0000660006007a10 */ /* 0x040fe20007ffe0ff */
[----:B------:R0:W-:Y:S01]  /*12ba0*/  @P2 STG.E.U16 [R8.64], R13 ;  /* 0x0000000d08002986 */ /* 0x0001e2000c101504 */
[----:B------:R-:W-:Y:S02]  /*12bb0*/  LEA.HI.X.SX32 R5, R6, R3, 0x1, P6 ;  /* 0x0000000306057211 */ /* 0x000fe400030f0eff */
[----:B------:R-:W-:Y:S02]  /*12bc0*/  ISETP.LT.AND P2, PT, R10, c[0x0][0x17c], !P0 ;  /* 0x00005f000a007a0c */ /* 0x000fe40004741270 */
[C---:B------:R-:W-:Y:S02]  /*12bd0*/  IADD3 R10, R0.reuse, c[0x0][0x198], RZ ;  /* 0x00006600000a7a10 */ /* 0x040fe40007ffe0ff */
[----:B0-----:R-:W-:-:S04]  /*12be0*/  LEA R8, P6, R0, R20, 0x1 ;  /* 0x0000001400087211 */ /* 0x001fc800078c08ff */
[----:B------:R-:W-:Y:S02]  /*12bf0*/  LEA.HI.X.SX32 R9, R0, R3, 0x1, P6 ;  /* 0x0000000300097211 */ /* 0x000fe400030f0eff */
[----:B------:R-:W-:Y:S01]  /*12c00*/  IADD3 R0, R10, c[0x0][0x198], RZ ;  /* 0x000066000a007a10 */ /* 0x000fe20007ffe0ff */
[----:B------:R-:W-:Y:S01]  /*12c10*/  STL [R1+0x54c], R16 ;  /* 0x00054c1001007387 */ /* 0x000fe20000100800 */
[----:B--2---:R-:W-:-:S03]  /*12c20*/  PRMT R12, R26, 0x7632, R12 ;  /* 0x000076321a0c7816 */ /* 0x004fc6000000000c */
[----:B------:R0:W-:Y:S04]  /*12c30*/  @P1 STG.E.U16 [R4.64], R26 ;  /* 0x0000001a04001986 */ /* 0x0001e8000c101504 */
[----:B------:R1:W-:Y:S01]  /*12c40*/  @P5 STG.E.U16 [R8.64], R12 ;  /* 0x0000000c08005986 */ /* 0x0003e2000c101504 */
[----:B---3--:R-:W-:-:S03]  /*12c50*/  PRMT R13, R27, 0x7632, R13 ;  /* 0x000076321b0d7816 */ /* 0x008fc6000000000d */
[----:B------:R-:W-:Y:S01]  /*12c60*/  LDS.128 R16, [R28] ;  /* 0x000000001c107984 */ /* 0x000fe20000000c00 */
[----:B0-----:R-:W-:-:S04]  /*12c70*/  LEA R4, P6, R10, R20, 0x1 ;  /* 0x000000140a047211 */ /* 0x001fc800078c08ff */
[-C--:B------:R-:W-:Y:S02]  /*12c80*/  LEA.HI.X.SX32 R5, R10, R3.reuse, 0x1, P6 ;  /* 0x000000030a057211 */ /* 0x080fe400030f0eff */
[CC--:B-1----:R-:W-:Y:S02]  /*12c90*/  LEA R8, P6, R0.reuse, R20.reuse, 0x1 ;  /* 0x0000001400087211 */ /* 0x0c2fe400078c08ff */
[C---:B------:R-:W-:Y:S01]  /*12ca0*/  IADD3 R10, R0.reuse, c[0x0][0x198], RZ ;  /* 0x00006600000a7a10 */ /* 0x040fe20007ffe0ff */
[----:B------:R0:W-:Y:S01]  /*12cb0*/  @P4 STG.E.U16 [R4.64], R27 ;  /* 0x0000001b04004986 */ /* 0x0001e2000c101504 */
[----:B------:R-:W-:Y:S02]  /*12cc0*/  LEA.HI.X.SX32 R9, R0, R3, 0x1, P6 ;  /* 0x0000000300097211 */ /* 0x000fe400030f0eff */
[----:B------:R-:W-:Y:S01]  /*12cd0*/  PRMT R12, R2, 0x7632, R12 ;  /* 0x00007632020c7816 */ /* 0x000fe2000000000c */
[----:B0-----:R-:W2:Y:S01]  /*12ce0*/  LDL.LU R27, [R1+0x9c] ;  /* 0x00009c00011b7983 */ /* 0x001ea20000300800 */
[----:B------:R-:W-:-:S04]  /*12cf0*/  LEA R4, P6, R10, R20, 0x1 ;  /* 0x000000140a047211 */ /* 0x000fc800078c08ff */
[----:B------:R-:W-:Y:S01]  /*12d00*/  LEA.HI.X.SX32 R5, R10, R3, 0x1, P6 ;  /* 0x000000030a057211 */ /* 0x000fe200030f0eff */
[----:B------:R-:W-:Y:S04]  /*12d10*/  @P3 STG.E.U16 [R8.64], R13 ;  /* 0x0000000d08003986 */ /* 0x000fe8000c101504 */
[----:B------:R0:W-:Y:S04]  /*12d20*/  @P2 STG.E.U16 [R4.64], R2 ;  /* 0x0000000204002986 */ /* 0x0001e8000c101504 */
[----:B0-----:R-:W3:Y:S01]  /*12d30*/  LDL.LU R2, [R1+0x554] ;  /* 0x0005540001027983 */ /* 0x001ee20000300800 */
[----:B------:R-:W-:-:S04]  /*12d40*/  IADD3 R6, R29, 0x6d, RZ ;  /* 0x0000006d1d067810 */ /* 0x000fc80007ffe0ff */
[----:B------:R-:W-:Y:S02]  /*12d50*/  ISETP.LT.AND P1, PT, R6, c[0x0][0x17c], !P0 ;  /* 0x00005f0006007a0c */ /* 0x000fe40004721270 */
[----:B------:R-:W-:-:S04]  /*12d60*/  IADD3 R6, R29, 0x6e, RZ ;  /* 0x0000006e1d067810 */ /* 0x000fc80007ffe0ff */
[----:B------:R-:W-:Y:S02]  /*12d70*/  ISETP.LT.AND P5, PT, R6, c[0x0][0x17c], !P0 ;  /* 0x00005f0006007a0c */ /* 0x000fe400047a1270 */
[----:B------:R-:W-:-:S04]  /*12d80*/  IADD3 R6, R29, 0x6f, RZ ;  /* 0x0000006f1d067810 */ /* 0x000fc80007ffe0ff */
[----:B------:R-:W-:Y:S02]  /*12d90*/  ISETP.LT.AND P4, PT, R6, c[0x0][0x17c], !P0 ;  /* 0x00005f0006007a0c */ /* 0x000fe40004781270 */
        /* <DEDUP_REMOVED lines=10> */
[C---:B------:R-:W-:Y:S02]  /*12e40*/  IADD3 R10, R6.reuse, c[0x0][0x198], RZ ;  /* 0x00006600060a7a10 */ /* 0x040fe40007ffe0ff */
[----:B------:R-:W-:Y:S01]  /*12e50*/  IADD3 R0, R29, 0x71, RZ ;  /* 0x000000711d007810 */ /* 0x000fe20007ffe0ff */
[----:B------:R1:W-:Y:S01]  /*12e60*/  @P5 STG.E.U16 [R4.64], R15 ;  /* 0x0000000f04005986 */ /* 0x0003e2000c101504 */
[C---:B0-----:R-:W-:Y:S02]  /*12e70*/  LEA R8, P6, R6.reuse, R20, 0x1 ;  /* 0x0000001406087211 */ /* 0x041fe400078c08ff */
[----:B------:R-:W-:Y:S02]  /*12e80*/  PRMT R13, R15, 0x7632, R13 ;  /* 0x000076320f0d7816 */ /* 0x000fe4000000000d */
[----:B------:R-:W-:-:S02]  /*12e90*/  LEA.HI.X.SX32 R9, R6, R3, 0x1, P6 ;  /* 0x0000000306097211 */ /* 0x000fc400030f0eff */
[----:B------:R-:W-:Y:S02]  /*12ea0*/  ISETP.LT.AND P2, PT, R0, c[0x0][0x17c], !P0 ;  /* 0x00005f0000007a0c */ /* 0x000fe40004741270 */
[C---:B-1----:R-:W-:Y:S02]  /*12eb0*/  LEA R4, P6, R10.reuse, R20, 0x1 ;  /* 0x000000140a047211 */ /* 0x042fe400078c08ff */
[C---:B------:R-:W-:Y:S02]  /*12ec0*/  IADD3 R6, R10.reuse, c[0x0][0x198], RZ ;  /* 0x000066000a067a10 */ /* 0x040fe40007ffe0ff */
[----:B------:R-:W-:Y:S01]  /*12ed0*/  IADD3 R0, R29, 0x72, RZ ;  /* 0x000000721d007810 */ /* 0x000fe20007ffe0ff */
[----:B------:R0:W-:Y:S01]  /*12ee0*/  @P4 STG.E.U16 [R8.64], R13 ;  /* 0x0000000d08004986 */ /* 0x0001e2000c101504 */
[----:B------:R-:W-:Y:S02]  /*12ef0*/  LEA.HI.X.SX32 R5, R10, R3, 0x1, P6 ;  /* 0x000000030a057211 */ /* 0x000fe400030f0eff */
[----:B------:R-:W-:-:S02]  /*12f00*/  ISETP.LT.AND P1, PT, R0, c[0x0][0x17c], !P0 ;  /* 0x00005f0000007a0c */ /* 0x000fc40004721270 */
[C---:B------:R-:W-:Y:S02]  /*12f10*/  IADD3 R10, R6.reuse, c[0x0][0x198], RZ ;  /* 0x00006600060a7a10 */ /* 0x040fe40007ffe0ff */
[----:B0-----:R-:W-:-:S04]  /*12f20*/  LEA R8, P6, R6, R20, 0x1 ;  /* 0x0000001406087211 */ /* 0x001fc800078c08ff */
[----:B------:R-:W-:Y:S01]  /*12f30*/  LEA.HI.X.SX32 R9, R6, R3, 0x1, P6 ;  /* 0x0000000306097211 */ /* 0x000fe200030f0eff */
[----:B--2---:R0:W-:Y:S01]  /*12f40*/  @P3 STG.E.U16 [R4.64], R27 ;  /* 0x0000001b04003986 */ /* 0x0041e2000c101504 */
[----:B------:R-:W-:Y:S02]  /*12f50*/  PRMT R12, R27, 0x7632, R12 ;  /* 0x000076321b0c7816 */ /* 0x000fe4000000000c */
[----:B0-----:R-:W-:-:S04]  /*12f60*/  LEA R4, P6, R10, R20, 0x1 ;  /* 0x000000140a047211 */ /* 0x001fc800078c08ff */
[----:B------:R-:W-:Y:S01]  /*12f70*/  LEA.HI.X.SX32 R5, R10, R3, 0x1, P6 ;  /* 0x000000030a057211 */ /* 0x000fe200030f0eff */
[----:B------:R-:W-:Y:S04]  /*12f80*/  @P2 STG.E.U16 [R8.64], R12 ;  /* 0x0000000c08002986 */ /* 0x000fe8000c101504 */
[----:B---3--:R0:W-:Y:S01]  /*12f90*/  @P1 STG.E.U16 [R4.64], R2 ;  /* 0x0000000204001986 */ /* 0x0081e2000c101504 */
[----:B------:R-:W-:-:S03]  /*12fa0*/  PRMT R13, R2, 0x7632, R13 ;  /* 0x00007632020d7816 */ /* 0x000fc6000000000d */
[----:B0-----:R-:W2:Y:S04]  /*12fb0*/  LDL.LU R2, [R1+0x550] ;  /* 0x0005500001027983 */ /* 0x001ea80000300800 */
[----:B------:R-:W3:Y:S04]  /*12fc0*/  LDL.LU R27, [R1+0x7c] ;  /* 0x00007c00011b7983 */ /* 0x000ee80000300800 */
[----:B------:R-:W4:Y:S01]  /*12fd0*/  LDL.LU R25, [R1+0x2c] ;  /* 0x00002c0001197983 */ /* 0x000f220000300800 */
[----:B------:R-:W-:Y:S02]  /*12fe0*/  IADD3 R0, R29, 0x73, RZ ;  /* 0x000000731d007810 */ /* 0x000fe40007ffe0ff */
[----:B------:R-:W-:Y:S01]  /*12ff0*/  IADD3 R6, R10, c[0x0][0x198], RZ ;  /* 0x000066000a067a10 */ /* 0x000fe20007ffe0ff */
[----:B------:R-:W2:Y:S01]  /*13000*/  LDL.LU R26, [R1+0xac] ;  /* 0x0000ac00011a7983 */ /* 0x000ea20000300800 */
[----:B------:R-:W-:-:S02]  /*13010*/  ISETP.LT.AND P5, PT, R0, c[0x0][0x17c], !P0 ;  /* 0x00005f0000007a0c */ /* 0x000fc400047a1270 */
[C---:B------:R-:W-:Y:S02]  /*13020*/  IADD3 R0, R29.reuse, 0x74, RZ ;  /* 0x000000741d007810 */ /* 0x040fe40007ffe0ff */
[----:B------:R-:W-:Y:S02]  /*13030*/  LEA R8, P6, R6, R20, 0x1 ;  /* 0x0000001406087211 */ /* 0x000fe400078c08ff */
[----:B------:R-:W-:Y:S02]  /*13040*/  ISETP.LT.AND P4, PT, R0, c[0x0][0x17c], !P0 ;  /* 0x00005f0000007a0c */ /* 0x000fe40004781270 */
[C---:B------:R-:W-:Y:S02]  /*13050*/  IADD3 R10, R6.reuse, c[0x0][0x198], RZ ;  /* 0x00006600060a7a10 */ /* 0x040fe40007ffe0ff */
[----:B------:R-:W-:Y:S02]  /*13060*/  IADD3 R0, R29, 0x75, RZ ;  /* 0x000000751d007810 */ /* 0x000fe40007ffe0ff */
[----:B------:R-:W-:-:S02]  /*13070*/  LEA.HI.X.SX32 R9, R6, R3, 0x1, P6 ;  /* 0x0000000306097211 */ /* 0x000fc400030f0eff */
[----:B------:R-:W-:Y:S02]  /*13080*/  LEA R4, P6, R10, R20, 0x1 ;  /* 0x000000140a047211 */ /* 0x000fe400078c08ff */
[----:B------:R-:W-:Y:S02]  /*13090*/  ISETP.LT.AND P3, PT, R0, c[0x0][0x17c], !P0 ;  /* 0x00005f0000007a0c */ /* 0x000fe40004761270 */
[C---:B------:R-:W-:Y:S02]  /*130a0*/  IADD3 R6, R10.reuse, c[0x0][0x198], RZ ;  /* 0x000066000a067a10 */ /* 0x040fe40007ffe0ff */
[----:B------:R-:W-:Y:S01]  /*130b0*/  IADD3 R0, R29, 0x76, RZ ;  /* 0x000000761d007810 */ /* 0x000fe20007ffe0ff */
[----:B------:R0:W-:Y:S01]  /*130c0*/  @P5 STG.E.U16 [R8.64], R13 ;  /* 0x0000000d08005986 */ /* 0x0001e2000c101504 */
[----:B------:R-:W-:Y:S02]  /*130d0*/  LEA.HI.X.SX32 R5, R10, R3, 0x1, P6 ;  /* 0x000000030a057211 */ /* 0x000fe400030f0eff */
[----:B------:R-:W-:-:S02]  /*130e0*/  ISETP.LT.AND P2, PT, R0, c[0x0][0x17c], !P0 ;  /* 0x00005f0000007a0c */ /* 0x000fc40004741270 */
[C---:B------:R-:W-:Y:S02]  /*130f0*/  IADD3 R10, R6.reuse, c[0x0][0x198], RZ ;  /* 0x00006600060a7a10 */ /* 0x040fe40007ffe0ff */
[----:B------:R-:W-:Y:S02]  /*13100*/  IADD3 R0, R29, 0x77, RZ ;  /* 0x000000771d007810 */ /* 0x000fe40007ffe0ff */
[-C--:B0-----:R-:W-:Y:S01]  /*13110*/  LEA R8, P6, R6, R20.reuse, 0x1 ;  /* 0x0000001406087211 */ /* 0x081fe200078c08ff */
[----:B------:R0:W-:Y:S01]  /*13120*/  @P4 STG.E.U16 [R4.64], R11 ;  /* 0x0000000b04004986 */ /* 0x0001e2000c101504 */
[----:B------:R-:W-:Y:S02]  /*13130*/  ISETP.LT.AND P1, PT, R0, c[0x0][0x17c], !P0 ;  /* 0x00005f0000007a0c */ /* 0x000fe40004721270 */
[----:B------:R-:W-:Y:S02]  /*13140*/  LEA.HI.X.SX32 R9, R6, R3, 0x1, P6 ;  /* 0x0000000306097211 */ /* 0x000fe400030f0eff */
[----:B------:R-:W-:-:S02]  /*13150*/  LEA R12, P6, R10, R20, 0x1 ;  /* 0x000000140a0c7211 */ /* 0x000fc400078c08ff */
[C---:B------:R-:W-:Y:S02]  /*13160*/  IADD3 R6, R10.reuse, c[0x0][0x198], RZ ;  /* 0x000066000a067a10 */ /* 0x040fe40007ffe0ff */
[----:B------:R-:W-:Y:S02]  /*13170*/  IADD3 R0, R29, 0x78, RZ ;  /* 0x000000781d007810 */ /* 0x000fe40007ffe0ff */
[----:B------:R-:W-:Y:S02]  /*13180*/  LEA.HI.X.SX32 R13, R10, R3, 0x1, P6 ;  /* 0x000000030a0d7211 */ /* 0x000fe400030f0eff */
[----:B0-----:R-:W-:Y:S02]  /*13190*/  PRMT R5, R11, 0x7632, R5 ;  /* 0x000076320b057816 */ /* 0x001fe40000000005 */
[----:B------:R-:W-:Y:S02]  /*131a0*/  LEA R4, P6, R6, R20, 0x1 ;  /* 0x0000001406047211 */ /* 0x000fe400078c08ff */
[----:B------:R-:W-:-:S02]  /*131b0*/  ISETP.LT.AND P5, PT, R0, c[0x0][0x17c], !P0 ;  /* 0x00005f0000007a0c */ /* 0x000fc400047a1270 */
[C---:B------:R-:W-:Y:S01]  /*131c0*/  IADD3 R10, R6.reuse, c[0x0][0x198], RZ ;  /* 0x00006600060a7a10 */ /* 0x040fe20007ffe0ff */
[----:B------:R0:W-:Y:S04]  /*131d0*/  @P3 STG.E.U16 [R8.64], R5 ;  /* 0x0000000508003986 */ /* 0x0001e8000c101504 */
[----:B------:R1:W-:Y:S01]  /*131e0*/  @P2 STG.E.U16 [R12.64], R7 ;  /* 0x000000070c002986 */ /* 0x0003e2000c101504 */
[----:B0-----:R-:W-:Y:S02]  /*131f0*/  LEA.HI.X.SX32 R5, R6, R3, 0x1, P6 ;  /* 0x0000000306057211 */ /* 0x001fe400030f0eff */
[----:B------:R-:W-:Y:S02]  /*13200*/  LEA R14, P6, R10, R20, 0x1 ;  /* 0x000000140a0e7211 */ /* 0x000fe400078c08ff */
[----:B------:R-:W-:-:S02]  /*13210*/  PRMT R9, R7, 0x7632, R9 ;  /* 0x0000763207097816 */ /* 0x000fc40000000009 */
[----:B------:R-:W-:-:S03]  /*13220*/  LEA.HI.X.SX32 R15, R10, R3, 0x1, P6 ;  /* 0x000000030a0f7211 */ /* 0x000fc600030f0eff */
[----:B------:R-:W-:Y:S01]  /*13230*/  @P1 STG.E.U16 [R4.64], R9 ;  /* 0x0000000904001986 */ /* 0x000fe2000c101504 */
[----:B------:R-:W-:Y:S02]  /*13240*/  IADD3 R0, R29, 0x79, RZ ;  /* 0x000000791d007810 */ /* 0x000fe40007ffe0ff */
[----:B------:R-:W-:Y:S02]  /*13250*/  IADD3 R6, R10, c[0x0][0x198], RZ ;  /* 0x000066000a067a10 */ /* 0x000fe40007ffe0ff */
[----:B------:R-:W-:Y:S02]  /*13260*/  ISETP.LT.AND P4, PT, R0, c[0x0][0x17c], !P0 ;  /* 0x00005f0000007a0c */ /* 0x000fe40004781270 */
[----:B-1----:R-:W-:-:S04]  /*13270*/  LEA R12, P6, R6, R20, 0x1 ;  /* 0x00000014060c7211 */ /* 0x002fc800078c08ff */
[----:B------:R-:W-:Y:S02]  /*13280*/  LEA.HI.X.SX32 R13, R6, R3, 0x1, P6 ;  /* 0x00000003060d7211 */ /* 0x000fe400030f0eff */
[----:B------:R-:W-:Y:S01]  /*13290*/  IADD3 R0, R29, 0x7a, RZ ;  /* 0x0000007a1d007810 */ /* 0x000fe20007ffe0ff */
[----:B---3--:R0:W-:Y:S02]  /*132a0*/  @P5 STG.E.U16 [R14.64], R27 ;  /* 0x0000001b0e005986 */ /* 0x0081e4000c101504 */
[----:B0-----:R-:W-:Y:S02]  /*132b0*/  PRMT R15, R27, 0x7632, R15 ;  /* 0x000076321b0f7816 */ /* 0x001fe4000000000f */
[----:B------:R-:W3:Y:S04]  /*132c0*/  LDL.LU R27, [R1+0xec] ;  /* 0x0000ec00011b7983 */ /* 0x000ee80000300800 */
[----:B------:R-:W-:Y:S04]  /*132d0*/  @P4 STG.E.U16 [R12.64], R15 ;  /* 0x0000000f0c004986 */ /* 0x000fe8000c101504 */
[----:B------:R-:W-:Y:S04]  /*132e0*/  STL [R1+0x544], R12 ;  /* 0x0005440c01007387 */ /* 0x000fe80000100800 */
[----:B--2---:R-:W0:Y:S01]  /*132f0*/  LDS.128 R12, [R2] ;  /* 0x00000000020c7984 */ /* 0x004e220000000c00 */
[----:B------:R-:W-:-:S02]  /*13300*/  ISETP.LT.AND P3, PT, R0, c[0x0][0x17c], !P0 ;  /* 0x00005f0000007a0c */ /* 0x000fc40004761270 */
[----:B------:R-:W-:-:S04]  /*13310*/  IADD3 R7, R6, c[0x0][0x198], RZ ;  /* 0x0000660006077a10 */ /* 0x000fc80007ffe0ff */
[----:B------:R-:W-:-:S04]  /*13320*/  LEA R10, P6, R7, R20, 0x1 ;  /* 0x00000014070a7211 */ /* 0x000fc800078c08ff */
[----:B------:R-:W-:-:S05]  /*13330*/  LEA.HI.X.SX32 R11, R7, R3, 0x1, P6 ;  /* 0x00000003070b7211 */ /* 0x000fca00030f0eff */
[----:B----4-:R1:W-:Y:S02]  /*13340*/  @P3 STG.E.U16 [R10.64], R25 ;  /* 0x000000190a003986 */ /* 0x0103e4000c101504 */
[----:B-1----:R-:W-:Y:S02]  /*13350*/  PRMT R11, R25, 0x7632, R11 ;  /* 0x00007632190b7816 */ /* 0x002fe4000000000b */
[----:B------:R-:W-:Y:S01]  /*13360*/  LOP3.LUT R25, R2, 0x40, RZ, 0x3c, !PT ;  /* 0x0000004002197812 */ /* 0x000fe200078e3cff */
[----:B0-----:R0:W-:Y:S04]  /*13370*/  STL [R1+0x54], R13 ;  /* 0x0000540d01007387 */ /* 0x0011e80000100800 */
[----:B------:R1:W-:Y:S04]  /*13380*/  STL.64 [R1+0x58], R14 ;  /* 0x0000580e01007387 */ /* 0x0003e80000100a00 */
[----:B------:R-:W-:Y:S01]  /*13390*/  STL [R1+0x64], R17 ;  /* 0x0000641101007387 */ /* 0x000fe20000100800 */
[----:B0-----:R-:W-:-:S03]  /*133a0*/  IMAD.MOV.U32 R13, RZ, RZ, R16 ;  /* 0x000000ffff0d7224 */ /* 0x001fc600078e0010 */
[----:B------:R-:W-:Y:S04]  /*133b0*/  STL.64 [R1+0x68], R18 ;  /* 0x0000681201007387 */ /* 0x000fe80000100a00 */
[----:B------:R-:W0:Y:S01]  /*133c0*/  LDS.128 R16, [R25] ;  /* 0x0000000019107984 */ /* 0x000e220000000c00 */
[----:B------:R-:W-:Y:S01]  /*133d0*/  LOP3.LUT R23, R2, 0x60, RZ, 0x3c, !PT ;  /* 0x0000006002177812 */ /* 0x000fe200078e3cff */
[----:B-1----:R-:W-:Y:S01]  /*133e0*/  IMAD.MOV.U32 R14, RZ, RZ, R12 ;  /* 0x000000ffff0e7224 */ /* 0x002fe200078e000c */
[----:B------:R-:W-:Y:S02]  /*133f0*/  IADD3 R0, R29, 0x7b, RZ ;  /* 0x0000007b1d007810 */ /* 0x000fe40007ffe0ff */
[----:B------:R-:W-:Y:S02]  /*13400*/  IADD3 R4, R7, c[0x0][0x198], RZ ;  /* 0x0000660007047a10 */ /* 0x000fe40007ffe0ff */
[----:B------:R-:W-:-:S02]  /*13410*/  ISETP.LT.AND P2, PT, R0, c[0x0][0x17c], !P0 ;  /* 0x00005f0000007a0c */ /* 0x000fc40004741270 */
[----:B------:R-:W-:Y:S02]  /*13420*/  IADD3 R0, R29, 0x7c, RZ ;  /* 0x0000007c1d007810 */ /* 0x000fe40007ffe0ff */
[CC--:B------:R-:W-:Y:S02]  /*13430*/  LEA R6, P6, R4.reuse, R20.reuse, 0x1 ;  /* 0x0000001404067211 */ /* 0x0c0fe400078c08ff */
[----:B------:R-:W-:Y:S02]  /*13440*/  IADD3 R5, R4, c[0x0][0x198], RZ ;  /* 0x0000660004057a10 */ /* 0x000fe40007ffe0ff */
[----:B------:R-:W-:Y:S02]  /*13450*/  ISETP.LT.AND P1, PT, R0, c[0x0][0x17c], !P0 ;  /* 0x00005f0000007a0c */ /* 0x000fe40004721270 */
[----:B------:R-:W-:Y:S02]  /*13460*/  LEA.HI.X.SX32 R7, R4, R3, 0x1, P6 ;  /* 0x0000000304077211 */ /* 0x000fe400030f0eff */
[----:B------:R-:W-:-:S02]  /*13470*/  LEA R8, P6, R5, R20, 0x1 ;  /* 0x0000001405087211 */ /* 0x000fc400078c08ff */
[----:B------:R-:W-:Y:S02]  /*13480*/  IADD3 R0, R29, 0x7d, RZ ;  /* 0x0000007d1d007810 */ /* 0x000fe40007ffe0ff */
[----:B------:R-:W-:Y:S01]  /*13490*/  LEA.HI.X.SX32 R9, R5, R3, 0x1, P6 ;  /* 0x0000000305097211 */ /* 0x000fe200030f0eff */
[----:B0-----:R-:W-:Y:S01]  /*134a0*/  STL [R1+0x34], R17 ;  /* 0x0000341101007387 */ /* 0x001fe20000100800 */
[----:B------:R-:W-:-:S03]  /*134b0*/  IMAD.MOV.U32 R12, RZ, RZ, R16 ;  /* 0x000000ffff0c7224 */ /* 0x000fc600078e0010 */
[----:B------:R-:W-:Y:S04]  /*134c0*/  STL.64 [R1+0x38], R18 ;  /* 0x0000381201007387 */ /* 0x000fe80000100a00 */
[----:B------:R-:W0:Y:S01]  /*134d0*/  LDS.128 R16, [R23] ;  /* 0x0000000017107984 */ /* 0x000e220000000c00 */
[----:B------:R-:W-:Y:S02]  /*134e0*/  ISETP.LT.AND P5, PT, R0, c[0x0][0x17c], !P0 ;  /* 0x00005f0000007a0c */ /* 0x000fe400047a1270 */
[----:B------:R-:W-:Y:S02]  /*134f0*/  IADD3 R5, R5, c[0x0][0x198], RZ ;  /* 0x0000660005057a10 */ /* 0x000fe40007ffe0ff */
[----:B------:R-:W-:Y:S02]  /*13500*/  IADD3 R0, R29, 0x7e, RZ ;  /* 0x0000007e1d007810 */ /* 0x000fe40007ffe0ff */
[C---:B------:R-:W-:Y:S01]  /*13510*/  LEA R4, P6, R5.reuse, R20, 0x1 ;  /* 0x0000001405047211 */ /* 0x040fe200078c08ff */
[----:B------:R1:W-:Y:S01]  /*13520*/  @P2 STG.E.U16 [R6.64], R11 ;  /* 0x0000000b06002986 */ /* 0x0003e2000c101504 */
[----:B------:R-:W-:-:S02]  /*13530*/  IADD3 R10, R5, c[0x0][0x198], RZ ;  /* 0x00006600050a7a10 */ /* 0x000fc40007ffe0ff */
[----:B------:R-:W-:Y:S01]  /*13540*/  ISETP.LT.AND P4, PT, R0, c[0x0][0x17c], !P0 ;  /* 0x00005f0000007a0c */ /* 0x000fe20004781270 */
[----:B------:R2:W-:Y:S01]  /*13550*/  @P1 STG.E.U16 [R8.64], R26 ;  /* 0x0000001a08001986 */ /* 0x0005e2000c101504 */
[----:B------:R-:W-:Y:S02]  /*13560*/  IADD3 R0, R29, 0x7f, RZ ;  /* 0x0000007f1d007810 */ /* 0x000fe40007ffe0ff */
[----:B------:R-:W-:Y:S02]  /*13570*/  LEA.HI.X.SX32 R5, R5, R3, 0x1, P6 ;  /* 0x0000000305057211 */ /* 0x000fe400030f0eff */
[----:B------:R-:W-:Y:S02]  /*13580*/  ISETP.LT.AND P3, PT, R0, c[0x0][0x17c], !P0 ;  /* 0x00005f0000007a0c */ /* 0x000fe40004761270 */
[C---:B-1----:R-:W-:Y:S02]  /*13590*/  LEA R6, P6, R10.reuse, R20, 0x1 ;  /* 0x000000140a067211 */ /* 0x042fe400078c08ff */
[----:B------:R-:W-:-:S02]  /*135a0*/  IADD3 R11, R10, c[0x0][0x198], RZ ;  /* 0x000066000a0b7a10 */ /* 0x000fc40007ffe0ff */
[----:B--2---:R-:W-:Y:S02]  /*135b0*/  PRMT R9, R26, 0x7632, R9 ;  /* 0x000076321a097816 */ /* 0x004fe40000000009 */
[----:B------:R-:W-:-:S03]  /*135c0*/  LEA.HI.X.SX32 R7, R10, R3, 0x1, P6 ;  /* 0x000000030a077211 */ /* 0x000fc600030f0eff */
[----:B------:R1:W-:Y:S01]  /*135d0*/  @P5 STG.E.U16 [R4.64], R9 ;  /* 0x0000000904005986 */ /* 0x0003e2000c101504 */
[----:B------:R-:W-:Y:S02]  /*135e0*/  IADD3 R8, R11, c[0x0][0x198], RZ ;  /* 0x000066000b087a10 */ /* 0x000fe40007ffe0ff */
[----:B------:R-:W-:Y:S02]  /*135f0*/  IADD3 R0, R29, 0x80, RZ ;  /* 0x000000801d007810 */ /* 0x000fe40007ffe0ff */
[----:B-1----:R-:W-:-:S04]  /*13600*/  LEA R4, P6, R11, R20, 0x1 ;  /* 0x000000140b047211 */ /* 0x002fc800078c08ff */
[----:B------:R-:W-:Y:S01]  /*13610*/  LEA.HI.X.SX32 R5, R11, R3, 0x1, P6 ;  /* 0x000000030b057211 */ /* 0x000fe200030f0eff */
[----:B0-----:R-:W-:Y:S01]  /*13620*/  STL [R1+0x84], R17 ;  /* 0x0000841101007387 */ /* 0x001fe20000100800 */
[----:B------:R-:W-:-:S03]  /*13630*/  ISETP.LT.AND P2, PT, R0, c[0x0][0x17c], !P0 ;  /* 0x00005f0000007a0c */ /* 0x000fc60004741270 */
[----:B------:R-:W-:Y:S01]  /*13640*/  STL.64 [R1+0x88], R18 ;  /* 0x0000881201007387 */ /* 0x000fe20000100a00 */
[----:B------:R-:W-:-:S04]  /*13650*/  IADD3 R0, R29, 0x81, RZ ;  /* 0x000000811d007810 */ /* 0x000fc80007ffe0ff */
[----:B------:R-:W-:Y:S02]  /*13660*/  ISETP.LT.AND P1, PT, R0, c[0x0][0x17c], !P0 ;  /* 0x00005f0000007a0c */ /* 0x000fe40004721270 */
[----:B------:R-:W-:-:S04]  /*13670*/  IADD3 R0, R29, 0x82, RZ ;  /* 0x000000821d007810 */ /* 0x000fc80007ffe0ff */
[----:B------:R-:W-:Y:S02]  /*13680*/  ISETP.LT.AND P5, PT, R0, c[0x0][0x17c], !P0 ;  /* 0x00005f0000007a0c */ /* 0x000fe400047a1270 */
[C---:B------:R-:W-:Y:S02]  /*13690*/  IADD3 R0, R29.reuse, 0x83, RZ ;  /* 0x000000831d007810 */ /* 0x040fe40007ffe0ff */
[----:B------:R-:W-:Y:S02]  /*136a0*/  PRMT R9, R14, 0x7632, R9 ;  /* 0x000076320e097816 */ /* 0x000fe40000000009 */
[----:B------:R-:W-:Y:S02]  /*136b0*/  IADD3 R10, R29, 0x86, RZ ;  /* 0x000000861d0a7810 */ /* 0x000fe40007ffe0ff */
[----:B---3--:R-:W-:Y:S01]  /*136c0*/  PRMT R11, R27, 0x7632, R11 ;  /* 0x000076321b0b7816 */ /* 0x008fe2000000000b */
[----:B------:R-:W-:Y:S04]  /*136d0*/  @P4 STG.E.U16 [R6.64], R27 ;  /* 0x0000001b06004986 */ /* 0x000fe8000c101504 */
[----:B------:R0:W-:Y:S02]  /*136e0*/  @P3 STG.E.U16 [R4.64], R11 ;  /* 0x0000000b04003986 */ /* 0x0001e4000c101504 */
[----:B0-----:R-:W-:-:S02]  /*136f0*/  IMAD.MOV.U32 R11, RZ, RZ, R16 ;  /* 0x000000ffff0b7224 */ /* 0x001fc400078e0010 */
[----:B------:R-:W0:Y:S01]  /*13700*/  LDS.128 R16, [R2+0x2000] ;  /* 0x0020000002107984 */ /* 0x000e220000000c00 */
[----:B------:R-:W-:Y:S02]  /*13710*/  ISETP.LT.AND P4, PT, R0, c[0x0][0x17c], !P0 ;  /* 0x00005f0000007a0c */ /* 0x000fe40004781270 */
[C---:B------:R-:W-:Y:S02]  /*13720*/  LEA R6, P6, R8.reuse, R20, 0x1 ;  /* 0x0000001408067211 */ /* 0x040fe400078c08ff */
[----:B------:R-:W-:Y:S02]  /*13730*/  IADD3 R0, R29, 0x84, RZ ;  /* 0x000000841d007810 */ /* 0x000fe40007ffe0ff */
[----:B------:R-:W-:Y:S02]  /*13740*/  LEA.HI.X.SX32 R7, R8, R3, 0x1, P6 ;  /* 0x0000000308077211 */ /* 0x000fe400030f0eff */
[----:B------:R-:W-:Y:S02]  /*13750*/  ISETP.LT.AND P3, PT, R0, c[0x0][0x17c], !P0 ;  /* 0x00005f0000007a0c */ /* 0x000fe40004761270 */
[----:B------:R-:W-:-:S02]  /*13760*/  IADD3 R8, R8, c[0x0][0x198], RZ ;  /* 0x0000660008087a10 */ /* 0x000fc40007ffe0ff */
[----:B------:R-:W-:Y:S01]  /*13770*/  IADD3 R0, R29, 0x85, RZ ;  /* 0x000000851d007810 */ /* 0x000fe20007ffe0ff */
[----:B------:R1:W-:Y:S03]  /*13780*/  @P2 STG.E.U16 [R6.64], R14 ;  /* 0x0000000e06002986 */ /* 0x0003e6000c101504 */
[----:B------:R-:W-:Y:S02]  /*13790*/  ISETP.LT.AND P2, PT, R0, c[0x0][0x17c], !P0 ;  /* 0x00005f0000007a0c */ /* 0x000fe40004741270 */
[C---:B------:R-:W-:Y:S02]  /*137a0*/  IADD3 R0, R8.reuse, c[0x0][0x198], RZ ;  /* 0x0000660008007a10 */ /* 0x040fe40007ffe0ff */
[----:B-1----:R-:W-:-:S04]  /*137b0*/  LEA R6, P6, R8, R20, 0x1 ;  /* 0x0000001408067211 */ /* 0x002fc800078c08ff */
[-C--:B------:R-:W-:Y:S02]  /*137c0*/  LEA.HI.X.SX32 R7, R8, R3.reuse, 0x1, P6 ;  /* 0x0000000308077211 */ /* 0x080fe400030f0eff */
[CC--:B------:R-:W-:Y:S02]  /*137d0*/  LEA R4, P6, R0.reuse, R20.reuse, 0x1 ;  /* 0x0000001400047211 */ /* 0x0c0fe400078c08ff */
[C---:B------:R-:W-:Y:S01]  /*137e0*/  IADD3 R8, R0.reuse, c[0x0][0x198], RZ ;  /* 0x0000660000087a10 */ /* 0x040fe20007ffe0ff */
[----:B------:R1:W-:Y:S01]  /*137f0*/  @P1 STG.E.U16 [R6.64], R9 ;  /* 0x0000000906001986 */ /* 0x0003e2000c101504 */
[----:B------:R-:W-:Y:S02]  /*13800*/  LEA.HI.X.SX32 R5, R0, R3, 0x1, P6 ;  /* 0x0000000300057211 */ /* 0x000fe400030f0eff */
[C---:B------:R-:W-:Y:S01]  /*13810*/  IADD3 R0, R8.reuse, c[0x0][0x198], RZ ;  /* 0x0000660008007a10 */ /* 0x040fe20007ffe0ff */
[----:B0-----:R-:W-:Y:S01]  /*13820*/  STL [R1+0xb4], R17 ;  /* 0x0000b41101007387 */ /* 0x001fe20000100800 */
[----:B-1----:R-:W-:-:S03]  /*13830*/  LEA R6, P6, R8, R20, 0x1 ;  /* 0x0000001408067211 */ /* 0x002fc600078c08ff */
[----:B------:R0:W-:Y:S01]  /*13840*/  @P5 STG.E.U16 [R4.64], R13 ;  /* 0x0000000d04005986 */ /* 0x0001e2000c101504 */
[----:B------:R-:W-:-:S03]  /*13850*/  LEA.HI.X.SX32 R7, R8, R3, 0x1, P6 ;  /* 0x0000000308077211 */ /* 0x000fc600030f0eff */
[----:B------:R-:W-:Y:S01]  /*13860*/  STL.64 [R1+0xb8], R18 ;  /* 0x0000b81201007387 */ /* 0x000fe20000100a00 */
[----:B------:R-:W-:Y:S01]  /*13870*/  PRMT R8, R13, 0x7632, R8 ;  /* 0x000076320d087816 */ /* 0x000fe20000000008 */
[----:B0-----:R-:W-:Y:S02]  /*13880*/  IMAD.MOV.U32 R13, RZ, RZ, R16 ;  /* 0x000000ffff0d7224 */ /* 0x001fe400078e0010 */
[----:B------:R-:W0:Y:S01]  /*13890*/  LDS.128 R16, [R28+0x2000] ;  /* 0x002000001c107984 */ /* 0x000e220000000c00 */
[C---:B------:R-:W-:Y:S02]  /*138a0*/  LEA R4, P6, R0.reuse, R20, 0x1 ;  /* 0x0000001400047211 */ /* 0x040fe400078c08ff */
[----:B------:R-:W-:Y:S02]  /*138b0*/  IADD3 R9, R29, 0x88, RZ ;  /* 0x000000881d097810 */ /* 0x000fe40007ffe0ff */
[----:B------:R-:W-:Y:S01]  /*138c0*/  LEA.HI.X.SX32 R5, R0, R3, 0x1, P6 ;  /* 0x0000000300057211 */ /* 0x000fe200030f0eff */
[----:B------:R1:W-:Y:S01]  /*138d0*/  @P4 STG.E.U16 [R6.64], R8 ;  /* 0x0000000806004986 */ /* 0x0003e2000c101504 */
[----:B------:R-:W-:-:S02]  /*138e0*/  ISETP.LT.AND P4, PT, R9, c[0x0][0x17c], !P0 ;  /* 0x00005f0009007a0c */ /* 0x000fc40004781270 */
[----:B------:R-:W-:Y:S01]  /*138f0*/  PRMT R9, R12, 0x7632, R9 ;  /* 0x000076320c097816 */ /* 0x000fe20000000009 */
[----:B------:R2:W-:Y:S01]  /*13900*/  @P3 STG.E.U16 [R4.64], R12 ;  /* 0x0000000c04003986 */ /* 0x0005e2000c101504 */
[----:B------:R-:W-:Y:S02]  /*13910*/  ISETP.LT.AND P1, PT, R10, c[0x0][0x17c], !P0 ;  /* 0x00005f000a007a0c */ /* 0x000fe40004721270 */
[----:B-1----:R-:W-:Y:S01]  /*13920*/  IADD3 R7, R0, c[0x0][0x198], RZ ;  /* 0x0000660000077a10 */ /* 0x002fe20007ffe0ff */
[----:B0-----:R-:W-:Y:S01]  /*13930*/  STL [R1+0xa4], R17 ;  /* 0x0000a41101007387 */ /* 0x001fe20000100800 */
[----:B--2---:R-:W-:-:S03]  /*13940*/  IMAD.MOV.U32 R12, RZ, RZ, R16 ;  /* 0x000000ffff0c7224 */ /* 0x004fc600078e0010 */
[----:B------:R-:W-:Y:S04]  /*13950*/  STL.64 [R1+0xa8], R18 ;  /* 0x0000a81201007387 */ /* 0x000fe80000100a00 */
[----:B------:R-:W0:Y:S01]  /*13960*/  LDS.128 R16, [R25+0x2000] ;  /* 0x0020000019107984 */ /* 0x000e220000000c00 */
[----:B------:R-:W-:Y:S02]  /*13970*/  IADD3 R0, R29, 0x89, RZ ;  /* 0x000000891d007810 */ /* 0x000fe40007ffe0ff */
[C---:B------:R-:W-:Y:S02]  /*13980*/  LEA R6, P6, R7.reuse, R20, 0x1 ;  /* 0x0000001407067211 */ /* 0x040fe400078c08ff */
[----:B------:R-:W-:Y:S02]  /*13990*/  ISETP.LT.AND P3, PT, R0, c[0x0][0x17c], !P0 ;  /* 0x00005f0000007a0c */ /* 0x000fe40004761270 */
[----:B------:R-:W-:-:S02]  /*139a0*/  IADD3 R0, R7, c[0x0][0x198], RZ ;  /* 0x0000660007007a10 */ /* 0x000fc40007ffe0ff */
[-C--:B------:R-:W-:Y:S02]  /*139b0*/  LEA.HI.X.SX32 R7, R7, R3.reuse, 0x1, P6 ;  /* 0x0000000307077211 */ /* 0x080fe400030f0eff */
[C---:B------:R-:W-:Y:S02]  /*139c0*/  LEA R4, P6, R0.reuse, R20, 0x1 ;  /* 0x0000001400047211 */ /* 0x040fe400078c08ff */
[C---:B------:R-:W-:Y:S01]  /*139d0*/  IADD3 R8, R0.reuse, c[0x0][0x198], RZ ;  /* 0x0000660000087a10 */ /* 0x040fe20007ffe0ff */
[----:B------:R1:W-:Y:S01]  /*139e0*/  @P2 STG.E.U16 [R6.64], R9 ;  /* 0x0000000906002986 */ /* 0x0003e2000c101504 */
[----:B------:R-:W-:Y:S02]  /*139f0*/  LEA.HI.X.SX32 R5, R0, R3, 0x1, P6 ;  /* 0x0000000300057211 */ /* 0x000fe400030f0eff */
[----:B------:R-:W-:-:S03]  /*13a00*/  IADD3 R0, R8, c[0x0][0x198], RZ ;  /* 0x0000660008007a10 */ /* 0x000fc60007ffe0ff */
[----:B------:R2:W-:Y:S01]  /*13a10*/  @P1 STG.E.U16 [R4.64], R11 ;  /* 0x0000000b04001986 */ /* 0x0005e2000c101504 */
[----:B-1----:R-:W-:Y:S02]  /*13a20*/  IADD3 R7, R29, 0x8b, RZ ;  /* 0x0000008b1d077810 */ /* 0x002fe40007ffe0ff */
[C---:B------:R-:W-:Y:S02]  /*13a30*/  LEA R6, P6, R8.reuse, R20, 0x1 ;  /* 0x0000001408067211 */ /* 0x040fe400078c08ff */
[----:B------:R-:W-:Y:S02]  /*13a40*/  ISETP.LT.AND P1, PT, R7, c[0x0][0x17c], !P0 ;  /* 0x00005f0007007a0c */ /* 0x000fe40004721270 */
[----:B------:R-:W-:Y:S02]  /*13a50*/  LEA.HI.X.SX32 R7, R8, R3, 0x1, P6 ;  /* 0x0000000308077211 */ /* 0x000fe400030f0eff */
[----:B------:R-:W-:Y:S01]  /*13a60*/  PRMT R8, R11, 0x7632, R8 ;  /* 0x000076320b087816 */ /* 0x000fe20000000008 */
[----:B0-----:R-:W-:Y:S01]  /*13a70*/  STL [R1+0x94], R17 ;  /* 0x0000941101007387 */ /* 0x001fe20000100800 */
[----:B--2---:R-:W-:-:S03]  /*13a80*/  IMAD.MOV.U32 R11, RZ, RZ, R16 ;  /* 0x000000ffff0b7224 */ /* 0x004fc600078e0010 */
[----:B------:R-:W-:Y:S04]  /*13a90*/  STL.64 [R1+0x98], R18 ;  /* 0x0000981201007387 */ /* 0x000fe80000100a00 */
[----:B------:R-:W0:Y:S01]  /*13aa0*/  LDS.128 R16, [R23+0x2000] ;  /* 0x0020000017107984 */ /* 0x000e220000000c00 */
[----:B------:R-:W-:-:S04]  /*13ab0*/  IADD3 R10, R29, 0x87, RZ ;  /* 0x000000871d0a7810 */ /* 0x000fc80007ffe0ff */
[----:B------:R-:W-:Y:S02]  /*13ac0*/  ISETP.LT.AND P5, PT, R10, c[0x0][0x17c], !P0 ;  /* 0x00005f000a007a0c */ /* 0x000fe400047a1270 */
[C---:B------:R-:W-:Y:S02]  /*13ad0*/  LEA R4, P6, R0.reuse, R20, 0x1 ;  /* 0x0000001400047211 */ /* 0x040fe400078c08ff */
[C---:B------:R-:W-:Y:S02]  /*13ae0*/  IADD3 R9, R29.reuse, 0x8c, RZ ;  /* 0x0000008c1d097810 */ /* 0x040fe40007ffe0ff */
[----:B------:R-:W-:Y:S02]  /*13af0*/  LEA.HI.X.SX32 R5, R0, R3, 0x1, P6 ;  /* 0x0000000300057211 */ /* 0x000fe400030f0eff */
[----:B------:R-:W-:-:S05]  /*13b00*/  IADD3 R10, R29, 0x8a, RZ ;  /* 0x0000008a1d0a7810 */ /* 0x000fca0007ffe0ff */
[----:B------:R1:W-:Y:S01]  /*13b10*/  @P5 STG.E.U16 [R6.64], R8 ;  /* 0x0000000806005986 */ /* 0x0003e2000c101504 */
[----:B------:R-:W-:Y:S02]  /*13b20*/  ISETP.LT.AND P5, PT, R9, c[0x0][0x17c], !P0 ;  /* 0x00005f0009007a0c */ /* 0x000fe400047a1270 */
[----:B------:R-:W-:Y:S01]  /*13b30*/  PRMT R9, R13, 0x7632, R9 ;  /* 0x000076320d097816 */ /* 0x000fe20000000009 */
[----:B------:R2:W-:Y:S01]  /*13b40*/  @P4 STG.E.U16 [R4.64], R13 ;  /* 0x0000000d04004986 */ /* 0x0005e2000c101504 */
[----:B------:R-:W-:Y:S02]  /*13b50*/  ISETP.LT.AND P2, PT, R10, c[0x0][0x17c], !P0 ;  /* 0x00005f000a007a0c */ /* 0x000fe40004741270 */
[----:B-1----:R-:W-:Y:S02]  /*13b60*/  IADD3 R7, R0, c[0x0][0x198], RZ ;  /* 0x0000660000077a10 */ /* 0x002fe40007ffe0ff */
[----:B------:R-:W-:Y:S02]  /*13b70*/  IADD3 R0, R29, 0x8d, RZ ;  /* 0x0000008d1d007810 */ /* 0x000fe40007ffe0ff */
[----:B------:R-:W-:-:S02]  /*13b80*/  LEA R6, P6, R7, R20, 0x1 ;  /* 0x0000001407067211 */ /* 0x000fc400078c08ff */
[----:B------:R-:W-:Y:S01]  /*13b90*/  ISETP.LT.AND P4, PT, R0, c[0x0][0x17c], !P0 ;  /* 0x00005f0000007a0c */ /* 0x000fe20004781270 */
[----:B0-----:R-:W-:Y:S01]  /*13ba0*/  STL [R1+0x14], R17 ;  /* 0x0000141101007387 */ /* 0x001fe20000100800 */
[----:B--2---:R-:W-:Y:S01]  /*13bb0*/  IMAD.MOV.U32 R13, RZ, RZ, R16 ;  /* 0x000000ffff0d7224 */ /* 0x004fe200078e0010 */
[C---:B------:R-:W-:Y:S02]  /*13bc0*/  IADD3 R0, R7.reuse, c[0x0][0x198], RZ ;  /* 0x0000660007007a10 */ /* 0x040fe40007ffe0ff */
[----:B------:R-:W-:Y:S04]  /*13bd0*/  STL.64 [R1+0x18], R18 ;  /* 0x0000181201007387 */ /* 0x000fe80000100a00 */
[----:B------:R-:W0:Y:S01]  /*13be0*/  LDS.128 R16, [R2+0x4000] ;  /* 0x0040000002107984 */ /* 0x000e220000000c00 */
[----:B------:R-:W-:-:S02]  /*13bf0*/  LEA.HI.X.SX32 R7, R7, R3, 0x1, P6 ;  /* 0x0000000307077211 */ /* 0x000fc400030f0eff */
[C---:B------:R-:W-:Y:S02]  /*13c00*/  LEA R4, P6, R0.reuse, R20, 0x1 ;  /* 0x0000001400047211 */ /* 0x040fe400078c08ff */
[C---:B------:R-:W-:Y:S01]  /*13c10*/  IADD3 R8, R0.reuse, c[0x0][0x198], RZ ;  /* 0x0000660000087a10 */ /* 0x040fe20007ffe0ff */
[----:B------:R1:W-:Y:S01]  /*13c20*/  @P3 STG.E.U16 [R6.64], R9 ;  /* 0x0000000906003986 */ /* 0x0003e2000c101504 */
[----:B------:R-:W-:Y:S02]  /*13c30*/  LEA.HI.X.SX32 R5, R0, R3, 0x1, P6 ;  /* 0x0000000300057211 */ /* 0x000fe400030f0eff */
[----:B------:R-:W-:-:S03]  /*13c40*/  IADD3 R0, R8, c[0x0][0x198], RZ ;  /* 0x0000660008007a10 */ /* 0x000fc60007ffe0ff */
[----:B------:R2:W-:Y:S01]  /*13c50*/  @P2 STG.E.U16 [R4.64], R12 ;  /* 0x0000000c04002986 */ /* 0x0005e2000c101504 */
[----:B-1----:R-:W-:Y:S02]  /*13c60*/  IADD3 R7, R29, 0x8f, RZ ;  /* 0x0000008f1d077810 */ /* 0x002fe40007ffe0ff */
[CC--:B------:R-:W-:Y:S02]  /*13c70*/  LEA R6, P6, R8.reuse, R20.reuse, 0x1 ;  /* 0x0000001408067211 */ /* 0x0c0fe400078c08ff */
[----:B------:R-:W-:Y:S02]  /*13c80*/  ISETP.LT.AND P2, PT, R7, c[0x0][0x17c], !P0 ;  /* 0x00005f0007007a0c */ /* 0x000fe40004741270 */
[----:B------:R-:W-:Y:S02]  /*13c90*/  LEA.HI.X.SX32 R7, R8, R3, 0x1, P6 ;  /* 0x0000000308077211 */ /* 0x000fe400030f0eff */
[----:B------:R-:W-:Y:S02]  /*13ca0*/  PRMT R8, R12, 0x7632, R8 ;  /* 0x000076320c087816 */ /* 0x000fe40000000008 */
[----:B--2---:R-:W-:-:S03]  /*13cb0*/  LEA R4, P6, R0, R20, 0x1 ;  /* 0x0000001400047211 */ /* 0x004fc600078c08ff */
[----:B------:R1:W-:Y:S01]  /*13cc0*/  @P1 STG.E.U16 [R6.64], R8 ;  /* 0x0000000806001986 */ /* 0x0003e2000c101504 */
[C---:B------:R-:W-:Y:S02]  /*13cd0*/  LEA.HI.X.SX32 R5, R0.reuse, R3, 0x1, P6 ;  /* 0x0000000300057211 */ /* 0x040fe400030f0eff */
[C---:B------:R-:W-:Y:S02]  /*13ce0*/  IADD3 R10, R29.reuse, 0x8e, RZ ;  /* 0x0000008e1d0a7810 */ /* 0x040fe40007ffe0ff */
[C---:B------:R-:W-:Y:S01]  /*13cf0*/  IADD3 R9, R29.reuse, 0x90, RZ ;  /* 0x000000901d097810 */ /* 0x040fe20007ffe0ff */
[----:B------:R2:W-:Y:S01]  /*13d00*/  @P5 STG.E.U16 [R4.64], R11 ;  /* 0x0000000b04005986 */ /* 0x0005e2000c101504 */
[----:B-1----:R-:W-:Y:S02]  /*13d10*/  IADD3 R6, R0, c[0x0][0x198], RZ ;  /* 0x0000660000067a10 */ /* 0x002fe40007ffe0ff */
[----:B------:R-:W-:Y:S02]  /*13d20*/  IADD3 R0, R29, 0x91, RZ ;  /* 0x000000911d007810 */ /* 0x000fe40007ffe0ff */
[----:B------:R-:W-:-:S02]  /*13d30*/  ISETP.LT.AND P3, PT, R10, c[0x0][0x17c], !P0 ;  /* 0x00005f000a007a0c */ /* 0x000fc40004761270 */
[----:B--2---:R-:W-:Y:S02]  /*13d40*/  LEA R4, P6, R6, R20, 0x1 ;  /* 0x0000001406047211 */ /* 0x004fe400078c08ff */
[----:B------:R-:W-:Y:S02]  /*13d50*/  ISETP.LT.AND P5, PT, R0, c[0x0][0x17c], !P0 ;  /* 0x00005f0000007a0c */ /* 0x000fe400047a1270 */
[C---:B------:R-:W-:Y:S02]  /*13d60*/  IADD3 R0, R6.reuse, c[0x0][0x198], RZ ;  /* 0x0000660006007a10 */ /* 0x040fe40007ffe0ff */
[----:B------:R-:W-:Y:S02]  /*13d70*/  ISETP.LT.AND P1, PT, R9, c[0x0][0x17c], !P0 ;  /* 0x00005f0009007a0c */ /* 0x000fe40004721270 */
[----:B------:R-:W-:Y:S02]  /*13d80*/  LEA.HI.X.SX32 R5, R6, R3, 0x1, P6 ;  /* 0x0000000306057211 */ /* 0x000fe400030f0eff */
[----:B------:R-:W-:-:S02]  /*13d90*/  PRMT R9, R11, 0x7632, R9 ;  /* 0x000076320b097816 */ /* 0x000fc40000000009 */
[C---:B------:R-:W-:Y:S02]  /*13da0*/  LEA R6, P6, R0.reuse, R20, 0x1 ;  /* 0x0000001400067211 */ /* 0x040fe400078c08ff */
[C---:B------:R-:W-:Y:S01]  /*13db0*/  IADD3 R8, R0.reuse, c[0x0][0x198], RZ ;  /* 0x0000660000087a10 */ /* 0x040fe20007ffe0ff */
[----:B------:R1:W-:Y:S01]  /*13dc0*/  @P4 STG.E.U16 [R4.64], R9 ;  /* 0x0000000904004986 */ /* 0x0003e2000c101504 */
[----:B------:R-:W-:Y:S01]  /*13dd0*/  LEA.HI.X.SX32 R7, R0, R3, 0x1, P6 ;  /* 0x0000000300077211 */ /* 0x000fe200030f0eff */
[----:B0-----:R-:W-:Y:S02]  /*13de0*/  IMAD.MOV.U32 R12, RZ, RZ, R16 ;  /* 0x000000ffff0c7224 */ /* 0x001fe400078e0010 */
[----:B------:R-:W-:Y:S01]  /*13df0*/  STL [R1+0x74], R17 ;  /* 0x0000741101007387 */ /* 0x000fe20000100800 */
[----:B------:R-:W-:-:S03]  /*13e00*/  IADD3 R0, R8, c[0x0][0x198], RZ ;  /* 0x0000660008007a10 */ /* 0x000fc60007ffe0ff */
[----:B------:R-:W-:Y:S01]  /*13e10*/  STL.64 [R1+0x78], R18 ;  /* 0x0000781201007387 */ /* 0x000fe20000100a00 */
[----:B-1----:R-:W-:Y:S02]  /*13e20*/  IADD3 R5, R29, 0x93, RZ ;  /* 0x000000931d057810 */ /* 0x002fe40007ffe0ff */
[C---:B------:R-:W-:Y:S01]  /*13e30*/  LEA R4, P6, R8.reuse, R20, 0x1 ;  /* 0x0000001408047211 */ /* 0x040fe200078c08ff */
[----:B------:R-:W-:Y:S01]  /*13e40*/  @P3 STG.E.U16 [R6.64], R13 ;  /* 0x0000000d06003986 */ /* 0x000fe2000c101504 */
[----:B------:R-:W-:Y:S02]  /*13e50*/  ISETP.LT.AND P3, PT, R5, c[0x0][0x17c], !P0 ;  /* 0x00005f0005007a0c */ /* 0x000fe40004761270 */
[----:B------:R-:W-:Y:S01]  /*13e60*/  LEA.HI.X.SX32 R5, R8, R3, 0x1, P6 ;  /* 0x0000000308057211 */ /* 0x000fe200030f0eff */
[----:B------:R-:W0:Y:S01]  /*13e70*/  LDS.128 R16, [R28+0x4000] ;  /* 0x004000001c107984 */ /* 0x000e220000000c00 */
[----:B------:R-:W-:-:S03]  /*13e80*/  PRMT R8, R13, 0x7632, R8 ;  /* 0x000076320d087816 */ /* 0x000fc60000000008 */
[----:B------:R-:W-:Y:S04]  /*13e90*/  STL [R1+0x548], R12 ;  /* 0x0005480c01007387 */ /* 0x000fe80000100800 */
[----:B------:R-:W1:Y:S04]  /*13ea0*/  LDS.128 R12, [R25+0x4000] ;  /* 0x00400000190c7984 */ /* 0x000e680000000c00 */
[----:B0-----:R1:W-:Y:S01]  /*13eb0*/  STL [R1+0x44], R17 ;  /* 0x0000441101007387 */ /* 0x0013e20000100800 */
[----:B------:R-:W-:-:S03]  /*13ec0*/  IMAD.MOV.U32 R11, RZ, RZ, R16 ;  /* 0x000000ffff0b7224 */ /* 0x000fc600078e0010 */
[----:B------:R-:W-:Y:S04]  /*13ed0*/  STL.64 [R1+0x48], R18 ;  /* 0x0000481201007387 */ /* 0x000fe80000100a00 */
[----:B------:R-:W2:Y:S01]  /*13ee0*/  LDL.LU R16, [R1+0x54c] ;  /* 0x00054c0001107983 */ /* 0x000ea20000300800 */
[----:B-1----:R-:W-:-:S03]  /*13ef0*/  IMAD.MOV.U32 R17, RZ, RZ, R12 ;  /* 0x000000ffff117224 */ /* 0x002fc600078e000c */
[----:B------:R-:W-:Y:S04]  /*13f00*/  STL [R1+0x24], R13 ;  /* 0x0000240d01007387 */ /* 0x000fe80000100800 */
[----:B------:R-:W-:Y:S04]  /*13f10*/  STL [R1+0x28], R14 ;  /* 0x0000280e01007387 */ /* 0x000fe80000100800 */
[----:B------:R-:W3:Y:S01]  /*13f20*/  LDL.LU R12, [R1+0x548] ;  /* 0x00054800010c7983 */ /* 0x000ee20000300800 */
[----:B------:R-:W-:-:S04]  /*13f30*/  LEA R6, P6, R0, R20, 0x1 ;  /* 0x0000001400067211 */ /* 0x000fc800078c08ff */
[----:B------:R-:W-:Y:S01]  /*13f40*/  LEA.HI.X.SX32 R7, R0, R3, 0x1, P6 ;  /* 0x0000000300077211 */ /* 0x000fe200030f0eff */
[----:B------:R0:W-:Y:S01]  /*13f50*/  @P2 STG.E.U16 [R4.64], R8 ;  /* 0x0000000804002986 */ /* 0x0001e2000c101504 */
[----:B------:R-:W-:-:S03]  /*13f60*/  IMAD.MOV.U32 R27, RZ, RZ, R15 ;  /* 0x000000ffff1b7224 */ /* 0x000fc600078e000f */
[----:B---3--:R-:W-:Y:S01]  /*13f70*/  @P1 STG.E.U16 [R6.64], R12 ;  /* 0x0000000c06001986 */ /* 0x008fe2000c101504 */
[----:B0-----:R-:W-:-:S03]  /*13f80*/  PRMT R8, R12, 0x7632, R8 ;  /* 0x000076320c087816 */ /* 0x001fc60000000008 */
[----:B------:R-:W0:Y:S04]  /*13f90*/  LDS.128 R12, [R23+0x4000] ;  /* 0x00400000170c7984 */ /* 0x000e280000000c00 */
[----:B0-----:R-:W-:Y:S01]  /*13fa0*/  STL [R1+0x4], R13 ;  /* 0x0000040d01007387 */ /* 0x001fe20000100800 */
[----:B------:R-:W-:-:S03]  /*13fb0*/  IMAD.MOV.U32 R22, RZ, RZ, R12 ;  /* 0x000000ffff167224 */ /* 0x000fc600078e000c */
[----:B------:R-:W-:Y:S04]  /*13fc0*/  STL [R1+0x8], R14 ;  /* 0x0000080e01007387 */ /* 0x000fe80000100800 */
[----:B------:R-:W3:Y:S01]  /*13fd0*/  LDL.LU R12, [R1+0x544] ;  /* 0x00054400010c7983 */ /* 0x000ee20000300800 */
[----:B------:R-:W-:Y:S02]  /*13fe0*/  IADD3 R4, R0, c[0x0][0x198], RZ ;  /* 0x0000660000047a10 */ /* 0x000fe40007ffe0ff */
[C---:B------:R-:W-:Y:S02]  /*13ff0*/  IADD3 R0, R29.reuse, 0x95, RZ ;  /* 0x000000951d007810 */ /* 0x040fe40007ffe0ff */
[----:B------:R-:W-:Y:S02]  /*14000*/  IADD3 R10, R29, 0x92, RZ ;  /* 0x000000921d0a7810 */ /* 0x000fe40007ffe0ff */
[----:B------:R-:W-:-:S02]  /*14010*/  LEA R6, P6, R4, R20, 0x1 ;  /* 0x0000001404067211 */ /* 0x000fc400078c08ff */
[----:B------:R-:W-:Y:S02]  /*14020*/  ISETP.LT.AND P1, PT, R0, c[0x0][0x17c], !P0 ;  /* 0x00005f0000007a0c */ /* 0x000fe40004721270 */
[----:B------:R-:W-:Y:S02]  /*14030*/  IADD3 R9, R29, 0x94, RZ ;  /* 0x000000941d097810 */ /* 0x000fe40007ffe0ff */
[----:B------:R-:W-:Y:S02]  /*14040*/  IADD3 R0, R4, c[0x0][0x198], RZ ;  /* 0x0000660004007a10 */ /* 0x000fe40007ffe0ff */
[----:B------:R-:W-:Y:S02]  /*14050*/  ISETP.LT.AND P4, PT, R10, c[0x0][0x17c], !P0 ;  /* 0x00005f000a007a0c */ /* 0x000fe40004781270 */
[----:B------:R-:W-:Y:S02]  /*14060*/  LEA.HI.X.SX32 R7, R4, R3, 0x1, P6 ;  /* 0x0000000304077211 */ /* 0x000fe400030f0eff */
[----:B------:R-:W-:-:S02]  /*14070*/  ISETP.LT.AND P2, PT, R9, c[0x0][0x17c], !P0 ;  /* 0x00005f0009007a0c */ /* 0x000fc40004741270 */
[C---:B------:R-:W-:Y:S02]  /*14080*/  LEA R4, P6, R0.reuse, R20, 0x1 ;  /* 0x0000001400047211 */ /* 0x040fe400078c08ff */
[C---:B------:R-:W-:Y:S01]  /*14090*/  IADD3 R9, R0.reuse, c[0x0][0x198], RZ ;  /* 0x0000660000097a10 */ /* 0x040fe20007ffe0ff */
[----:B------:R0:W-:Y:S01]  /*140a0*/  @P5 STG.E.U16 [R6.64], R8 ;  /* 0x0000000806005986 */ /* 0x0001e2000c101504 */
[----:B------:R-:W-:Y:S02]  /*140b0*/  LEA.HI.X.SX32 R5, R0, R3, 0x1, P6 ;  /* 0x0000000300057211 */ /* 0x000fe400030f0eff */
[----:B------:R-:W-:Y:S02]  /*140c0*/  IADD3 R10, R29, 0x96, RZ ;  /* 0x000000961d0a7810 */ /* 0x000fe40007ffe0ff */
[----:B------:R-:W-:Y:S02]  /*140d0*/  IADD3 R0, R9, c[0x0][0x198], RZ ;  /* 0x0000660009007a10 */ /* 0x000fe40007ffe0ff */
[----:B------:R-:W-:-:S02]  /*140e0*/  ISETP.LT.AND P5, PT, R10, c[0x0][0x17c], !P0 ;  /* 0x00005f000a007a0c */ /* 0x000fc400047a1270 */
[-C--:B0-----:R-:W-:Y:S02]  /*140f0*/  LEA R8, P6, R9, R20.reuse, 0x1 ;  /* 0x0000001409087211 */ /* 0x081fe400078c08ff */
[----:B------:R-:W-:Y:S02]  /*14100*/  IADD3 R6, R29, 0x97, RZ ;  /* 0x000000971d067810 */ /* 0x000fe40007ffe0ff */
[----:B------:R-:W-:Y:S02]  /*14110*/  LEA.HI.X.SX32 R9, R9, R3, 0x1, P6 ;  /* 0x0000000309097211 */ /* 0x000fe400030f0eff */
[----:B------:R-:W-:Y:S01]  /*14120*/  LEA R10, P6, R0, R20, 0x1 ;  /* 0x00000014000a7211 */ /* 0x000fe200078c08ff */
[----:B------:R-:W-:Y:S01]  /*14130*/  @P4 STG.E.U16 [R4.64], R11 ;  /* 0x0000000b04004986 */ /* 0x000fe2000c101504 */
[----:B------:R-:W-:-:S03]  /*14140*/  ISETP.LT.AND P4, PT, R6, c[0x0][0x17c], !P0 ;  /* 0x00005f0006007a0c */ /* 0x000fc60004781270 */
[----:B------:R0:W1:Y:S02]  /*14150*/  LDS.128 R4, [R2+0x6000] ;  /* 0x0060000002047984 */ /* 0x0000640000000c00 */
[----:B0-----:R-:W-:Y:S01]  /*14160*/  IADD3 R2, R0, c[0x0][0x198], RZ ;  /* 0x0000660000027a10 */ /* 0x001fe20007ffe0ff */
[----:B------:R-:W-:Y:S01]  /*14170*/  IMAD.MOV.U32 R26, RZ, RZ, R15 ;  /* 0x000000ffff1a7224 */ /* 0x000fe200078e000f */
[----:B------:R-:W-:Y:S02]  /*14180*/  IADD3 R13, R29, 0x98, RZ ;  /* 0x000000981d0d7810 */ /* 0x000fe40007ffe0ff */
[----:B--2---:R-:W-:Y:S02]  /*14190*/  PRMT R16, R17, 0x7632, R16 ;  /* 0x0000763211107816 */ /* 0x004fe40000000010 */
[----:B------:R-:W-:Y:S02]  /*141a0*/  PRMT R21, R22, 0x7632, R21 ;  /* 0x0000763216157816 */ /* 0x000fe40000000015 */
[----:B---3--:R-:W-:-:S02]  /*141b0*/  PRMT R12, R11, 0x7632, R12 ;  /* 0x000076320b0c7816 */ /* 0x008fc4000000000c */
[----:B------:R-:W-:Y:S02]  /*141c0*/  LEA.HI.X.SX32 R11, R0, R3, 0x1, P6 ;  /* 0x00000003000b7211 */ /* 0x000fe400030f0eff */
[----:B------:R-:W-:Y:S01]  /*141d0*/  IADD3 R0, R29, 0x99, RZ ;  /* 0x000000991d007810 */ /* 0x000fe20007ffe0ff */
[----:B------:R0:W-:Y:S01]  /*141e0*/  @P3 STG.E.U16 [R8.64], R12 ;  /* 0x0000000c08003986 */ /* 0x0001e2000c101504 */
[----:B------:R-:W-:-:S03]  /*141f0*/  LEA R14, P6, R2, R20, 0x1 ;  /* 0x00000014020e7211 */ /* 0x000fc600078c08ff */
[----:B------:R-:W-:Y:S01]  /*14200*/  @P2 STG.E.U16 [R10.64], R17 ;  /* 0x000000110a002986 */ /* 0x000fe2000c101504 */
[----:B------:R-:W-:Y:S02]  /*14210*/  ISETP.LT.AND P2, PT, R0, c[0x0][0x17c], !P0 ;  /* 0x00005f0000007a0c */ /* 0x000fe40004741270 */
[C---:B------:R-:W-:Y:S01]  /*14220*/  IADD3 R0, R2.reuse, c[0x0][0x198], RZ ;  /* 0x0000660002007a10 */ /* 0x040fe20007ffe0ff */
[----:B------:R2:W3:Y:S01]  /*14230*/  LDS.128 R8, [R28+0x6000] ;  /* 0x006000001c087984 */ /* 0x0004e20000000c00 */
[-C--:B------:R-:W-:Y:S02]  /*14240*/  LEA.HI.X.SX32 R15, R2, R3.reuse, 0x1, P6 ;  /* 0x00000003020f7211 */ /* 0x080fe400030f0eff */
[C---:B0-----:R-:W-:Y:S02]  /*14250*/  LEA R12, P6, R0.reuse, R20, 0x1 ;  /* 0x00000014000c7211 */ /* 0x041fe400078c08ff */
[----:B------:R-:W-:Y:S01]  /*14260*/  ISETP.LT.AND P3, PT, R13, c[0x0][0x17c], !P0 ;  /* 0x00005f000d007a0c */ /* 0x000fe20004761270 */
[----:B------:R0:W-:Y:S01]  /*14270*/  @P1 STG.E.U16 [R14.64], R16 ;  /* 0x000000100e001986 */ /* 0x0001e2000c101504 */
[----:B------:R-:W-:-:S02]  /*14280*/  LEA.HI.X.SX32 R13, R0, R3, 0x1, P6 ;  /* 0x00000003000d7211 */ /* 0x000fc400030f0eff */
[----:B------:R-:W-:Y:S01]  /*14290*/  IADD3 R2, R0, c[0x0][0x198], RZ ;  /* 0x0000660000027a10 */ /* 0x000fe20007ffe0ff */
[----:B--2---:R-:W2:Y:S04]  /*142a0*/  LDL.LU R28, [R1+0x34] ;  /* 0x00003400011c7983 */ /* 0x004ea80000300800 */
[----:B------:R-:W-:Y:S01]  /*142b0*/  @P5 STG.E.U16 [R12.64], R22 ;  /* 0x000000160c005986 */ /* 0x000fe2000c101504 */
[----:B0-----:R-:W-:-:S04]  /*142c0*/  IADD3 R14, R29, 0x9b, RZ ;  /* 0x0000009b1d0e7810 */ /* 0x001fc80007ffe0ff */
[----:B------:R-:W-:Y:S02]  /*142d0*/  ISETP.LT.AND P5, PT, R14, c[0x0][0x17c], !P0 ;  /* 0x00005f000e007a0c */ /* 0x000fe400047a1270 */
[----:B------:R0:W4:Y:S01]  /*142e0*/  LDS.128 R12, [R25+0x6000] ;  /* 0x00600000190c7984 */ /* 0x0001220000000c00 */
[CC--:B------:R-:W-:Y:S02]  /*142f0*/  LEA R18, P6, R2.reuse, R20.reuse, 0x1 ;  /* 0x0000001402127211 */ /* 0x0c0fe400078c08ff */
[C---:B------:R-:W-:Y:S02]  /*14300*/  IADD3 R0, R2.reuse, c[0x0][0x198], RZ ;  /* 0x0000660002007a10 */ /* 0x040fe40007ffe0ff */
[----:B------:R-:W-:Y:S02]  /*14310*/  IADD3 R17, R29, 0x9a, RZ ;  /* 0x0000009a1d117810 */ /* 0x000fe40007ffe0ff */
[----:B------:R-:W-:Y:S02]  /*14320*/  LEA.HI.X.SX32 R19, R2, R3, 0x1, P6 ;  /* 0x0000000302137211 */ /* 0x000fe400030f0eff */
[----:B------:R-:W-:-:S02]  /*14330*/  LEA R16, P6, R0, R20, 0x1 ;  /* 0x0000001400107211 */ /* 0x000fc400078c08ff */
[----:B------:R-:W-:Y:S02]  /*14340*/  ISETP.LT.AND P1, PT, R17, c[0x0][0x17c], !P0 ;  /* 0x00005f0011007a0c */ /* 0x000fe40004721270 */
[C---:B------:R-:W-:Y:S02]  /*14350*/  LEA.HI.X.SX32 R17, R0.reuse, R3, 0x1, P6 ;  /* 0x0000000300117211 */ /* 0x040fe400030f0eff */
[----:B------:R-:W-:Y:S02]  /*14360*/  IADD3 R2, R29, 0x9c, RZ ;  /* 0x0000009c1d027810 */ /* 0x000fe40007ffe0ff */
[----:B------:R-:W-:Y:S01]  /*14370*/  IADD3 R0, R0, c[0x0][0x198], RZ ;  /* 0x0000660000007a10 */ /* 0x000fe20007ffe0ff */
[----:B------:R3:W-:Y:S01]  /*14380*/  @P4 STG.E.U16 [R18.64], R21 ;  /* 0x0000001512004986 */ /* 0x0007e2000c101504 */
[----:B------:R-:W-:Y:S02]  /*14390*/  ISETP.LT.AND P4, PT, R2, c[0x0][0x17c], !P0 ;  /* 0x00005f0002007a0c */ /* 0x000fe40004781270 */
[----:B------:R-:W-:-:S02]  /*143a0*/  LEA R24, P6, R0, R20, 0x1 ;  /* 0x0000001400187211 */ /* 0x000fc400078c08ff */
[C---:B------:R-:W-:Y:S02]  /*143b0*/  IADD3 R2, R0.reuse, c[0x0][0x198], RZ ;  /* 0x0000660000027a10 */ /* 0x040fe40007ffe0ff */
[----:B0-----:R-:W-:Y:S01]  /*143c0*/  LEA.HI.X.SX32 R25, R0, R3, 0x1, P6 ;  /* 0x0000000300197211 */ /* 0x001fe200030f0eff */
[----:B-1----:R0:W-:Y:S01]  /*143d0*/  @P3 STG.E.U16 [R16.64], R4 ;  /* 0x0000000410003986 */ /* 0x0021e2000c101504 */
[----:B------:R-:W-:Y:S02]  /*143e0*/  LEA R22, P6, R2, R20, 0x1 ;  /* 0x0000001402167211 */ /* 0x000fe400078c08ff */
[----:B---3--:R-:W-:Y:S02]  /*143f0*/  IADD3 R18, R29, 0x9d, RZ ;  /* 0x0000009d1d127810 */ /* 0x008fe40007ffe0ff */
[----:B------:R-:W-:Y:S02]  /*14400*/  PRMT R21, R4, 0x7632, R21 ;  /* 0x0000763204157816 */ /* 0x000fe40000000015 */
[----:B------:R-:W-:-:S02]  /*14410*/  IADD3 R0, R2, c[0x0][0x198], RZ ;  /* 0x0000660002007a10 */ /* 0x000fc40007ffe0ff */
[----:B------:R-:W-:Y:S02]  /*14420*/  ISETP.LT.AND P3, PT, R18, c[0x0][0x17c], !P0 ;  /* 0x00005f0012007a0c */ /* 0x000fe40004761270 */
[----:B0-----:R-:W-:Y:S01]  /*14430*/  IADD3 R4, R29, 0x9e, RZ ;  /* 0x0000009e1d047810 */ /* 0x001fe20007ffe0ff */
[----:B------:R0:W1:Y:S04]  /*14440*/  LDS.128 R16, [R23+0x6000] ;  /* 0x0060000017107984 */ /* 0x0000680000000c00 */
[----:B------:R3:W-:Y:S01]  /*14450*/  @P2 STG.E.U16 [R24.64], R21 ;  /* 0x0000001518002986 */ /* 0x0007e2000c101504 */
[----:B------:R-:W-:Y:S02]  /*14460*/  ISETP.LT.AND P2, PT, R4, c[0x0][0x17c], !P0 ;  /* 0x00005f0004007a0c */ /* 0x000fe40004741270 */
[----:B0-----:R-:W-:-:S02]  /*14470*/  LEA.HI.X.SX32 R23, R2, R3, 0x1, P6 ;  /* 0x0000000302177211 */ /* 0x001fc400030f0eff */
[C---:B------:R-:W-:Y:S02]  /*14480*/  IADD3 R2, R0.reuse, c[0x0][0x198], RZ ;  /* 0x0000660000027a10 */ /* 0x040fe40007ffe0ff */
[----:B------:R-:W-:Y:S02]  /*14490*/  IADD3 R4, R29, 0x9f, RZ ;  /* 0x0000009f1d047810 */ /* 0x000fe40007ffe0ff */
[----:B---3--:R-:W-:Y:S01]  /*144a0*/  LEA R24, P6, R0, R20, 0x1 ;  /* 0x0000001400187211 */ /* 0x008fe200078c08ff */
[----:B------:R0:W-:Y:S01]  /*144b0*/  @P1 STG.E.U16 [R22.64], R8 ;  /* 0x0000000816001986 */ /* 0x0001e2000c101504 */
[----:B------:R-:W-:Y:S02]  /*144c0*/  ISETP.LT.AND P1, PT, R4, c[0x0][0x17c], !P0 ;  /* 0x00005f0004007a0c */ /* 0x000fe40004721270 */
[----:B------:R-:W-:Y:S01]  /*144d0*/  LEA.HI.X.SX32 R25, R0, R3, 0x1, P6 ;  /* 0x0000000300197211 */ /* 0x000fe200030f0eff */
[----:B------:R-:W3:Y:S01]  /*144e0*/  LDL.LU R21, [R1+0x64] ;  /* 0x0000640001157983 */ /* 0x000ee20000300800 */
[----:B------:R-:W-:-:S02]  /*144f0*/  IADD3 R4, R2, c[0x0][0x198], RZ ;  /* 0x0000660002047a10 */ /* 0x000fc40007ffe0ff */
[----:B0-----:R-:W-:Y:S02]  /*14500*/  PRMT R8, R8, 0x7632, R8 ;  /* 0x0000763208087816 */ /* 0x001fe40000000008 */
[----:B------:R-:W-:-:S03]  /*14510*/  LEA R22, P6, R2, R20, 0x1 ;  /* 0x0000001402167211 */ /* 0x000fc600078c08ff */
[----:B------:R0:W-:Y:S01]  /*14520*/  @P5 STG.E.U16 [R24.64], R8 ;  /* 0x0000000818005986 */ /* 0x0001e2000c101504 */
[----:B------:R-:W-:-:S05]  /*14530*/  LEA.HI.X.SX32 R23, R2, R3, 0x1, P6 ;  /* 0x0000000302177211 */ /* 0x000fca00030f0eff */
[----:B----4-:R4:W-:Y:S01]  /*14540*/  @P4 STG.E.U16 [R22.64], R12 ;  /* 0x0000000c16004986 */ /* 0x0109e2000c101504 */
[----:B0-----:R-:W-:-:S04]  /*14550*/  LEA R24, P6, R4, R20, 0x1 ;  /* 0x0000001404187211 */ /* 0x001fc800078c08ff */
[----:B------:R-:W-:Y:S02]  /*14560*/  LEA.HI.X.SX32 R25, R4, R3, 0x1, P6 ;  /* 0x0000000304197211 */ /* 0x000fe400030f0eff */
[----:B----4-:R-:W-:-:S05]  /*14570*/  PRMT R12, R12, 0x7632, R12 ;  /* 0x000076320c0c7816 */ /* 0x010fca000000000c */
[----:B------:R0:W-:Y:S04]  /*14580*/  @P3 STG.E.U16 [R24.64], R12 ;  /* 0x0000000c18003986 */ /* 0x0001e8000c101504 */
[----:B0-----:R-:W4:Y:S01]  /*14590*/  LDL.LU R12, [R1+0x54] ;  /* 0x00005400010c7983 */ /* 0x001f220000300800 */
[C---:B------:R-:W-:Y:S02]  /*145a0*/  IADD3 R0, R29.reuse, 0xa0, RZ ;  /* 0x000000a01d007810 */ /* 0x040fe40007ffe0ff */
[----:B------:R-:W-:Y:S02]  /*145b0*/  IADD3 R2, R29, 0xa1, RZ ;  /* 0x000000a11d027810 */ /* 0x000fe40007ffe0ff */
[----:B------:R-:W-:Y:S02]  /*145c0*/  ISETP.LT.AND P5, PT, R0, c[0x0][0x17c], !P0 ;  /* 0x00005f0000007a0c */ /* 0x000fe400047a1270 */
[----:B------:R-:W-:-:S02]  /*145d0*/  IADD3 R0, R4, c[0x0][0x198], RZ ;  /* 0x0000660004007a10 */ /* 0x000fc40007ffe0ff */
[----:B------:R-:W-:Y:S02]  /*145e0*/  ISETP.LT.AND P4, PT, R2, c[0x0][0x17c], !P0 ;  /* 0x00005f0002007a0c */ /* 0x000fe40004781270 */
[CC--:B------:R-:W-:Y:S02]  /*145f0*/  LEA R22, P6, R0.reuse, R20.reuse, 0x1 ;  /* 0x0000001400167211 */ /* 0x0c0fe400078c08ff */
[C---:B------:R-:W-:Y:S02]  /*14600*/  IADD3 R2, R0.reuse, c[0x0][0x198], RZ ;  /* 0x0000660000027a10 */ /* 0x040fe40007ffe0ff */
[-C--:B------:R-:W-:Y:S02]  /*14610*/  LEA.HI.X.SX32 R23, R0, R3.reuse, 0x1, P6 ;  /* 0x0000000300177211 */ /* 0x080fe400030f0eff */
[C---:B------:R-:W-:Y:S02]  /*14620*/  LEA R24, P6, R2.reuse, R20, 0x1 ;  /* 0x0000001402187211 */ /* 0x040fe400078c08ff */
[C---:B------:R-:W-:Y:S01]  /*14630*/  IADD3 R0, R2.reuse, c[0x0][0x198], RZ ;  /* 0x0000660002007a10 */ /* 0x040fe20007ffe0ff */
[----:B-1----:R0:W-:Y:S01]  /*14640*/  @P2 STG.E.U16 [R22.64], R16 ;  /* 0x0000001016002986 */ /* 0x0021e2000c101504 */
[----:B------:R-:W-:-:S02]  /*14650*/  LEA.HI.X.SX32 R25, R2, R3, 0x1, P6 ;  /* 0x0000000302197211 */ /* 0x000fc400030f0eff */
[----:B------:R-:W-:Y:S02]  /*14660*/  IADD3 R2, R0, c[0x0][0x198], RZ ;  /* 0x0000660000027a10 */ /* 0x000fe40007ffe0ff */
[----:B------:R-:W-:Y:S02]  /*14670*/  IADD3 R4, R29, 0xa2, RZ ;  /* 0x000000a21d047810 */ /* 0x000fe40007ffe0ff */
[----:B0-----:R-:W-:Y:S02]  /*14680*/  PRMT R16, R16, 0x7632, R16 ;  /* 0x0000763210107816 */ /* 0x001fe40000000010 */
[----:B------:R-:W-:-:S03]  /*14690*/  LEA R22, P6, R0, R20, 0x1 ;  /* 0x0000001400167211 */ /* 0x000fc600078c08ff */
[----:B------:R0:W-:Y:S01]  /*146a0*/  @P1 STG.E.U16 [R24.64], R16 ;  /* 0x0000001018001986 */ /* 0x0001e2000c101504 */
[----:B------:R-:W-:Y:S02]  /*146b0*/  LEA.HI.X.SX32 R23, R0, R3, 0x1, P6 ;  /* 0x0000000300177211 */ /* 0x000fe400030f0eff */
[----:B------:R-:W-:Y:S02]  /*146c0*/  IADD3 R0, R2, c[0x0][0x198], RZ ;  /* 0x0000660002007a10 */ /* 0x000fe40007ffe0ff */
[----:B------:R-:W-:Y:S02]  /*146d0*/  ISETP.LT.AND P3, PT, R4, c[0x0][0x17c], !P0 ;  /* 0x00005f0004007a0c */ /* 0x000fe40004761270 */
[----:B0-----:R-:W-:-:S04]  /*146e0*/  LEA R24, P6, R2, R20, 0x1 ;  /* 0x0000001402187211 */ /* 0x001fc800078c08ff */
[----:B------:R-:W-:Y:S02]  /*146f0*/  LEA.HI.X.SX32 R25, R2, R3, 0x1, P6 ;  /* 0x0000000302197211 */ /* 0x000fe400030f0eff */
[----:B------:R-:W-:Y:S02]  /*14700*/  IADD3 R2, R0, c[0x0][0x198], RZ ;  /* 0x0000660000027a10 */ /* 0x000fe40007ffe0ff */
[----:B------:R-:W-:-:S04]  /*14710*/  IADD3 R4, R29, 0xa3, RZ ;  /* 0x000000a31d047810 */ /* 0x000fc80007ffe0ff */
[----:B------:R-:W-:Y:S02]  /*14720*/  ISETP.LT.AND P2, PT, R4, c[0x0][0x17c], !P0 ;  /* 0x00005f0004007a0c */ /* 0x000fe40004741270 */
[----:B------:R-:W-:-:S04]  /*14730*/  IADD3 R4, R29, 0xa4, RZ ;  /* 0x000000a41d047810 */ /* 0x000fc80007ffe0ff */
[----:B------:R-:W-:Y:S01]  /*14740*/  ISETP.LT.AND P1, PT, R4, c[0x0][0x17c], !P0 ;  /* 0x00005f0004007a0c */ /* 0x000fe20004721270 */
[----:B----4-:R0:W-:Y:S01]  /*14750*/  @P5 STG.E.U16 [R22.64], R12 ;  /* 0x0000000c16005986 */ /* 0x0101e2000c101504 */
[----:B------:R-:W-:-:S05]  /*14760*/  PRMT R8, R12, 0x7632, R8 ;  /* 0x000076320c087816 */ /* 0x000fca0000000008 */
[----:B------:R1:W-:Y:S01]  /*14770*/  @P4 STG.E.U16 [R24.64], R8 ;  /* 0x0000000818004986 */ /* 0x0003e2000c101504 */
[----:B0-----:R-:W-:-:S03]  /*14780*/  LEA R22, P6, R0, R20, 0x1 ;  /* 0x0000001400167211 */ /* 0x001fc600078c08ff */
[----:B------:R-:W4:Y:S01]  /*14790*/  LDL.LU R12, [R1+0x84] ;  /* 0x00008400010c7983 */ /* 0x000f220000300800 */
[-C--:B------:R-:W-:Y:S02]  /*147a0*/  LEA.HI.X.SX32 R23, R0, R3.reuse, 0x1, P6 ;  /* 0x0000000300177211 */ /* 0x080fe400030f0eff */
[CC--:B-1----:R-:W-:Y:S02]  /*147b0*/  LEA R24, P6, R2.reuse, R20.reuse, 0x1 ;  /* 0x0000001402187211 */ /* 0x0c2fe400078c08ff */
[C---:B------:R-:W-:Y:S01]  /*147c0*/  IADD3 R0, R2.reuse, c[0x0][0x198], RZ ;  /* 0x0000660002007a10 */ /* 0x040fe20007ffe0ff */
[----:B---3--:R0:W-:Y:S01]  /*147d0*/  @P3 STG.E.U16 [R22.64], R21 ;  /* 0x0000001516003986 */ /* 0x0081e2000c101504 */
[----:B------:R-:W-:Y:S02]  /*147e0*/  LEA.HI.X.SX32 R25, R2, R3, 0x1, P6 ;  /* 0x0000000302197211 */ /* 0x000fe400030f0eff */
[----:B------:R-:W-:Y:S02]  /*147f0*/  PRMT R2, R21, 0x7632, R2 ;  /* 0x0000763215027816 */ /* 0x000fe40000000002 */
[----:B0-----:R-:W3:Y:S01]  /*14800*/  LDL.LU R21, [R1+0xb4] ;  /* 0x0000b40001157983 */ /* 0x001ee20000300800 */
[----:B------:R-:W-:-:S04]  /*14810*/  LEA R22, P6, R0, R20, 0x1 ;  /* 0x0000001400167211 */ /* 0x000fc800078c08ff */
[----:B------:R-:W-:Y:S01]  /*14820*/  LEA.HI.X.SX32 R23, R0, R3, 0x1, P6 ;  /* 0x0000000300177211 */ /* 0x000fe200030f0eff */
[----:B------:R-:W-:Y:S01]  /*14830*/  @P2 STG.E.U16 [R24.64], R2 ;  /* 0x0000000218002986 */ /* 0x000fe2000c101504 */
[----:B--2---:R-:W-:-:S03]  /*14840*/  PRMT R8, R28, 0x7632, R8 ;  /* 0x000076321c087816 */ /* 0x004fc60000000008 */
[----:B------:R0:W-:Y:S04]  /*14850*/  @P1 STG.E.U16 [R22.64], R28 ;  /* 0x0000001c16001986 */ /* 0x0001e8000c101504 */
[----:B0-----:R-:W2:Y:S01]  /*14860*/  LDL.LU R28, [R1+0xa4] ;  /* 0x0000a400011c7983 */ /* 0x001ea20000300800 */
[C---:B------:R-:W-:Y:S02]  /*14870*/  IADD3 R4, R29.reuse, 0xa5, RZ ;  /* 0x000000a51d047810 */ /* 0x040fe40007ffe0ff */
[----:B------:R-:W-:Y:S02]  /*14880*/  IADD3 R2, R0, c[0x0][0x198], RZ ;  /* 0x0000660000027a10 */ /* 0x000fe40007ffe0ff */
[----:B------:R-:W-:Y:S02]  /*14890*/  ISETP.LT.AND P5, PT, R4, c[0x0][0x17c], !P0 ;  /* 0x00005f0004007a0c */ /* 0x000fe400047a1270 */
[----:B------:R-:W-:-:S02]  /*148a0*/  IADD3 R4, R29, 0xa6, RZ ;  /* 0x000000a61d047810 */ /* 0x000fc40007ffe0ff */
[CC--:B------:R-:W-:Y:S02]  /*148b0*/  LEA R24, P6, R2.reuse, R20.reuse, 0x1 ;  /* 0x0000001402187211 */ /* 0x0c0fe400078c08ff */
[----:B------:R-:W-:Y:S02]  /*148c0*/  IADD3 R0, R2, c[0x0][0x198], RZ ;  /* 0x0000660002007a10 */ /* 0x000fe40007ffe0ff */
[----:B------:R-:W-:Y:S02]  /*148d0*/  ISETP.LT.AND P4, PT, R4, c[0x0][0x17c], !P0 ;  /* 0x00005f0004007a0c */ /* 0x000fe40004781270 */
[----:B------:R-:W-:Y:S02]  /*148e0*/  IADD3 R4, R29, 0xa7, RZ ;  /* 0x000000a71d047810 */ /* 0x000fe40007ffe0ff */
[----:B------:R-:W-:Y:S02]  /*148f0*/  LEA.HI.X.SX32 R25, R2, R3, 0x1, P6 ;  /* 0x0000000302197211 */ /* 0x000fe400030f0eff */
[----:B------:R-:W-:-:S02]  /*14900*/  LEA R22, P6, R0, R20, 0x1 ;  /* 0x0000001400167211 */ /* 0x000fc400078c08ff */
[----:B------:R-:W-:Y:S01]  /*14910*/  IADD3 R2, R0, c[0x0][0x198], RZ ;  /* 0x0000660000027a10 */ /* 0x000fe20007ffe0ff */
[----:B------:R0:W-:Y:S01]  /*14920*/  @P5 STG.E.U16 [R24.64], R8 ;  /* 0x0000000818005986 */ /* 0x0001e2000c101504 */
[----:B------:R-:W-:Y:S02]  /*14930*/  ISETP.LT.AND P3, PT, R4, c[0x0][0x17c], !P0 ;  /* 0x00005f0004007a0c */ /* 0x000fe40004761270 */
[----:B------:R-:W-:Y:S02]  /*14940*/  IADD3 R4, R29, 0xa8, RZ ;  /* 0x000000a81d047810 */ /* 0x000fe40007ffe0ff */
[----:B------:R-:W-:Y:S02]  /*14950*/  LEA.HI.X.SX32 R23, R0, R3, 0x1, P6 ;  /* 0x0000000300177211 */ /* 0x000fe400030f0eff */
[----:B------:R-:W-:Y:S02]  /*14960*/  ISETP.LT.AND P2, PT, R4, c[0x0][0x17c], !P0 ;  /* 0x00005f0004007a0c */ /* 0x000fe40004741270 */
[----:B------:R-:W-:-:S02]  /*14970*/  IADD3 R0, R2, c[0x0][0x198], RZ ;  /* 0x0000660002007a10 */ /* 0x000fc40007ffe0ff */
[----:B0-----:R-:W-:-:S04]  /*14980*/  LEA R24, P6, R2, R20, 0x1 ;  /* 0x0000001402187211 */ /* 0x001fc800078c08ff */
[----:B------:R-:W-:Y:S02]  /*14990*/  LEA.HI.X.SX32 R25, R2, R3, 0x1, P6 ;  /* 0x0000000302197211 */ /* 0x000fe400030f0eff */
[----:B------:R-:W-:-:S04]  /*149a0*/  IADD3 R4, R29, 0xa9, RZ ;  /* 0x000000a91d047810 */ /* 0x000fc80007ffe0ff */
[----:B------:R-:W-:Y:S02]  /*149b0*/  ISETP.LT.AND P1, PT, R4, c[0x0][0x17c], !P0 ;  /* 0x00005f0004007a0c */ /* 0x000fe40004721270 */
[----:B------:R-:W-:-:S04]  /*149c0*/  IADD3 R4, R29, 0xaa, RZ ;  /* 0x000000aa1d047810 */ /* 0x000fc80007ffe0ff */
[----:B------:R-:W-:Y:S01]  /*149d0*/  ISETP.LT.AND P5, PT, R4, c[0x0][0x17c], !P0 ;  /* 0x00005f0004007a0c */ /* 0x000fe200047a1270 */
[----:B----4-:R0:W-:Y:S01]  /*149e0*/  @P4 STG.E.U16 [R22.64], R12 ;  /* 0x0000000c16004986 */ /* 0x0101e2000c101504 */
[----:B------:R-:W-:-:S05]  /*149f0*/  PRMT R2, R12, 0x7632, R2 ;  /* 0x000076320c027816 */ /* 0x000fca0000000002 */
[----:B------:R1:W-:Y:S04]  /*14a00*/  @P3 STG.E.U16 [R24.64], R2 ;  /* 0x0000000218003986 */ /* 0x0003e8000c101504 */
[----:B0-----:R-:W4:Y:S01]  /*14a10*/  LDL.LU R12, [R1+0x94] ;  /* 0x00009400010c7983 */ /* 0x001f220000300800 */
[----:B------:R-:W-:-:S04]  /*14a20*/  LEA R22, P6, R0, R20, 0x1 ;  /* 0x0000001400167211 */ /* 0x000fc800078c08ff */
[CC--:B------:R-:W-:Y:S02]  /*14a30*/  LEA.HI.X.SX32 R23, R0.reuse, R3.reuse, 0x1, P6 ;  /* 0x0000000300177211 */ /* 0x0c0fe400030f0eff */
[----:B-1----:R-:W-:Y:S02]  /*14a40*/  IADD3 R2, R0, c[0x0][0x198], RZ ;  /* 0x0000660000027a10 */ /* 0x002fe40007ffe0ff */
[----:B---3--:R-:W-:Y:S01]  /*14a50*/  PRMT R8, R21, 0x7632, R8 ;  /* 0x0000763215087816 */ /* 0x008fe20000000008 */
[----:B------:R0:W-:Y:S01]  /*14a60*/  @P2 STG.E.U16 [R22.64], R21 ;  /* 0x0000001516002986 */ /* 0x0001e2000c101504 */
[C---:B------:R-:W-:Y:S02]  /*14a70*/  LEA R24, P6, R2.reuse, R20, 0x1 ;  /* 0x0000001402187211 */ /* 0x040fe400078c08ff */
[C---:B------:R-:W-:Y:S02]  /*14a80*/  IADD3 R0, R2.reuse, c[0x0][0x198], RZ ;  /* 0x0000660002007a10 */ /* 0x040fe40007ffe0ff */
[----:B------:R-:W-:-:S02]  /*14a90*/  LEA.HI.X.SX32 R25, R2, R3, 0x1, P6 ;  /* 0x0000000302197211 */ /* 0x000fc400030f0eff */
[C---:B------:R-:W-:Y:S01]  /*14aa0*/  IADD3 R2, R0.reuse, c[0x0][0x198], RZ ;  /* 0x0000660000027a10 */ /* 0x040fe20007ffe0ff */
[----:B0-----:R-:W3:Y:S01]  /*14ab0*/  LDL.LU R21, [R1+0x14] ;  /* 0x0000140001157983 */ /* 0x001ee20000300800 */
[----:B------:R-:W-:-:S03]  /*14ac0*/  LEA R22, P6, R0, R20, 0x1 ;  /* 0x0000001400167211 */ /* 0x000fc600078c08ff */
[----:B------:R0:W-:Y:S01]  /*14ad0*/  @P1 STG.E.U16 [R24.64], R8 ;  /* 0x0000000818001986 */ /* 0x0001e2000c101504 */
[----:B------:R-:W-:Y:S02]  /*14ae0*/  LEA.HI.X.SX32 R23, R0, R3, 0x1, P6 ;  /* 0x0000000300177211 */ /* 0x000fe400030f0eff */
[----:B------:R-:W-:-:S03]  /*14af0*/  IADD3 R0, R2, c[0x0][0x198], RZ ;  /* 0x0000660002007a10 */ /* 0x000fc60007ffe0ff */
[----:B--2---:R1:W-:Y:S01]  /*14b00*/  @P5 STG.E.U16 [R22.64], R28 ;  /* 0x0000001c16005986 */ /* 0x0043e2000c101504 */
[----:B0-----:R-:W-:-:S04]  /*14b10*/  LEA R24, P6, R2, R20, 0x1 ;  /* 0x0000001402187211 */ /* 0x001fc800078c08ff */
[----:B------:R-:W-:Y:S02]  /*14b20*/  LEA.HI.X.SX32 R25, R2, R3, 0x1, P6 ;  /* 0x0000000302197211 */ /* 0x000fe400030f0eff */
[----:B------:R-:W-:Y:S02]  /*14b30*/  PRMT R2, R28, 0x7632, R2 ;  /* 0x000076321c027816 */ /* 0x000fe40000000002 */
[----:B-1----:R-:W2:Y:S01]  /*14b40*/  LDL.LU R28, [R1+0x74] ;  /* 0x00007400011c7983 */ /* 0x002ea20000300800 */
[----:B------:R-:W-:-:S04]  /*14b50*/  IADD3 R4, R29, 0xab, RZ ;  /* 0x000000ab1d047810 */ /* 0x000fc80007ffe0ff */
[----:B------:R-:W-:Y:S02]  /*14b60*/  ISETP.LT.AND P4, PT, R4, c[0x0][0x17c], !P0 ;  /* 0x00005f0004007a0c */ /* 0x000fe40004781270 */
[----:B------:R-:W-:-:S04]  /*14b70*/  IADD3 R4, R29, 0xac, RZ ;  /* 0x000000ac1d047810 */ /* 0x000fc80007ffe0ff */
[----:B------:R-:W-:Y:S02]  /*14b80*/  ISETP.LT.AND P3, PT, R4, c[0x0][0x17c], !P0 ;  /* 0x00005f0004007a0c */ /* 0x000fe40004761270 */
[C---:B------:R-:W-:Y:S02]  /*14b90*/  IADD3 R4, R29.reuse, 0xad, RZ ;  /* 0x000000ad1d047810 */ /* 0x040fe40007ffe0ff */
[----:B------:R-:W-:Y:S02]  /*14ba0*/  LEA R22, P6, R0, R20, 0x1 ;  /* 0x0000001400167211 */ /* 0x000fe400078c08ff */
[----:B------:R-:W-:Y:S01]  /*14bb0*/  ISETP.LT.AND P2, PT, R4, c[0x0][0x17c], !P0 ;  /* 0x00005f0004007a0c */ /* 0x000fe20004741270 */
[----:B------:R0:W-:Y:S01]  /*14bc0*/  @P4 STG.E.U16 [R24.64], R2 ;  /* 0x0000000218004986 */ /* 0x0001e2000c101504 */
[----:B------:R-:W-:Y:S02]  /*14bd0*/  IADD3 R4, R29, 0xae, RZ ;  /* 0x000000ae1d047810 */ /* 0x000fe40007ffe0ff */
[----:B------:R-:W-:-:S02]  /*14be0*/  LEA.HI.X.SX32 R23, R0, R3, 0x1, P6 ;  /* 0x0000000300177211 */ /* 0x000fc400030f0eff */
[----:B------:R-:W-:Y:S02]  /*14bf0*/  ISETP.LT.AND P1, PT, R4, c[0x0][0x17c], !P0 ;  /* 0x00005f0004007a0c */ /* 0x000fe40004721270 */
[----:B0-----:R-:W-:-:S04]  /*14c00*/  IADD3 R2, R0, c[0x0][0x198], RZ ;  /* 0x0000660000027a10 */ /* 0x001fc80007ffe0ff */
[C---:B------:R-:W-:Y:S02]  /*14c10*/  LEA R24, P6, R2.reuse, R20, 0x1 ;  /* 0x0000001402187211 */ /* 0x040fe400078c08ff */
[C---:B------:R-:W-:Y:S02]  /*14c20*/  IADD3 R0, R2.reuse, c[0x0][0x198], RZ ;  /* 0x0000660002007a10 */ /* 0x040fe40007ffe0ff */
        /* <DEDUP_REMOVED lines=12> */
[C---:B-1----:R-:W-:Y:S02]  /*14cf0*/  LEA R24, P6, R2.reuse, R20, 0x1 ;  /* 0x0000001402187211 */ /* 0x042fe400078c08ff */
[C---:B------:R-:W-:Y:S02]  /*14d00*/  IADD3 R0, R2.reuse, c[0x0][0x198], RZ ;  /* 0x0000660002007a10 */ /* 0x040fe40007ffe0ff */
[----:B------:R-:W-:Y:S01]  /*14d10*/  LEA.HI.X.SX32 R25, R2, R3, 0x1, P6 ;  /* 0x0000000302197211 */ /* 0x000fe200030f0eff */
[----:B---3--:R0:W-:Y:S01]  /*14d20*/  @P1 STG.E.U16 [R22.64], R21 ;  /* 0x0000001516001986 */ /* 0x0081e2000c101504 */
[----:B------:R-:W-:-:S03]  /*14d30*/  PRMT R2, R21, 0x7632, R2 ;  /* 0x0000763215027816 */ /* 0x000fc60000000002 */
[----:B0-----:R-:W3:Y:S01]  /*14d40*/  LDL.LU R21, [R1+0x24] ;  /* 0x0000240001157983 */ /* 0x001ee20000300800 */
[----:B------:R-:W-:-:S04]  /*14d50*/  LEA R22, P6, R0, R20, 0x1 ;  /* 0x0000001400167211 */ /* 0x000fc800078c08ff */
[----:B------:R-:W-:Y:S01]  /*14d60*/  LEA.HI.X.SX32 R23, R0, R3, 0x1, P6 ;  /* 0x0000000300177211 */ /* 0x000fe200030f0eff */
[----:B------:R-:W-:Y:S04]  /*14d70*/  @P5 STG.E.U16 [R24.64], R2 ;  /* 0x0000000218005986 */ /* 0x000fe8000c101504 */
[----:B--2---:R0:W-:Y:S01]  /*14d80*/  @P4 STG.E.U16 [R22.64], R28 ;  /* 0x0000001c16004986 */ /* 0x0041e2000c101504 */
[----:B------:R-:W-:-:S03]  /*14d90*/  PRMT R8, R28, 0x7632, R8 ;  /* 0x000076321c087816 */ /* 0x000fc60000000008 */
[----:B0-----:R-:W2:Y:S01]  /*14da0*/  LDL.LU R28, [R1+0x4] ;  /* 0x00000400011c7983 */ /* 0x001ea20000300800 */
[C---:B------:R-:W-:Y:S02]  /*14db0*/  IADD3 R4, R29.reuse, 0xb1, RZ ;  /* 0x000000b11d047810 */ /* 0x040fe40007ffe0ff */
[----:B------:R-:W-:Y:S01]  /*14dc0*/  IADD3 R2, R0, c[0x0][0x198], RZ ;  /* 0x0000660000027a10 */ /* 0x000fe20007ffe0ff */
[----:B------:R-:W2:Y:S01]  /*14dd0*/  LDL.LU R16, [R1+0x58] ;  /* 0x0000580001107983 */ /* 0x000ea20000300800 */
[----:B------:R-:W-:Y:S02]  /*14de0*/  ISETP.LT.AND P3, PT, R4, c[0x0][0x17c], !P0 ;  /* 0x00005f0004007a0c */ /* 0x000fe40004761270 */
[----:B------:R-:W-:Y:S02]  /*14df0*/  IADD3 R4, R29, 0xb2, RZ ;  /* 0x000000b21d047810 */ /* 0x000fe40007ffe0ff */
[C---:B------:R-:W-:Y:S02]  /*14e00*/  LEA R24, P6, R2.reuse, R20, 0x1 ;  /* 0x0000001402187211 */ /* 0x040fe400078c08ff */
[----:B------:R-:W-:-:S02]  /*14e10*/  IADD3 R0, R2, c[0x0][0x198], RZ ;  /* 0x0000660002007a10 */ /* 0x000fc40007ffe0ff */
[----:B------:R-:W-:Y:S02]  /*14e20*/  ISETP.LT.AND P2, PT, R4, c[0x0][0x17c], !P0 ;  /* 0x00005f0004007a0c */ /* 0x000fe40004741270 */
[C---:B------:R-:W-:Y:S02]  /*14e30*/  IADD3 R4, R29.reuse, 0xb3, RZ ;  /* 0x000000b31d047810 */ /* 0x040fe40007ffe0ff */
[----:B------:R-:W-:Y:S02]  /*14e40*/  LEA.HI.X.SX32 R25, R2, R3, 0x1, P6 ;  /* 0x0000000302197211 */ /* 0x000fe400030f0eff */
[C---:B------:R-:W-:Y:S02]  /*14e50*/  LEA R22, P6, R0.reuse, R20, 0x1 ;  /* 0x0000001400167211 */ /* 0x040fe400078c08ff */
[----:B------:R-:W-:Y:S02]  /*14e60*/  IADD3 R2, R0, c[0x0][0x198], RZ ;  /* 0x0000660000027a10 */ /* 0x000fe40007ffe0ff */
[----:B------:R-:W-:Y:S01]  /*14e70*/  ISETP.LT.AND P1, PT, R4, c[0x0][0x17c], !P0 ;  /* 0x00005f0004007a0c */ /* 0x000fe20004721270 */
[----:B------:R0:W-:Y:S01]  /*14e80*/  @P3 STG.E.U16 [R24.64], R8 ;  /* 0x0000000818003986 */ /* 0x0001e2000c101504 */
[----:B------:R-:W-:-:S02]  /*14e90*/  IADD3 R4, R29, 0xb4, RZ ;  /* 0x000000b41d047810 */ /* 0x000fc40007ffe0ff */
[----:B------:R-:W-:Y:S02]  /*14ea0*/  LEA.HI.X.SX32 R23, R0, R3, 0x1, P6 ;  /* 0x0000000300177211 */ /* 0x000fe400030f0eff */
[----:B------:R-:W-:Y:S02]  /*14eb0*/  ISETP.LT.AND P5, PT, R4, c[0x0][0x17c], !P0 ;  /* 0x00005f0004007a0c */ /* 0x000fe400047a1270 */
[C---:B------:R-:W-:Y:S02]  /*14ec0*/  IADD3 R0, R2.reuse, c[0x0][0x198], RZ ;  /* 0x0000660002007a10 */ /* 0x040fe40007ffe0ff */
        /* <DEDUP_REMOVED lines=8> */
[----:B------:R1:W-:Y:S01]  /*14f50*/  @P1 STG.E.U16 [R24.64], R2 ;  /* 0x0000000218001986 */ /* 0x0003e2000c101504 */
[----:B0-----:R-:W-:-:S04]  /*14f60*/  LEA R22, P6, R0, R20, 0x1 ;  /* 0x0000001400167211 */ /* 0x001fc800078c08ff */
[C---:B------:R-:W-:Y:S02]  /*14f70*/  LEA.HI.X.SX32 R23, R0.reuse, R3, 0x1, P6 ;  /* 0x0000000300177211 */ /* 0x040fe400030f0eff */
[----:B-1----:R-:W-:-:S04]  /*14f80*/  IADD3 R2, R0, c[0x0][0x198], RZ ;  /* 0x0000660000027a10 */ /* 0x002fc80007ffe0ff */
[CC--:B------:R-:W-:Y:S01]  /*14f90*/  LEA R24, P6, R2.reuse, R20.reuse, 0x1 ;  /* 0x0000001402187211 */ /* 0x0c0fe200078c08ff */
[----:B---3--:R0:W-:Y:S01]  /*14fa0*/  @P5 STG.E.U16 [R22.64], R21 ;  /* 0x0000001516005986 */ /* 0x0081e2000c101504 */
[----:B------:R-:W-:Y:S02]  /*14fb0*/  PRMT R8, R21, 0x7632, R8 ;  /* 0x0000763215087816 */ /* 0x000fe40000000008 */
[C---:B------:R-:W-:Y:S02]  /*14fc0*/  IADD3 R0, R2.reuse, c[0x0][0x198], RZ ;  /* 0x0000660002007a10 */ /* 0x040fe40007ffe0ff */
[----:B------:R-:W-:Y:S02]  /*14fd0*/  LEA.HI.X.SX32 R25, R2, R3, 0x1, P6 ;  /* 0x0000000302197211 */ /* 0x000fe400030f0eff */
        /* <DEDUP_REMOVED lines=15> */
[----:B------:R-:W-:-:S04]  /*150d0*/  IADD3 R4, R29, 0xb9, RZ ;  /* 0x000000b91d047810 */ /* 0x000fc80007ffe0ff */
[----:B------:R-:W-:Y:S02]  /*150e0*/  ISETP.LT.AND P5, PT, R4, c[0x0][0x17c], !P0 ;  /* 0x00005f0004007a0c */ /* 0x000fe400047a1270 */
[----:B------:R-:W-:-:S04]  /*150f0*/  IADD3 R4, R29, 0xba, RZ ;  /* 0x000000ba1d047810 */ /* 0x000fc80007ffe0ff */
[----:B------:R-:W-:Y:S02]  /*15100*/  ISETP.LT.AND P4, PT, R4, c[0x0][0x17c], !P0 ;  /* 0x00005f0004007a0c */ /* 0x000fe40004781270 */
[C---:B------:R-:W-:Y:S01]  /*15110*/  IADD3 R4, R29.reuse, 0xbb, RZ ;  /* 0x000000bb1d047810 */ /* 0x040fe20007ffe0ff */
[----:B------:R0:W-:Y:S01]  /*15120*/  @P2 STG.E.U16 [R24.64], R2 ;  /* 0x0000000218002986 */ /* 0x0001e2000c101504 */
[----:B------:R-:W-:Y:S02]  /*15130*/  LEA R22, P6, R0, R20, 0x1 ;  /* 0x0000001400167211 */ /* 0x000fe400078c08ff */
[----:B------:R-:W-:Y:S02]  /*15140*/  ISETP.LT.AND P3, PT, R4, c[0x0][0x17c], !P0 ;  /* 0x00005f0004007a0c */ /* 0x000fe40004761270 */
[----:B------:R-:W-:Y:S02]  /*15150*/  IADD3 R4, R29, 0xbc, RZ ;  /* 0x000000bc1d047810 */ /* 0x000fe40007ffe0ff */
[----:B------:R-:W-:-:S02]  /*15160*/  LEA.HI.X.SX32 R23, R0, R3, 0x1, P6 ;  /* 0x0000000300177211 */ /* 0x000fc400030f0eff */
[----:B------:R-:W-:Y:S02]  /*15170*/  ISETP.LT.AND P2, PT, R4, c[0x0][0x17c], !P0 ;  /* 0x00005f0004007a0c */ /* 0x000fe40004741270 */
[----:B0-----:R-:W-:Y:S02]  /*15180*/  IADD3 R2, R0, c[0x0][0x198], RZ ;  /* 0x0000660000027a10 */ /* 0x001fe40007ffe0ff */
[----:B------:R-:W-:Y:S02]  /*15190*/  IADD3 R4, R29, 0xbd, RZ ;  /* 0x000000bd1d047810 */ /* 0x000fe40007ffe0ff */
[C---:B------:R-:W-:Y:S02]  /*151a0*/  LEA R24, P6, R2.reuse, R20, 0x1 ;  /* 0x0000001402187211 */ /* 0x040fe400078c08ff */
[----:B------:R-:W-:Y:S01]  /*151b0*/  IADD3 R0, R2, c[0x0][0x198], RZ ;  /* 0x0000660002007a10 */ /* 0x000fe20007ffe0ff */
[----:B------:R0:W-:Y:S01]  /*151c0*/  @P1 STG.E.U16 [R22.64], R5 ;  /* 0x0000000516001986 */ /* 0x0001e2000c101504 */
[----:B------:R-:W-:-:S02]  /*151d0*/  ISETP.LT.AND P1, PT, R4, c[0x0][0x17c], !P0 ;  /* 0x00005f0004007a0c */ /* 0x000fc40004721270 */
[-C--:B------:R-:W-:Y:S02]  /*151e0*/  LEA.HI.X.SX32 R25, R2, R3.reuse, 0x1, P6 ;  /* 0x0000000302197211 */ /* 0x080fe400030f0eff */
[CC--:B------:R-:W-:Y:S02]  /*151f0*/  LEA R4, P6, R0.reuse, R20.reuse, 0x1 ;  /* 0x0000001400047211 */ /* 0x0c0fe400078c08ff */
[----:B------:R-:W-:Y:S02]  /*15200*/  PRMT R8, R5, 0x7632, R8 ;  /* 0x0000763205087816 */ /* 0x000fe40000000008 */
[C---:B------:R-:W-:Y:S02]  /*15210*/  IADD3 R2, R0.reuse, c[0x0][0x198], RZ ;  /* 0x0000660000027a10 */ /* 0x040fe40007ffe0ff */
[----:B0-----:R-:W-:Y:S01]  /*15220*/  LEA.HI.X.SX32 R5, R0, R3, 0x1, P6 ;  /* 0x0000000300057211 */ /* 0x001fe200030f0eff */
[----:B------:R-:W-:Y:S01]  /*15230*/  @P5 STG.E.U16 [R24.64], R8 ;  /* 0x0000000818005986 */ /* 0x000fe2000c101504 */
[----:B------:R-:W-:-:S03]  /*15240*/  LEA R22, P6, R2, R20, 0x1 ;  /* 0x0000001402167211 */ /* 0x000fc600078c08ff */
[----:B------:R0:W-:Y:S01]  /*15250*/  @P4 STG.E.U16 [R4.64], R9 ;  /* 0x0000000904004986 */ /* 0x0001e2000c101504 */
[C---:B------:R-:W-:Y:S02]  /*15260*/  IADD3 R0, R2.reuse, c[0x0][0x198], RZ ;  /* 0x0000660002007a10 */ /* 0x040fe40007ffe0ff */
[----:B------:R-:W-:Y:S02]  /*15270*/  LEA.HI.X.SX32 R23, R2, R3, 0x1, P6 ;  /* 0x0000000302177211 */ /* 0x000fe400030f0eff */
[----:B0-----:R-:W-:Y:S02]  /*15280*/  IADD3 R4, R29, 0xbf, RZ ;  /* 0x000000bf1d047810 */ /* 0x001fe40007ffe0ff */
[----:B------:R-:W-:Y:S02]  /*15290*/  PRMT R9, R9, 0x7632, R9 ;  /* 0x0000763209097816 */ /* 0x000fe40000000009 */
[----:B------:R-:W-:Y:S02]  /*152a0*/  ISETP.LT.AND P4, PT, R4, c[0x0][0x17c], !P0 ;  /* 0x00005f0004007a0c */ /* 0x000fe40004781270 */
[----:B------:R-:W-:-:S02]  /*152b0*/  LEA R4, P6, R0, R20, 0x1 ;  /* 0x0000001400047211 */ /* 0x000fc400078c08ff */
[C---:B------:R-:W-:Y:S02]  /*152c0*/  IADD3 R8, R29.reuse, 0xc0, RZ ;  /* 0x000000c01d087810 */ /* 0x040fe40007ffe0ff */
[C---:B------:R-:W-:Y:S01]  /*152d0*/  IADD3 R2, R0.reuse, c[0x0][0x198], RZ ;  /* 0x0000660000027a10 */ /* 0x040fe20007ffe0ff */
[----:B------:R0:W-:Y:S01]  /*152e0*/  @P3 STG.E.U16 [R22.64], R9 ;  /* 0x0000000916003986 */ /* 0x0001e2000c101504 */
[----:B------:R-:W-:Y:S02]  /*152f0*/  IADD3 R12, R29, 0xbe, RZ ;  /* 0x000000be1d0c7810 */ /* 0x000fe40007ffe0ff */
[----:B------:R-:W-:Y:S02]  /*15300*/  LEA.HI.X.SX32 R5, R0, R3, 0x1, P6 ;  /* 0x0000000300057211 */ /* 0x000fe400030f0eff */
[----:B------:R-:W-:Y:S02]  /*15310*/  ISETP.LT.AND P3, PT, R8, c[0x0][0x17c], !P0 ;  /* 0x00005f0008007a0c */ /* 0x000fe40004761270 */
[----:B------:R-:W-:Y:S01]  /*15320*/  LEA R8, P6, R2, R20, 0x1 ;  /* 0x0000001402087211 */ /* 0x000fe200078c08ff */
[----:B------:R1:W-:Y:S01]  /*15330*/  @P2 STG.E.U16 [R4.64], R13 ;  /* 0x0000000d04002986 */ /* 0x0003e2000c101504 */
[----:B------:R-:W-:-:S02]  /*15340*/  ISETP.LT.AND P5, PT, R12, c[0x0][0x17c], !P0 ;  /* 0x00005f000c007a0c */ /* 0x000fc400047a1270 */
[----:B0-----:R-:W-:Y:S02]  /*15350*/  IADD3 R9, R29, 0xc1, RZ ;  /* 0x000000c11d097810 */ /* 0x001fe40007ffe0ff */
[C---:B------:R-:W-:Y:S02]  /*15360*/  IADD3 R0, R2.reuse, c[0x0][0x198], RZ ;  /* 0x0000660002007a10 */ /* 0x040fe40007ffe0ff */
[----:B------:R-:W-:Y:S02]  /*15370*/  ISETP.LT.AND P2, PT, R9, c[0x0][0x17c], !P0 ;  /* 0x00005f0009007a0c */ /* 0x000fe40004741270 */
[----:B------:R-:W-:Y:S02]  /*15380*/  LEA.HI.X.SX32 R9, R2, R3, 0x1, P6 ;  /* 0x0000000302097211 */ /* 0x000fe400030f0eff */
[----:B-1----:R-:W-:Y:S02]  /*15390*/  LEA R4, P6, R0, R20, 0x1 ;  /* 0x0000001400047211 */ /* 0x002fe400078c08ff */
[----:B------:R-:W-:-:S02]  /*153a0*/  PRMT R13, R13, 0x7632, R13 ;  /* 0x000076320d0d7816 */ /* 0x000fc4000000000d */
[C---:B------:R-:W-:Y:S02]  /*153b0*/  LEA.HI.X.SX32 R5, R0.reuse, R3, 0x1, P6 ;  /* 0x0000000300057211 */ /* 0x040fe400030f0eff */
[----:B------:R-:W-:Y:S01]  /*153c0*/  IADD3 R2, R0, c[0x0][0x198], RZ ;  /* 0x0000660000027a10 */ /* 0x000fe20007ffe0ff */
[----:B------:R0:W-:Y:S04]  /*153d0*/  @P1 STG.E.U16 [R8.64], R13 ;  /* 0x0000000d08001986 */ /* 0x0001e8000c101504 */
[----:B------:R1:W-:Y:S01]  /*153e0*/  @P5 STG.E.U16 [R4.64], R17 ;  /* 0x0000001104005986 */ /* 0x0003e2000c101504 */
[----:B------:R-:W-:Y:S02]  /*153f0*/  IADD3 R0, R2, c[0x0][0x198], RZ ;  /* 0x0000660002007a10 */ /* 0x000fe40007ffe0ff */
[----:B------:R-:W-:-:S02]  /*15400*/  IADD3 R12, R29, 0xc2, RZ ;  /* 0x000000c21d0c7810 */ /* 0x000fc40007ffe0ff */
[CC--:B0-----:R-:W-:Y:S02]  /*15410*/  LEA R8, P6, R2.reuse, R20.reuse, 0x1 ;  /* 0x0000001402087211 */ /* 0x0c1fe400078c08ff */
[----:B-1----:R-:W-:Y:S02]  /*15420*/  IADD3 R4, R29, 0xc3, RZ ;  /* 0x000000c31d047810 */ /* 0x002fe40007ffe0ff */
[----:B------:R-:W-:Y:S02]  /*15430*/  LEA.HI.X.SX32 R9, R2, R3, 0x1, P6 ;  /* 0x0000000302097211 */ /* 0x000fe400030f0eff */
[----:B------:R-:W-:Y:S02]  /*15440*/  ISETP.LT.AND P5, PT, R4, c[0x0][0x17c], !P0 ;  /* 0x00005f0004007a0c */ /* 0x000fe400047a1270 */
[----:B------:R-:W-:Y:S02]  /*15450*/  LEA R4, P6, R0, R20, 0x1 ;  /* 0x0000001400047211 */ /* 0x000fe400078c08ff */
[----:B------:R-:W-:-:S02]  /*15460*/  PRMT R17, R17, 0x7632, R17 ;  /* 0x0000763211117816 */ /* 0x000fc40000000011 */
[----:B------:R-:W-:Y:S02]  /*15470*/  ISETP.LT.AND P1, PT, R12, c[0x0][0x17c], !P0 ;  /* 0x00005f000c007a0c */ /* 0x000fe40004721270 */
[----:B------:R-:W-:Y:S02]  /*15480*/  IADD3 R12, R29, 0xc4, RZ ;  /* 0x000000c41d0c7810 */ /* 0x000fe40007ffe0ff */
[C---:B------:R-:W-:Y:S02]  /*15490*/  LEA.HI.X.SX32 R5, R0.reuse, R3, 0x1, P6 ;  /* 0x0000000300057211 */ /* 0x040fe400030f0eff */
[----:B------:R-:W-:Y:S01]  /*154a0*/  IADD3 R2, R0, c[0x0][0x198], RZ ;  /* 0x0000660000027a10 */ /* 0x000fe20007ffe0ff */
[----:B------:R0:W-:Y:S01]  /*154b0*/  @P4 STG.E.U16 [R8.64], R17 ;  /* 0x0000001108004986 */ /* 0x0001e2000c101504 */
[----:B------:R-:W-:Y:S02]  /*154c0*/  ISETP.LT.AND P4, PT, R12, c[0x0][0x17c], !P0 ;  /* 0x00005f000c007a0c */ /* 0x000fe40004781270 */
[----:B------:R-:W-:Y:S01]  /*154d0*/  PRMT R12, R16, 0x7632, R12 ;  /* 0x00007632100c7816 */ /* 0x000fe2000000000c */
[----:B------:R1:W-:Y:S01]  /*154e0*/  @P3 STG.E.U16 [R4.64], R16 ;  /* 0x0000001004003986 */ /* 0x0003e2000c101504 */
[----:B------:R-:W-:-:S02]  /*154f0*/  IADD3 R0, R2, c[0x0][0x198], RZ ;  /* 0x0000660002007a10 */ /* 0x000fc40007ffe0ff */
[----:B0-----:R-:W-:Y:S02]  /*15500*/  IADD3 R9, R29, 0xc5, RZ ;  /* 0x000000c51d097810 */ /* 0x001fe40007ffe0ff */
[CC--:B------:R-:W-:Y:S01]  /*15510*/  LEA R8, P6, R2.reuse, R20.reuse, 0x1 ;  /* 0x0000001402087211 */ /* 0x0c0fe200078c08ff */
[----:B-1----:R-:W4:Y:S01]  /*15520*/  LDL.LU R16, [R1+0x88] ;  /* 0x0000880001107983 */ /* 0x002f220000300800 */
[----:B------:R-:W-:Y:S02]  /*15530*/  ISETP.LT.AND P3, PT, R9, c[0x0][0x17c], !P0 ;  /* 0x00005f0009007a0c */ /* 0x000fe40004761270 */
[-C--:B------:R-:W-:Y:S02]  /*15540*/  LEA.HI.X.SX32 R9, R2, R3.reuse, 0x1, P6 ;  /* 0x0000000302097211 */ /* 0x080fe400030f0eff */
[C---:B------:R-:W-:Y:S02]  /*15550*/  LEA R4, P6, R0.reuse, R20, 0x1 ;  /* 0x0000001400047211 */ /* 0x040fe400078c08ff */
[C---:B------:R-:W-:Y:S01]  /*15560*/  IADD3 R2, R0.reuse, c[0x0][0x198], RZ ;  /* 0x0000660000027a10 */ /* 0x040fe20007ffe0ff */
[----:B------:R0:W-:Y:S01]  /*15570*/  @P2 STG.E.U16 [R8.64], R12 ;  /* 0x0000000c08002986 */ /* 0x0001e2000c101504 */
[----:B------:R-:W-:-:S02]  /*15580*/  LEA.HI.X.SX32 R5, R0, R3, 0x1, P6 ;  /* 0x0000000300057211 */ /* 0x000fc400030f0eff */
[C---:B------:R-:W-:Y:S02]  /*15590*/  IADD3 R0, R2.reuse, c[0x0][0x198], RZ ;  /* 0x0000660002007a10 */ /* 0x040fe40007ffe0ff */
[----:B0-----:R-:W-:-:S04]  /*155a0*/  LEA R8, P6, R2, R20, 0x1 ;  /* 0x0000001402087211 */ /* 0x001fc800078c08ff */
[----:B------:R-:W-:Y:S02]  /*155b0*/  LEA.HI.X.SX32 R9, R2, R3, 0x1, P6 ;  /* 0x0000000302097211 */ /* 0x000fe400030f0eff */
[----:B------:R-:W-:Y:S01]  /*155c0*/  IADD3 R12, R29, 0xc8, RZ ;  /* 0x000000c81d0c7810 */ /* 0x000fe20007ffe0ff */
[----:B---3--:R0:W-:Y:S01]  /*155d0*/  @P1 STG.E.U16 [R4.64], R21 ;  /* 0x0000001504001986 */ /* 0x0081e2000c101504 */
[----:B------:R-:W-:Y:S02]  /*155e0*/  PRMT R2, R21, 0x7632, R2 ;  /* 0x0000763215027816 */ /* 0x000fe40000000002 */
[----:B0-----:R-:W-:Y:S01]  /*155f0*/  IADD3 R4, R29, 0xc7, RZ ;  /* 0x000000c71d047810 */ /* 0x001fe20007ffe0ff */
[----:B------:R-:W3:Y:S03]  /*15600*/  LDL.LU R21, [R1+0xb8] ;  /* 0x0000b80001157983 */ /* 0x000ee60000300800 */
[----:B------:R-:W-:-:S02]  /*15610*/  ISETP.LT.AND P1, PT, R4, c[0x0][0x17c], !P0 ;  /* 0x00005f0004007a0c */ /* 0x000fc40004721270 */
[C---:B------:R-:W-:Y:S01]  /*15620*/  LEA R4, P6, R0.reuse, R20, 0x1 ;  /* 0x0000001400047211 */ /* 0x040fe200078c08ff */
[----:B------:R-:W-:Y:S03]  /*15630*/  @P5 STG.E.U16 [R8.64], R2 ;  /* 0x0000000208005986 */ /* 0x000fe6000c101504 */
[----:B------:R-:W-:Y:S02]  /*15640*/  LEA.HI.X.SX32 R5, R0, R3, 0x1, P6 ;  /* 0x0000000300057211 */ /* 0x000fe400030f0eff */
[----:B------:R-:W-:Y:S02]  /*15650*/  ISETP.LT.AND P5, PT, R12, c[0x0][0x17c], !P0 ;  /* 0x00005f000c007a0c */ /* 0x000fe400047a1270 */
[----:B--2---:R-:W-:Y:S01]  /*15660*/  PRMT R12, R28, 0x7632, R12 ;  /* 0x000076321c0c7816 */ /* 0x004fe2000000000c */
[----:B------:R0:W-:Y:S04]  /*15670*/  @P4 STG.E.U16 [R4.64], R28 ;  /* 0x0000001c04004986 */ /* 0x0001e8000c101504 */
[----:B0-----:R-:W2:Y:S01]  /*15680*/  LDL.LU R28, [R1+0xa8] ;  /* 0x0000a800011c7983 */ /* 0x001ea20000300800 */
[----:B------:R-:W-:-:S02]  /*15690*/  IADD3 R2, R0, c[0x0][0x198], RZ ;  /* 0x0000660000027a10 */ /* 0x000fc40007ffe0ff */
[C---:B------:R-:W-:Y:S02]  /*156a0*/  IADD3 R13, R29.reuse, 0xc6, RZ ;  /* 0x000000c61d0d7810 */ /* 0x040fe40007ffe0ff */
[----:B------:R-:W-:Y:S02]  /*156b0*/  IADD3 R9, R29, 0xc9, RZ ;  /* 0x000000c91d097810 */ /* 0x000fe40007ffe0ff */
[C---:B------:R-:W-:Y:S02]  /*156c0*/  LEA R8, P6, R2.reuse, R20, 0x1 ;  /* 0x0000001402087211 */ /* 0x040fe400078c08ff */
[----:B------:R-:W-:Y:S02]  /*156d0*/  ISETP.LT.AND P2, PT, R13, c[0x0][0x17c], !P0 ;  /* 0x00005f000d007a0c */ /* 0x000fe40004741270 */
[----:B------:R-:W-:Y:S02]  /*156e0*/  IADD3 R0, R2, c[0x0][0x198], RZ ;  /* 0x0000660002007a10 */ /* 0x000fe40007ffe0ff */
[----:B------:R-:W-:-:S02]  /*156f0*/  ISETP.LT.AND P4, PT, R9, c[0x0][0x17c], !P0 ;  /* 0x00005f0009007a0c */ /* 0x000fc40004781270 */
[-C--:B------:R-:W-:Y:S02]  /*15700*/  LEA.HI.X.SX32 R9, R2, R3.reuse, 0x1, P6 ;  /* 0x0000000302097211 */ /* 0x080fe400030f0eff */
[CC--:B------:R-:W-:Y:S02]  /*15710*/  LEA R4, P6, R0.reuse, R20.reuse, 0x1 ;  /* 0x0000001400047211 */ /* 0x0c0fe400078c08ff */
[C---:B------:R-:W-:Y:S01]  /*15720*/  IADD3 R2, R0.reuse, c[0x0][0x198], RZ ;  /* 0x0000660000027a10 */ /* 0x040fe20007ffe0ff */
[----:B------:R0:W-:Y:S01]  /*15730*/  @P3 STG.E.U16 [R8.64], R12 ;  /* 0x0000000c08003986 */ /* 0x0001e2000c101504 */
[----:B------:R-:W-:Y:S02]  /*15740*/  LEA.HI.X.SX32 R5, R0, R3, 0x1, P6 ;  /* 0x0000000300057211 */ /* 0x000fe400030f0eff */
[C---:B------:R-:W-:Y:S02]  /*15750*/  IADD3 R0, R2.reuse, c[0x0][0x198], RZ ;  /* 0x0000660002007a10 */ /* 0x040fe40007ffe0ff */
[----:B0-----:R-:W-:-:S04]  /*15760*/  LEA R8, P6, R2, R20, 0x1 ;  /* 0x0000001402087211 */ /* 0x001fc800078c08ff */
[----:B------:R-:W-:Y:S02]  /*15770*/  LEA.HI.X.SX32 R9, R2, R3, 0x1, P6 ;  /* 0x0000000302097211 */ /* 0x000fe400030f0eff */
[C---:B------:R-:W-:Y:S02]  /*15780*/  IADD3 R12, R29.reuse, 0xcc, RZ ;  /* 0x000000cc1d0c7810 */ /* 0x040fe40007ffe0ff */
[----:B------:R-:W-:-:S04]  /*15790*/  IADD3 R13, R29, 0xca, RZ ;  /* 0x000000ca1d0d7810 */ /* 0x000fc80007ffe0ff */
[----:B------:R-:W-:Y:S01]  /*157a0*/  ISETP.LT.AND P3, PT, R13, c[0x0][0x17c], !P0 ;  /* 0x00005f000d007a0c */ /* 0x000fe20004761270 */
[----:B----4-:R0:W-:Y:S01]  /*157b0*/  @P2 STG.E.U16 [R4.64], R16 ;  /* 0x0000001004002986 */ /* 0x0101e2000c101504 */
[----:B------:R-:W-:Y:S02]  /*157c0*/  PRMT R2, R16, 0x7632, R2 ;  /* 0x0000763210027816 */ /* 0x000fe40000000002 */
[----:B0-----:R-:W-:Y:S01]  /*157d0*/  IADD3 R4, R29, 0xcb, RZ ;  /* 0x000000cb1d047810 */ /* 0x001fe20007ffe0ff */
[----:B------:R-:W4:Y:S03]  /*157e0*/  LDL.LU R16, [R1+0x98] ;  /* 0x0000980001107983 */ /* 0x000f260000300800 */
[----:B------:R-:W-:Y:S02]  /*157f0*/  ISETP.LT.AND P2, PT, R4, c[0x0][0x17c], !P0 ;  /* 0x00005f0004007a0c */ /* 0x000fe40004741270 */
[C---:B------:R-:W-:Y:S01]  /*15800*/  LEA R4, P6, R0.reuse, R20, 0x1 ;  /* 0x0000001400047211 */ /* 0x040fe200078c08ff */
[----:B------:R0:W-:Y:S03]  /*15810*/  @P1 STG.E.U16 [R8.64], R2 ;  /* 0x0000000208001986 */ /* 0x0001e6000c101504 */
[----:B------:R-:W-:-:S02]  /*15820*/  LEA.HI.X.SX32 R5, R0, R3, 0x1, P6 ;  /* 0x0000000300057211 */ /* 0x000fc400030f0eff */
[----:B------:R-:W-:Y:S02]  /*15830*/  ISETP.LT.AND P1, PT, R12, c[0x0][0x17c], !P0 ;  /* 0x00005f000c007a0c */ /* 0x000fe40004721270 */
[----:B0-----:R-:W-:Y:S02]  /*15840*/  IADD3 R2, R0, c[0x0][0x198], RZ ;  /* 0x0000660000027a10 */ /* 0x001fe40007ffe0ff */
[----:B------:R-:W-:Y:S02]  /*15850*/  IADD3 R9, R29, 0xcd, RZ ;  /* 0x000000cd1d097810 */ /* 0x000fe40007ffe0ff */
[C---:B------:R-:W-:Y:S02]  /*15860*/  LEA R8, P6, R2.reuse, R20, 0x1 ;  /* 0x0000001402087211 */ /* 0x040fe400078c08ff */
[----:B------:R-:W-:Y:S01]  /*15870*/  IADD3 R0, R2, c[0x0][0x198], RZ ;  /* 0x0000660002007a10 */ /* 0x000fe20007ffe0ff */
[----:B---3--:R0:W-:Y:S01]  /*15880*/  @P5 STG.E.U16 [R4.64], R21 ;  /* 0x0000001504005986 */ /* 0x0081e2000c101504 */
[----:B------:R-:W-:-:S02]  /*15890*/  PRMT R12, R21, 0x7632, R12 ;  /* 0x00007632150c7816 */ /* 0x000fc4000000000c */
[----:B------:R-:W-:Y:S02]  /*158a0*/  ISETP.LT.AND P5, PT, R9, c[0x0][0x17c], !P0 ;  /* 0x00005f0009007a0c */ /* 0x000fe400047a1270 */
[----:B------:R-:W-:Y:S02]  /*158b0*/  LEA.HI.X.SX32 R9, R2, R3, 0x1, P6 ;  /* 0x0000000302097211 */ /* 0x000fe400030f0eff */
[C---:B------:R-:W-:Y:S01]  /*158c0*/  IADD3 R2, R0.reuse, c[0x0][0x198], RZ ;  /* 0x0000660000027a10 */ /* 0x040fe20007ffe0ff */
[----:B0-----:R-:W3:Y:S01]  /*158d0*/  LDL.LU R21, [R1+0x18] ;  /* 0x0000180001157983 */ /* 0x001ee20000300800 */
[----:B------:R-:W-:-:S03]  /*158e0*/  LEA R4, P6, R0, R20, 0x1 ;  /* 0x0000001400047211 */ /* 0x000fc600078c08ff */
[----:B------:R0:W-:Y:S01]  /*158f0*/  @P4 STG.E.U16 [R8.64], R12 ;  /* 0x0000000c08004986 */ /* 0x0001e2000c101504 */
[-C--:B------:R-:W-:Y:S02]  /*15900*/  LEA.HI.X.SX32 R5, R0, R3.reuse, 0x1, P6 ;  /* 0x0000000300057211 */ /* 0x080fe400030f0eff */
[C---:B------:R-:W-:Y:S02]  /*15910*/  IADD3 R0, R2.reuse, c[0x0][0x198], RZ ;  /* 0x0000660002007a10 */ /* 0x040fe40007ffe0ff */
[C---:B0-----:R-:W-:Y:S01]  /*15920*/  LEA R8, P6, R2.reuse, R20, 0x1 ;  /* 0x0000001402087211 */ /* 0x041fe200078c08ff */
[----:B--2---:R0:W-:Y:S03]  /*15930*/  @P3 STG.E.U16 [R4.64], R28 ;  /* 0x0000001c04003986 */ /* 0x0041e6000c101504 */
[----:B------:R-:W-:Y:S02]  /*15940*/  LEA.HI.X.SX32 R9, R2, R3, 0x1, P6 ;  /* 0x0000000302097211 */ /* 0x000fe400030f0eff */
[----:B------:R-:W-:-:S02]  /*15950*/  PRMT R2, R28, 0x7632, R2 ;  /* 0x000076321c027816 */ /* 0x000fc40000000002 */
[----:B0-----:R-:W2:Y:S01]  /*15960*/  LDL.LU R28, [R1+0x78] ;  /* 0x00007800011c7983 */ /* 0x001ea20000300800 */
[----:B------:R-:W-:-:S04]  /*15970*/  IADD3 R4, R29, 0xcf, RZ ;  /* 0x000000cf1d047810 */ /* 0x000fc80007ffe0ff */
[----:B------:R-:W-:Y:S02]  /*15980*/  ISETP.LT.AND P3, PT, R4, c[0x0][0x17c], !P0 ;  /* 0x00005f0004007a0c */ /* 0x000fe40004761270 */
[C---:B------:R-:W-:Y:S01]  /*15990*/  LEA R4, P6, R0.reuse, R20, 0x1 ;  /* 0x0000001400047211 */ /* 0x040fe200078c08ff */
[----:B------:R0:W-:Y:S01]  /*159a0*/  @P2 STG.E.U16 [R8.64], R2 ;  /* 0x0000000208002986 */ /* 0x0001e2000c101504 */
[C---:B------:R-:W-:Y:S02]  /*159b0*/  IADD3 R12, R29.reuse, 0xd0, RZ ;  /* 0x000000d01d0c7810 */ /* 0x040fe40007ffe0ff */
[----:B------:R-:W-:Y:S02]  /*159c0*/  LEA.HI.X.SX32 R5, R0, R3, 0x1, P6 ;  /* 0x0000000300057211 */ /* 0x000fe400030f0eff */
[----:B------:R-:W-:Y:S02]  /*159d0*/  IADD3 R13, R29, 0xce, RZ ;  /* 0x000000ce1d0d7810 */ /* 0x000fe40007ffe0ff */
[----:B------:R-:W-:-:S02]  /*159e0*/  ISETP.LT.AND P2, PT, R12, c[0x0][0x17c], !P0 ;  /* 0x00005f000c007a0c */ /* 0x000fc40004741270 */
[----:B0-----:R-:W-:Y:S02]  /*159f0*/  IADD3 R2, R0, c[0x0][0x198], RZ ;  /* 0x0000660000027a10 */ /* 0x001fe40007ffe0ff */
[----:B------:R-:W-:Y:S02]  /*15a00*/  IADD3 R9, R29, 0xd1, RZ ;  /* 0x000000d11d097810 */ /* 0x000fe40007ffe0ff */
[C---:B------:R-:W-:Y:S02]  /*15a10*/  LEA R8, P6, R2.reuse, R20, 0x1 ;  /* 0x0000001402087211 */ /* 0x040fe400078c08ff */
[----:B------:R-:W-:Y:S02]  /*15a20*/  ISETP.LT.AND P4, PT, R13, c[0x0][0x17c], !P0 ;  /* 0x00005f000d007a0c */ /* 0x000fe40004781270 */
[----:B------:R-:W-:Y:S01]  /*15a30*/  IADD3 R0, R2, c[0x0][0x198], RZ ;  /* 0x0000660002007a10 */ /* 0x000fe20007ffe0ff */
[----:B----4-:R0:W-:Y:S01]  /*15a40*/  @P1 STG.E.U16 [R4.64], R16 ;  /* 0x0000001004001986 */ /* 0x0101e2000c101504 */
[----:B------:R-:W-:-:S02]  /*15a50*/  PRMT R12, R16, 0x7632, R12 ;  /* 0x00007632100c7816 */ /* 0x000fc4000000000c */
[----:B------:R-:W-:Y:S02]  /*15a60*/  ISETP.LT.AND P1, PT, R9, c[0x0][0x17c], !P0 ;  /* 0x00005f0009007a0c */ /* 0x000fe40004721270 */
[----:B------:R-:W-:Y:S02]  /*15a70*/  LEA.HI.X.SX32 R9, R2, R3, 0x1, P6 ;  /* 0x0000000302097211 */ /* 0x000fe400030f0eff */
[C---:B------:R-:W-:Y:S01]  /*15a80*/  IADD3 R2, R0.reuse, c[0x0][0x198], RZ ;  /* 0x0000660000027a10 */ /* 0x040fe20007ffe0ff */
[----:B0-----:R-:W4:Y:S01]  /*15a90*/  LDL.LU R16, [R1+0x48] ;  /* 0x0000480001107983 */ /* 0x001f220000300800 */
[----:B------:R-:W-:-:S03]  /*15aa0*/  LEA R4, P6, R0, R20, 0x1 ;  /* 0x0000001400047211 */ /* 0x000fc600078c08ff */
[----:B------:R0:W-:Y:S01]  /*15ab0*/  @P5 STG.E.U16 [R8.64], R12 ;  /* 0x0000000c08005986 */ /* 0x0001e2000c101504 */
[----:B------:R-:W-:Y:S02]  /*15ac0*/  LEA.HI.X.SX32 R5, R0, R3, 0x1, P6 ;  /* 0x0000000300057211 */ /* 0x000fe400030f0eff */
        /* <DEDUP_REMOVED lines=12> */
[----:B------:R-:W-:-:S03]  /*15b90*/  ISETP.LT.AND P3, PT, R12, c[0x0][0x17c], !P0 ;  /* 0x00005f000c007a0c */ /* 0x000fc60004761270 */
[----:B--2---:R0:W-:Y:S01]  /*15ba0*/  @P2 STG.E.U16 [R4.64], R28 ;  /* 0x0000001c04002986 */ /* 0x0041e2000c101504 */
[----:B------:R-:W-:-:S03]  /*15bb0*/  PRMT R12, R28, 0x7632, R12 ;  /* 0x000076321c0c7816 */ /* 0x000fc6000000000c */
[----:B0-----:R-:W2:Y:S01]  /*15bc0*/  LDL.LU R28, [R1+0x8] ;  /* 0x00000800011c7983 */ /* 0x001ea20000300800 */
[----:B------:R-:W-:Y:S02]  /*15bd0*/  IADD3 R2, R0, c[0x0][0x198], RZ ;  /* 0x0000660000027a10 */ /* 0x000fe40007ffe0ff */
[C---:B------:R-:W-:Y:S02]  /*15be0*/  IADD3 R13, R29.reuse, 0xd2, RZ ;  /* 0x000000d21d0d7810 */ /* 0x040fe40007ffe0ff */
[----:B------:R-:W-:Y:S02]  /*15bf0*/  IADD3 R9, R29, 0xd5, RZ ;  /* 0x000000d51d097810 */ /* 0x000fe40007ffe0ff */
[C---:B------:R-:W-:Y:S02]  /*15c00*/  LEA R8, P6, R2.reuse, R20, 0x1 ;  /* 0x0000001402087211 */ /* 0x040fe400078c08ff */
[----:B------:R-:W-:Y:S02]  /*15c10*/  ISETP.LT.AND P5, PT, R13, c[0x0][0x17c], !P0 ;  /* 0x00005f000d007a0c */ /* 0x000fe400047a1270 */
[----:B------:R-:W-:-:S02]  /*15c20*/  IADD3 R0, R2, c[0x0][0x198], RZ ;  /* 0x0000660002007a10 */ /* 0x000fc40007ffe0ff */
[----:B------:R-:W-:Y:S02]  /*15c30*/  ISETP.LT.AND P2, PT, R9, c[0x0][0x17c], !P0 ;  /* 0x00005f0009007a0c */ /* 0x000fe40004741270 */
[-C--:B------:R-:W-:Y:S02]  /*15c40*/  LEA.HI.X.SX32 R9, R2, R3.reuse, 0x1, P6 ;  /* 0x0000000302097211 */ /* 0x080fe400030f0eff */
[C---:B------:R-:W-:Y:S02]  /*15c50*/  LEA R4, P6, R0.reuse, R20, 0x1 ;  /* 0x0000001400047211 */ /* 0x040fe400078c08ff */
[C---:B------:R-:W-:Y:S02]  /*15c60*/  IADD3 R2, R0.reuse, c[0x0][0x198], RZ ;  /* 0x0000660000027a10 */ /* 0x040fe40007ffe0ff */
[----:B------:R-:W-:Y:S01]  /*15c70*/  LEA.HI.X.SX32 R5, R0, R3, 0x1, P6 ;  /* 0x0000000300057211 */ /* 0x000fe200030f0eff */
[----:B------:R0:W-:Y:S01]  /*15c80*/  @P1 STG.E.U16 [R8.64], R12 ;  /* 0x0000000c08001986 */ /* 0x0001e2000c101504 */
[----:B------:R-:W-:-:S02]  /*15c90*/  IADD3 R0, R2, c[0x0][0x198], RZ ;  /* 0x0000660002007a10 */ /* 0x000fc40007ffe0ff */
[----:B0-----:R-:W-:-:S04]  /*15ca0*/  LEA R8, P6, R2, R20, 0x1 ;  /* 0x0000001402087211 */ /* 0x001fc800078c08ff */
[----:B------:R-:W-:Y:S02]  /*15cb0*/  LEA.HI.X.SX32 R9, R2, R3, 0x1, P6 ;  /* 0x0000000302097211 */ /* 0x000fe400030f0eff */
[C---:B------:R-:W-:Y:S02]  /*15cc0*/  IADD3 R13, R29.reuse, 0xd6, RZ ;  /* 0x000000d61d0d7810 */ /* 0x040fe40007ffe0ff */
[----:B------:R-:W-:Y:S02]  /*15cd0*/  IADD3 R12, R29, 0xd8, RZ ;  /* 0x000000d81d0c7810 */ /* 0x000fe40007ffe0ff */
[----:B------:R-:W-:Y:S01]  /*15ce0*/  ISETP.LT.AND P1, PT, R13, c[0x0][0x17c], !P0 ;  /* 0x00005f000d007a0c */ /* 0x000fe20004721270 */
[----:B----4-:R0:W-:Y:S01]  /*15cf0*/  @P5 STG.E.U16 [R4.64], R16 ;  /* 0x0000001004005986 */ /* 0x0101e2000c101504 */
[----:B------:R-:W-:Y:S02]  /*15d00*/  PRMT R2, R16, 0x7632, R2 ;  /* 0x0000763210027816 */ /* 0x000fe40000000002 */
[----:B0-----:R-:W-:-:S03]  /*15d10*/  IADD3 R4, R29, 0xd7, RZ ;  /* 0x000000d71d047810 */ /* 0x001fc60007ffe0ff */
[----:B------:R0:W-:Y:S01]  /*15d20*/  @P4 STG.E.U16 [R8.64], R2 ;  /* 0x0000000208004986 */ /* 0x0001e2000c101504 */
[----:B------:R-:W-:Y:S02]  /*15d30*/  ISETP.LT.AND P5, PT, R4, c[0x0][0x17c], !P0 ;  /* 0x00005f0004007a0c */ /* 0x000fe400047a1270 */
[----:B------:R-:W-:-:S04]  /*15d40*/  LEA R4, P6, R0, R20, 0x1 ;  /* 0x0000001400047211 */ /* 0x000fc800078c08ff */
[C---:B------:R-:W-:Y:S02]  /*15d50*/  LEA.HI.X.SX32 R5, R0.reuse, R3, 0x1, P6 ;  /* 0x0000000300057211 */ /* 0x040fe400030f0eff */
[----:B0-----:R-:W-:Y:S02]  /*15d60*/  IADD3 R2, R0, c[0x0][0x198], RZ ;  /* 0x0000660000027a10 */ /* 0x001fe40007ffe0ff */
[----:B------:R-:W-:Y:S02]  /*15d70*/  IADD3 R9, R29, 0xd9, RZ ;  /* 0x000000d91d097810 */ /* 0x000fe40007ffe0ff */
[C---:B------:R-:W-:Y:S02]  /*15d80*/  LEA R8, P6, R2.reuse, R20, 0x1 ;  /* 0x0000001402087211 */ /* 0x040fe400078c08ff */
[----:B------:R-:W-:Y:S02]  /*15d90*/  IADD3 R0, R2, c[0x0][0x198], RZ ;  /* 0x0000660002007a10 */ /* 0x000fe40007ffe0ff */
[----:B------:R-:W-:Y:S01]  /*15da0*/  ISETP.LT.AND P4, PT, R12, c[0x0][0x17c], !P0 ;  /* 0x00005f000c007a0c */ /* 0x000fe20004781270 */
[----:B---3--:R0:W-:Y:S01]  /*15db0*/  @P3 STG.E.U16 [R4.64], R21 ;  /* 0x0000001504003986 */ /* 0x0081e2000c101504 */
[----:B------:R-:W-:-:S02]  /*15dc0*/  ISETP.LT.AND P3, PT, R9, c[0x0][0x17c], !P0 ;  /* 0x00005f0009007a0c */ /* 0x000fc40004761270 */
[-C--:B------:R-:W-:Y:S02]  /*15dd0*/  LEA.HI.X.SX32 R9, R2, R3.reuse, 0x1, P6 ;  /* 0x0000000302097211 */ /* 0x080fe400030f0eff */
[----:B------:R-:W-:Y:S02]  /*15de0*/  PRMT R12, R21, 0x7632, R12 ;  /* 0x00007632150c7816 */ /* 0x000fe4000000000c */
[C---:B------:R-:W-:Y:S02]  /*15df0*/  IADD3 R2, R0.reuse, c[0x0][0x198], RZ ;  /* 0x0000660000027a10 */ /* 0x040fe40007ffe0ff */
[C---:B0-----:R-:W-:Y:S01]  /*15e00*/  LEA R4, P6, R0.reuse, R20, 0x1 ;  /* 0x0000001400047211 */ /* 0x041fe200078c08ff */
[----:B------:R0:W-:Y:S03]  /*15e10*/  @P2 STG.E.U16 [R8.64], R12 ;  /* 0x0000000c08002986 */ /* 0x0001e6000c101504 */
[----:B------:R-:W-:-:S02]  /*15e20*/  LEA.HI.X.SX32 R5, R0, R3, 0x1, P6 ;  /* 0x0000000300057211 */ /* 0x000fc400030f0eff */
[C---:B------:R-:W-:Y:S02]  /*15e30*/  IADD3 R0, R2.reuse, c[0x0][0x198], RZ ;  /* 0x0000660002007a10 */ /* 0x040fe40007ffe0ff */
[C---:B0-----:R-:W-:Y:S01]  /*15e40*/  LEA R8, P6, R2.reuse, R20, 0x1 ;  /* 0x0000001402087211 */ /* 0x041fe200078c08ff */
[----:B--2---:R0:W-:Y:S03]  /*15e50*/  @P1 STG.E.U16 [R4.64], R28 ;  /* 0x0000001c04001986 */ /* 0x0041e6000c101504 */
[----:B------:R-:W-:Y:S02]  /*15e60*/  LEA.HI.X.SX32 R9, R2, R3, 0x1, P6 ;  /* 0x0000000302097211 */ /* 0x000fe400030f0eff */
[----:B------:R-:W-:Y:S02]  /*15e70*/  PRMT R2, R28, 0x7632, R2 ;  /* 0x000076321c027816 */ /* 0x000fe40000000002 */
[----:B0-----:R-:W2:Y:S01]  /*15e80*/  LDL.LU R28, [R1+0x5c] ;  /* 0x00005c00011c7983 */ /* 0x001ea20000300800 */
[----:B------:R-:W-:-:S03]  /*15e90*/  IADD3 R4, R29, 0xdb, RZ ;  /* 0x000000db1d047810 */ /* 0x000fc60007ffe0ff */
[----:B------:R0:W-:Y:S01]  /*15ea0*/  @P5 STG.E.U16 [R8.64], R2 ;  /* 0x0000000208005986 */ /* 0x0001e2000c101504 */
[----:B------:R-:W-:Y:S02]  /*15eb0*/  ISETP.LT.AND P1, PT, R4, c[0x0][0x17c], !P0 ;  /* 0x00005f0004007a0c */ /* 0x000fe40004721270 */
[C---:B------:R-:W-:Y:S01]  /*15ec0*/  LEA R4, P6, R0.reuse, R20, 0x1 ;  /* 0x0000001400047211 */ /* 0x040fe200078c08ff */
[----:B------:R-:W3:Y:S01]  /*15ed0*/  LDL.LU R16, [R1+0x6c] ;  /* 0x00006c0001107983 */ /* 0x000ee20000300800 */
[C---:B------:R-:W-:Y:S02]  /*15ee0*/  IADD3 R13, R29.reuse, 0xda, RZ ;  /* 0x000000da1d0d7810 */ /* 0x040fe40007ffe0ff */
[C---:B------:R-:W-:Y:S01]  /*15ef0*/  LEA.HI.X.SX32 R5, R0.reuse, R3, 0x1, P6 ;  /* 0x0000000300057211 */ /* 0x040fe200030f0eff */
[----:B------:R-:W4:Y:S01]  /*15f00*/  LDL.LU R21, [R1+0x3c] ;  /* 0x00003c0001157983 */ /* 0x000f220000300800 */
[----:B0-----:R-:W-:Y:S02]  /*15f10*/  IADD3 R2, R0, c[0x0][0x198], RZ ;  /* 0x0000660000027a10 */ /* 0x001fe40007ffe0ff */
[----:B------:R-:W-:-:S02]  /*15f20*/  IADD3 R9, R29, 0xdd, RZ ;  /* 0x000000dd1d097810 */ /* 0x000fc40007ffe0ff */
[C---:B------:R-:W-:Y:S01]  /*15f30*/  LEA R8, P6, R2.reuse, R20, 0x1 ;  /* 0x0000001402087211 */ /* 0x040fe200078c08ff */
[----:B------:R0:W-:Y:S01]  /*15f40*/  @P4 STG.E.U16 [R4.64], R6 ;  /* 0x0000000604004986 */ /* 0x0001e2000c101504 */
[----:B------:R-:W-:Y:S02]  /*15f50*/  ISETP.LT.AND P2, PT, R13, c[0x0][0x17c], !P0 ;  /* 0x00005f000d007a0c */ /* 0x000fe40004741270 */
[C---:B------:R-:W-:Y:S02]  /*15f60*/  IADD3 R0, R2.reuse, c[0x0][0x198], RZ ;  /* 0x0000660002007a10 */ /* 0x040fe40007ffe0ff */
[----:B------:R-:W-:Y:S02]  /*15f70*/  ISETP.LT.AND P4, PT, R9, c[0x0][0x17c], !P0 ;  /* 0x00005f0009007a0c */ /* 0x000fe40004781270 */
[----:B------:R-:W-:Y:S02]  /*15f80*/  LEA.HI.X.SX32 R9, R2, R3, 0x1, P6 ;  /* 0x0000000302097211 */ /* 0x000fe400030f0eff */
[----:B------:R-:W-:-:S02]  /*15f90*/  IADD3 R2, R0, c[0x0][0x198], RZ ;  /* 0x0000660000027a10 */ /* 0x000fc40007ffe0ff */
[-C--:B0-----:R-:W-:Y:S02]  /*15fa0*/  LEA R4, P6, R0, R20.reuse, 0x1 ;  /* 0x0000001400047211 */ /* 0x081fe400078c08ff */
[----:B------:R-:W-:Y:S02]  /*15fb0*/  PRMT R6, R6, 0x7632, R6 ;  /* 0x0000763206067816 */ /* 0x000fe40000000006 */
[----:B------:R-:W-:Y:S02]  /*15fc0*/  IADD3 R12, R29, 0xdc, RZ ;  /* 0x000000dc1d0c7810 */ /* 0x000fe40007ffe0ff */
[----:B------:R-:W-:Y:S01]  /*15fd0*/  LEA.HI.X.SX32 R5, R0, R3, 0x1, P6 ;  /* 0x0000000300057211 */ /* 0x000fe200030f0eff */
[----:B------:R0:W-:Y:S01]  /*15fe0*/  @P3 STG.E.U16 [R8.64], R6 ;  /* 0x0000000608003986 */ /* 0x0001e2000c101504 */
[----:B------:R-:W-:Y:S02]  /*15ff0*/  ISETP.LT.AND P5, PT, R12, c[0x0][0x17c], !P0 ;  /* 0x00005f000c007a0c */ /* 0x000fe400047a1270 */
[C---:B------:R-:W-:Y:S01]  /*16000*/  IADD3 R0, R2.reuse, c[0x0][0x198], RZ ;  /* 0x0000660002007a10 */ /* 0x040fe20007ffe0ff */
[----:B------:R1:W-:Y:S01]  /*16010*/  @P2 STG.E.U16 [R4.64], R10 ;  /* 0x0000000a04002986 */ /* 0x0003e2000c101504 */
[----:B0-----:R-:W-:-:S04]  /*16020*/  LEA R8, P6, R2, R20, 0x1 ;  /* 0x0000001402087211 */ /* 0x001fc800078c08ff */
[----:B------:R-:W-:Y:S02]  /*16030*/  LEA.HI.X.SX32 R9, R2, R3, 0x1, P6 ;  /* 0x0000000302097211 */ /* 0x000fe400030f0eff */
[----:B-1----:R-:W-:Y:S02]  /*16040*/  PRMT R5, R10, 0x7632, R5 ;  /* 0x000076320a057816 */ /* 0x002fe40000000005 */
[C---:B------:R-:W-:Y:S02]  /*16050*/  LEA R4, P6, R0.reuse, R20, 0x1 ;  /* 0x0000001400047211 */ /* 0x040fe400078c08ff */
[----:B------:R-:W-:Y:S01]  /*16060*/  IADD3 R2, R0, c[0x0][0x198], RZ ;  /* 0x0000660000027a10 */ /* 0x000fe20007ffe0ff */
[----:B------:R0:W-:Y:S01]  /*16070*/  @P1 STG.E.U16 [R8.64], R5 ;  /* 0x0000000508001986 */ /* 0x0001e2000c101504 */
[----:B------:R-:W-:-:S04]  /*16080*/  IADD3 R12, R29, 0xde, RZ ;  /* 0x000000de1d0c7810 */ /* 0x000fc80007ffe0ff */
[----:B------:R-:W-:Y:S02]  /*16090*/  ISETP.LT.AND P3, PT, R12, c[0x0][0x17c], !P0 ;  /* 0x00005f000c007a0c */ /* 0x000fe40004761270 */
[----:B------:R-:W-:Y:S02]  /*160a0*/  IADD3 R12, R29, 0xdf, RZ ;  /* 0x000000df1d0c7810 */ /* 0x000fe40007ffe0ff */
[-C--:B0-----:R-:W-:Y:S02]  /*160b0*/  LEA.HI.X.SX32 R5, R0, R3.reuse, 0x1, P6 ;  /* 0x0000000300057211 */ /* 0x081fe400030f0eff */
[C---:B------:R-:W-:Y:S02]  /*160c0*/  LEA R8, P6, R2.reuse, R20, 0x1 ;  /* 0x0000001402087211 */ /* 0x040fe400078c08ff */
[C---:B------:R-:W-:Y:S01]  /*160d0*/  IADD3 R0, R2.reuse, c[0x0][0x198], RZ ;  /* 0x0000660002007a10 */ /* 0x040fe20007ffe0ff */
[----:B------:R0:W-:Y:S01]  /*160e0*/  @P5 STG.E.U16 [R4.64], R14 ;  /* 0x0000000e04005986 */ /* 0x0001e2000c101504 */
[----:B------:R-:W-:-:S02]  /*160f0*/  LEA.HI.X.SX32 R9, R2, R3, 0x1, P6 ;  /* 0x0000000302097211 */ /* 0x000fc400030f0eff */
[----:B------:R-:W-:Y:S02]  /*16100*/  PRMT R10, R14, 0x7632, R10 ;  /* 0x000076320e0a7816 */ /* 0x000fe4000000000a */
[----:B------:R-:W-:Y:S02]  /*16110*/  ISETP.LT.AND P2, PT, R12, c[0x0][0x17c], !P0 ;  /* 0x00005f000c007a0c */ /* 0x000fe40004741270 */
[C---:B------:R-:W-:Y:S02]  /*16120*/  IADD3 R2, R0.reuse, c[0x0][0x198], RZ ;  /* 0x0000660000027a10 */ /* 0x040fe40007ffe0ff */
[C---:B0-----:R-:W-:Y:S01]  /*16130*/  LEA R4, P6, R0.reuse, R20, 0x1 ;  /* 0x0000001400047211 */ /* 0x041fe200078c08ff */
[----:B------:R0:W-:Y:S01]  /*16140*/  @P4 STG.E.U16 [R8.64], R10 ;  /* 0x0000000a08004986 */ /* 0x0001e2000c101504 */
[----:B------:R-:W-:Y:S02]  /*16150*/  IADD3 R12, R29, 0xe0, RZ ;  /* 0x000000e01d0c7810 */ /* 0x000fe40007ffe0ff */
[----:B------:R-:W-:-:S02]  /*16160*/  LEA.HI.X.SX32 R5, R0, R3, 0x1, P6 ;  /* 0x0000000300057211 */ /* 0x000fc400030f0eff */
[----:B------:R-:W-:Y:S02]  /*16170*/  ISETP.LT.AND P1, PT, R12, c[0x0][0x17c], !P0 ;  /* 0x00005f000c007a0c */ /* 0x000fe40004721270 */
[C---:B------:R-:W-:Y:S01]  /*16180*/  IADD3 R0, R2.reuse, c[0x0][0x198], RZ ;  /* 0x0000660002007a10 */ /* 0x040fe20007ffe0ff */
[----:B------:R1:W-:Y:S01]  /*16190*/  @P3 STG.E.U16 [R4.64], R18 ;  /* 0x0000001204003986 */ /* 0x0003e2000c101504 */
[----:B0-----:R-:W-:-:S04]  /*161a0*/  LEA R8, P6, R2, R20, 0x1 ;  /* 0x0000001402087211 */ /* 0x001fc800078c08ff */
[----:B------:R-:W-:Y:S02]  /*161b0*/  LEA.HI.X.SX32 R9, R2, R3, 0x1, P6 ;  /* 0x0000000302097211 */ /* 0x000fe400030f0eff */
[----:B-1----:R-:W-:Y:S02]  /*161c0*/  PRMT R5, R18, 0x7632, R5 ;  /* 0x0000763212057816 */ /* 0x002fe40000000005 */
[----:B------:R-:W-:-:S03]  /*161d0*/  LEA R4, P6, R0, R20, 0x1 ;  /* 0x0000001400047211 */ /* 0x000fc600078c08ff */
[----:B------:R0:W-:Y:S01]  /*161e0*/  @P2 STG.E.U16 [R8.64], R5 ;  /* 0x0000000508002986 */ /* 0x0001e2000c101504 */
[C---:B------:R-:W-:Y:S02]  /*161f0*/  IADD3 R10, R0.reuse, c[0x0][0x198], RZ ;  /* 0x00006600000a7a10 */ /* 0x040fe40007ffe0ff */
[----:B0-----:R-:W-:Y:S02]  /*16200*/  LEA.HI.X.SX32 R5, R0, R3, 0x1, P6 ;  /* 0x0000000300057211 */ /* 0x001fe400030f0eff */
[----:B--2---:R-:W-:-:S03]  /*16210*/  PRMT R0, R28, 0x7632, R0 ;  /* 0x000076321c007816 */ /* 0x004fc60000000000 */
[----:B------:R0:W-:Y:S04]  /*16220*/  @P1 STG.E.U16 [R4.64], R28 ;  /* 0x0000001c04001986 */ /* 0x0001e8000c101504 */
[----:B0-----:R-:W2:Y:S01]  /*16230*/  LDL.LU R28, [R1+0x8c] ;  /* 0x00008c00011c7983 */ /* 0x001ea20000300800 */
[----:B------:R-:W-:-:S04]  /*16240*/  IADD3 R6, R29, 0xe1, RZ ;  /* 0x000000e11d067810 */ /* 0x000fc80007ffe0ff */
[----:B------:R-:W-:Y:S02]  /*16250*/  ISETP.LT.AND P5, PT, R6, c[0x0][0x17c], !P0 ;  /* 0x00005f0006007a0c */ /* 0x000fe400047a1270 */
[C---:B------:R-:W-:Y:S02]  /*16260*/  IADD3 R6, R29.reuse, 0xe2, RZ ;  /* 0x000000e21d067810 */ /* 0x040fe40007ffe0ff */
[C---:B------:R-:W-:Y:S02]  /*16270*/  IADD3 R2, R29.reuse, 0xe4, RZ ;  /* 0x000000e41d027810 */ /* 0x040fe40007ffe0ff */
[----:B------:R-:W-:Y:S02]  /*16280*/  ISETP.LT.AND P4, PT, R6, c[0x0][0x17c], !P0 ;  /* 0x00005f0006007a0c */ /* 0x000fe40004781270 */
[----:B------:R-:W-:Y:S02]  /*16290*/  IADD3 R6, R29, 0xe3, RZ ;  /* 0x000000e31d067810 */ /* 0x000fe40007ffe0ff */
[----:B------:R-:W-:-:S02]  /*162a0*/  ISETP.LT.AND P2, PT, R2, c[0x0][0x17c], !P0 ;  /* 0x00005f0002007a0c */ /* 0x000fc40004741270 */
[----:B------:R-:W-:Y:S02]  /*162b0*/  ISETP.LT.AND P3, PT, R6, c[0x0][0x17c], !P0 ;  /* 0x00005f0006007a0c */ /* 0x000fe40004761270 */
[C---:B------:R-:W-:Y:S02]  /*162c0*/  LEA R8, P6, R10.reuse, R20, 0x1 ;  /* 0x000000140a087211 */ /* 0x040fe400078c08ff */
[----:B------:R-:W-:Y:S02]  /*162d0*/  IADD3 R6, R29, 0xe5, RZ ;  /* 0x000000e51d067810 */ /* 0x000fe40007ffe0ff */
        /* <DEDUP_REMOVED lines=11> */
[----:B---3--:R1:W-:Y:S01]  /*16390*/  @P4 STG.E.U16 [R4.64], R16 ;  /* 0x0000001004004986 */ /* 0x0083e2000c101504 */
[-C--:B0-----:R-:W-:Y:S02]  /*163a0*/  LEA R8, P6, R10, R20.reuse, 0x1 ;  /* 0x000000140a087211 */ /* 0x081fe400078c08ff */
[----:B------:R-:W-:Y:S02]  /*163b0*/  PRMT R12, R16, 0x7632, R12 ;  /* 0x00007632100c7816 */ /* 0x000fe4000000000c */
[----:B------:R-:W-:Y:S02]  /*163c0*/  LEA.HI.X.SX32 R9, R10, R3, 0x1, P6 ;  /* 0x000000030a097211 */ /* 0x000fe400030f0eff */
[----:B------:R-:W-:Y:S01]  /*163d0*/  ISETP.LT.AND P4, PT, R6, c[0x0][0x17c], !P0 ;  /* 0x00005f0006007a0c */ /* 0x000fe20004781270 */
[----:B-1----:R-:W3:Y:S01]  /*163e0*/  LDL.LU R16, [R1+0xbc] ;  /* 0x0000bc0001107983 */ /* 0x002ee20000300800 */
[----:B------:R-:W-:-:S02]  /*163f0*/  LEA R4, P6, R2, R20, 0x1 ;  /* 0x0000001402047211 */ /* 0x000fc400078c08ff */
[C---:B------:R-:W-:Y:S01]  /*16400*/  IADD3 R6, R2.reuse, c[0x0][0x198], RZ ;  /* 0x0000660002067a10 */ /* 0x040fe20007ffe0ff */
[----:B------:R0:W-:Y:S01]  /*16410*/  @P3 STG.E.U16 [R8.64], R12 ;  /* 0x0000000c08003986 */ /* 0x0001e2000c101504 */
[----:B------:R-:W-:Y:S02]  /*16420*/  LEA.HI.X.SX32 R5, R2, R3, 0x1, P6 ;  /* 0x0000000302057211 */ /* 0x000fe400030f0eff */
[C---:B------:R-:W-:Y:S02]  /*16430*/  IADD3 R2, R6.reuse, c[0x0][0x198], RZ ;  /* 0x0000660006027a10 */ /* 0x040fe40007ffe0ff */
[----:B----4-:R-:W-:Y:S01]  /*16440*/  PRMT R10, R21, 0x7632, R10 ;  /* 0x00007632150a7816 */ /* 0x010fe2000000000a */
[----:B------:R1:W-:Y:S01]  /*16450*/  @P2 STG.E.U16 [R4.64], R21 ;  /* 0x0000001504002986 */ /* 0x0003e2000c101504 */
[----:B0-----:R-:W-:-:S04]  /*16460*/  LEA R8, P6, R6, R20, 0x1 ;  /* 0x0000001406087211 */ /* 0x001fc800078c08ff */
[----:B------:R-:W-:Y:S01]  /*16470*/  LEA.HI.X.SX32 R9, R6, R3, 0x1, P6 ;  /* 0x0000000306097211 */ /* 0x000fe200030f0eff */
[----:B-1----:R-:W4:Y:S01]  /*16480*/  LDL.LU R21, [R1+0xac] ;  /* 0x0000ac0001157983 */ /* 0x002f220000300800 */
[----:B------:R-:W-:-:S04]  /*16490*/  LEA R4, P6, R2, R20, 0x1 ;  /* 0x0000001402047211 */ /* 0x000fc800078c08ff */
[----:B------:R-:W-:Y:S01]  /*164a0*/  LEA.HI.X.SX32 R5, R2, R3, 0x1, P6 ;  /* 0x0000000302057211 */ /* 0x000fe200030f0eff */
[----:B------:R-:W-:Y:S01]  /*164b0*/  @P1 STG.E.U16 [R8.64], R10 ;  /* 0x0000000a08001986 */ /* 0x000fe2000c101504 */
[----:B--2---:R-:W-:-:S03]  /*164c0*/  PRMT R12, R28, 0x7632, R12 ;  /* 0x000076321c0c7816 */ /* 0x004fc6000000000c */
[----:B------:R0:W-:Y:S04]  /*164d0*/  @P5 STG.E.U16 [R4.64], R28 ;  /* 0x0000001c04005986 */ /* 0x0001e8000c101504 */
[----:B0-----:R-:W2:Y:S01]  /*164e0*/  LDL.LU R28, [R1+0x9c] ;  /* 0x00009c00011c7983 */ /* 0x001ea20000300800 */
[----:B------:R-:W-:Y:S02]  /*164f0*/  IADD3 R6, R2, c[0x0][0x198], RZ ;  /* 0x0000660002067a10 */ /* 0x000fe40007ffe0ff */
[----:B------:R-:W-:Y:S01]  /*16500*/  IADD3 R0, R29, 0xe8, RZ ;  /* 0x000000e81d007810 */ /* 0x000fe20007ffe0ff */
[----:B------:R-:W2:Y:S01]  /*16510*/  LDL.LU R25, [R1+0x1c] ;  /* 0x00001c0001197983 */ /* 0x000ea20000300800 */
[----:B------:R-:W-:Y:S02]  /*16520*/  LEA R8, P6, R6, R20, 0x1 ;  /* 0x0000001406087211 */ /* 0x000fe400078c08ff */
[----:B------:R-:W-:-:S02]  /*16530*/  ISETP.LT.AND P3, PT, R0, c[0x0][0x17c], !P0 ;  /* 0x00005f0000007a0c */ /* 0x000fc40004761270 */
[C---:B------:R-:W-:Y:S02]  /*16540*/  IADD3 R2, R6.reuse, c[0x0][0x198], RZ ;  /* 0x0000660006027a10 */ /* 0x040fe40007ffe0ff */
[----:B------:R-:W-:Y:S02]  /*16550*/  IADD3 R0, R29, 0xe9, RZ ;  /* 0x000000e91d007810 */ /* 0x000fe40007ffe0ff */
[----:B------:R-:W-:Y:S02]  /*16560*/  LEA.HI.X.SX32 R9, R6, R3, 0x1, P6 ;  /* 0x0000000306097211 */ /* 0x000fe400030f0eff */
[----:B------:R-:W-:Y:S02]  /*16570*/  LEA R4, P6, R2, R20, 0x1 ;  /* 0x0000001402047211 */ /* 0x000fe400078c08ff */
[----:B------:R-:W-:Y:S02]  /*16580*/  ISETP.LT.AND P2, PT, R0, c[0x0][0x17c], !P0 ;  /* 0x00005f0000007a0c */ /* 0x000fe40004741270 */
[----:B------:R-:W-:-:S02]  /*16590*/  IADD3 R6, R2, c[0x0][0x198], RZ ;  /* 0x0000660002067a10 */ /* 0x000fc40007ffe0ff */
[C---:B------:R-:W-:Y:S01]  /*165a0*/  IADD3 R0, R29.reuse, 0xea, RZ ;  /* 0x000000ea1d007810 */ /* 0x040fe20007ffe0ff */
[----:B------:R0:W-:Y:S01]  /*165b0*/  @P4 STG.E.U16 [R8.64], R12 ;  /* 0x0000000c08004986 */ /* 0x0001e2000c101504 */
[----:B------:R-:W-:Y:S02]  /*165c0*/  LEA.HI.X.SX32 R5, R2, R3, 0x1, P6 ;  /* 0x0000000302057211 */ /* 0x000fe400030f0eff */
[----:B------:R-:W-:Y:S02]  /*165d0*/  ISETP.LT.AND P1, PT, R0, c[0x0][0x17c], !P0 ;  /* 0x00005f0000007a0c */ /* 0x000fe40004721270 */
[C---:B------:R-:W-:Y:S02]  /*165e0*/  IADD3 R2, R6.reuse, c[0x0][0x198], RZ ;  /* 0x0000660006027a10 */ /* 0x040fe40007ffe0ff */
[----:B------:R-:W-:Y:S02]  /*165f0*/  IADD3 R0, R29, 0xeb, RZ ;  /* 0x000000eb1d007810 */ /* 0x000fe40007ffe0ff */
[----:B0-----:R-:W-:-:S02]  /*16600*/  LEA R8, P6, R6, R20, 0x1 ;  /* 0x0000001406087211 */ /* 0x001fc400078c08ff */
[----:B------:R-:W-:Y:S02]  /*16610*/  ISETP.LT.AND P5, PT, R0, c[0x0][0x17c], !P0 ;  /* 0x00005f0000007a0c */ /* 0x000fe400047a1270 */
[----:B------:R-:W-:Y:S02]  /*16620*/  LEA.HI.X.SX32 R9, R6, R3, 0x1, P6 ;  /* 0x0000000306097211 */ /* 0x000fe400030f0eff */
[----:B---3--:R-:W-:Y:S01]  /*16630*/  PRMT R10, R16, 0x7632, R10 ;  /* 0x00007632100a7816 */ /* 0x008fe2000000000a */
[----:B------:R0:W-:Y:S01]  /*16640*/  @P3 STG.E.U16 [R4.64], R16 ;  /* 0x0000001004003986 */ /* 0x0001e2000c101504 */
[C---:B------:R-:W-:Y:S02]  /*16650*/  IADD3 R6, R2.reuse, c[0x0][0x198], RZ ;  /* 0x0000660002067a10 */ /* 0x040fe40007ffe0ff */
[----:B------:R-:W-:Y:S01]  /*16660*/  IADD3 R0, R29, 0xec, RZ ;  /* 0x000000ec1d007810 */ /* 0x000fe20007ffe0ff */
[----:B------:R1:W-:Y:S01]  /*16670*/  @P2 STG.E.U16 [R8.64], R10 ;  /* 0x0000000a08002986 */ /* 0x0003e2000c101504 */
[----:B0-----:R-:W-:-:S02]  /*16680*/  LEA R4, P6, R2, R20, 0x1 ;  /* 0x0000001402047211 */ /* 0x001fc400078c08ff */
[----:B------:R-:W-:Y:S02]  /*16690*/  ISETP.LT.AND P4, PT, R0, c[0x0][0x17c], !P0 ;  /* 0x00005f0000007a0c */ /* 0x000fe40004781270 */
[-C--:B------:R-:W-:Y:S02]  /*166a0*/  LEA.HI.X.SX32 R5, R2, R3.reuse, 0x1, P6 ;  /* 0x0000000302057211 */ /* 0x080fe400030f0eff */
[C---:B-1----:R-:W-:Y:S02]  /*166b0*/  LEA R8, P6, R6.reuse, R20, 0x1 ;  /* 0x0000001406087211 */ /* 0x042fe400078c08ff */
[C---:B------:R-:W-:Y:S01]  /*166c0*/  IADD3 R2, R6.reuse, c[0x0][0x198], RZ ;  /* 0x0000660006027a10 */ /* 0x040fe20007ffe0ff */
[----:B----4-:R0:W-:Y:S01]  /*166d0*/  @P1 STG.E.U16 [R4.64], R21 ;  /* 0x0000001504001986 */ /* 0x0101e2000c101504 */
[----:B------:R-:W-:Y:S02]  /*166e0*/  LEA.HI.X.SX32 R9, R6, R3, 0x1, P6 ;  /* 0x0000000306097211 */ /* 0x000fe400030f0eff */
[----:B------:R-:W-:-:S02]  /*166f0*/  PRMT R12, R21, 0x7632, R12 ;  /* 0x00007632150c7816 */ /* 0x000fc4000000000c */
[C---:B0-----:R-:W-:Y:S01]  /*16700*/  LEA R4, P6, R2.reuse, R20, 0x1 ;  /* 0x0000001402047211 */ /* 0x041fe200078c08ff */
[----:B------:R-:W3:Y:S03]  /*16710*/  LDL.LU R21, [R1+0x7c] ;  /* 0x00007c0001157983 */ /* 0x000ee60000300800 */
        /* <DEDUP_REMOVED lines=9> */
[-C--:B------:R-:W-:Y:S02]  /*167b0*/  LEA R8, P6, R6, R20.reuse, 0x1 ;  /* 0x0000001406087211 */ /* 0x080fe400078c08ff */
[----:B------:R-:W-:Y:S02]  /*167c0*/  ISETP.LT.AND P2, PT, R0, c[0x0][0x17c], !P0 ;  /* 0x00005f0000007a0c */ /* 0x000fe40004741270 */
[C---:B------:R-:W-:Y:S02]  /*167d0*/  IADD3 R2, R6.reuse, c[0x0][0x198], RZ ;  /* 0x0000660006027a10 */ /* 0x040fe40007ffe0ff */
[----:B------:R-:W-:Y:S02]  /*167e0*/  IADD3 R0, R29, 0xef, RZ ;  /* 0x000000ef1d007810 */ /* 0x000fe40007ffe0ff */
[----:B------:R-:W-:Y:S02]  /*167f0*/  LEA.HI.X.SX32 R9, R6, R3, 0x1, P6 ;  /* 0x0000000306097211 */ /* 0x000fe400030f0eff */
[----:B------:R-:W-:-:S02]  /*16800*/  LEA R12, P6, R2, R20, 0x1 ;  /* 0x00000014020c7211 */ /* 0x000fc400078c08ff */
[----:B------:R-:W-:Y:S02]  /*16810*/  ISETP.LT.AND P1, PT, R0, c[0x0][0x17c], !P0 ;  /* 0x00005f0000007a0c */ /* 0x000fe40004721270 */
[C---:B------:R-:W-:Y:S02]  /*16820*/  IADD3 R6, R2.reuse, c[0x0][0x198], RZ ;  /* 0x0000660002067a10 */ /* 0x040fe40007ffe0ff */
[----:B------:R-:W-:Y:S02]  /*16830*/  IADD3 R0, R29, 0xf0, RZ ;  /* 0x000000f01d007810 */ /* 0x000fe40007ffe0ff */
[----:B------:R-:W-:Y:S02]  /*16840*/  LEA.HI.X.SX32 R13, R2, R3, 0x1, P6 ;  /* 0x00000003020d7211 */ /* 0x000fe400030f0eff */
        /* <DEDUP_REMOVED lines=8> */
[----:B------:R-:W-:Y:S01]  /*168d0*/  IADD3 R0, R29, 0xf2, RZ ;  /* 0x000000f21d007810 */ /* 0x000fe20007ffe0ff */
[----:B------:R0:W-:Y:S01]  /*168e0*/  @P3 STG.E.U16 [R8.64], R10 ;  /* 0x0000000a08003986 */ /* 0x0001e2000c101504 */
[----:B------:R-:W-:Y:S02]  /*168f0*/  LEA.HI.X.SX32 R23, R2, R3, 0x1, P6 ;  /* 0x0000000302177211 */ /* 0x000fe400030f0eff */
[----:B------:R-:W-:Y:S02]  /*16900*/  PRMT R5, R25, 0x7632, R5 ;  /* 0x0000763219057816 */ /* 0x000fe40000000005 */
[----:B------:R-:W-:Y:S02]  /*16910*/  ISETP.LT.AND P3, PT, R0, c[0x0][0x17c], !P0 ;  /* 0x00005f0000007a0c */ /* 0x000fe40004761270 */
[----:B------:R-:W-:Y:S02]  /*16920*/  IADD3 R2, R4, c[0x0][0x198], RZ ;  /* 0x0000660004027a10 */ /* 0x000fe40007ffe0ff */
[----:B------:R-:W-:-:S02]  /*16930*/  IADD3 R0, R29, 0xf3, RZ ;  /* 0x000000f31d007810 */ /* 0x000fc40007ffe0ff */
[-C--:B0-----:R-:W-:Y:S01]  /*16940*/  LEA R8, P6, R4, R20.reuse, 0x1 ;  /* 0x0000001404087211 */ /* 0x081fe200078c08ff */
[----:B------:R0:W-:Y:S01]  /*16950*/  @P2 STG.E.U16 [R12.64], R25 ;  /* 0x000000190c002986 */ /* 0x0001e2000c101504 */
[----:B------:R-:W-:Y:S02]  /*16960*/  ISETP.LT.AND P2, PT, R0, c[0x0][0x17c], !P0 ;  /* 0x00005f0000007a0c */ /* 0x000fe40004741270 */
[----:B------:R-:W-:Y:S01]  /*16970*/  LEA.HI.X.SX32 R9, R4, R3, 0x1, P6 ;  /* 0x0000000304097211 */ /* 0x000fe200030f0eff */
[----:B------:R1:W-:Y:S01]  /*16980*/  @P1 STG.E.U16 [R16.64], R5 ;  /* 0x0000000510001986 */ /* 0x0003e2000c101504 */
[----:B------:R-:W-:Y:S02]  /*16990*/  IADD3 R0, R29, 0xf4, RZ ;  /* 0x000000f41d007810 */ /* 0x000fe40007ffe0ff */
[----:B---3--:R-:W-:Y:S02]  /*169a0*/  PRMT R6, R21, 0x7632, R6 ;  /* 0x0000763215067816 */ /* 0x008fe40000000006 */
[----:B0-----:R-:W-:-:S02]  /*169b0*/  LEA R12, P6, R2, R20, 0x1 ;  /* 0x00000014020c7211 */ /* 0x001fc400078c08ff */
[C---:B-1----:R-:W-:Y:S02]  /*169c0*/  IADD3 R5, R2.reuse, c[0x0][0x198], RZ ;  /* 0x0000660002057a10 */ /* 0x042fe40007ffe0ff */
[----:B------:R-:W-:Y:S02]  /*169d0*/  LEA.HI.X.SX32 R13, R2, R3, 0x1, P6 ;  /* 0x00000003020d7211 */ /* 0x000fe400030f0eff */
[C---:B------:R-:W-:Y:S01]  /*169e0*/  LEA R4, P6, R5.reuse, R20, 0x1 ;  /* 0x0000001405047211 */ /* 0x040fe200078c08ff */
[----:B------:R-:W-:Y:S01]  /*169f0*/  @P5 STG.E.U16 [R22.64], R21 ;  /* 0x0000001516005986 */ /* 0x000fe2000c101504 */
[----:B------:R-:W-:Y:S02]  /*16a00*/  ISETP.LT.AND P1, PT, R0, c[0x0][0x17c], !P0 ;  /* 0x00005f0000007a0c */ /* 0x000fe40004721270 */
[----:B------:R-:W-:Y:S01]  /*16a10*/  IADD3 R2, R5, c[0x0][0x198], RZ ;  /* 0x0000660005027a10 */ /* 0x000fe20007ffe0ff */
[----:B------:R0:W-:Y:S01]  /*16a20*/  @P4 STG.E.U16 [R8.64], R6 ;  /* 0x0000000608004986 */ /* 0x0001e2000c101504 */
[----:B------:R-:W-:-:S02]  /*16a30*/  IADD3 R0, R29, 0xf5, RZ ;  /* 0x000000f51d007810 */ /* 0x000fc40007ffe0ff */
[----:B------:R-:W-:Y:S02]  /*16a40*/  LEA.HI.X.SX32 R5, R5, R3, 0x1, P6 ;  /* 0x0000000305057211 */ /* 0x000fe400030f0eff */
[----:B------:R-:W-:Y:S02]  /*16a50*/  ISETP.LT.AND P5, PT, R0, c[0x0][0x17c], !P0 ;  /* 0x00005f0000007a0c */ /* 0x000fe400047a1270 */
[----:B------:R-:W-:Y:S02]  /*16a60*/  IADD3 R0, R29, 0xf6, RZ ;  /* 0x000000f61d007810 */ /* 0x000fe40007ffe0ff */
[C---:B0-----:R-:W-:Y:S02]  /*16a70*/  LEA R8, P6, R2.reuse, R20, 0x1 ;  /* 0x0000001402087211 */ /* 0x041fe400078c08ff */
[----:B------:R-:W-:Y:S02]  /*16a80*/  IADD3 R6, R2, c[0x0][0x198], RZ ;  /* 0x0000660002067a10 */ /* 0x000fe40007ffe0ff */
[----:B------:R-:W-:-:S02]  /*16a90*/  ISETP.LT.AND P4, PT, R0, c[0x0][0x17c], !P0 ;  /* 0x00005f0000007a0c */ /* 0x000fc40004781270 */
[----:B------:R-:W-:Y:S02]  /*16aa0*/  IADD3 R0, R29, 0xf7, RZ ;  /* 0x000000f71d007810 */ /* 0x000fe40007ffe0ff */
[----:B--2---:R-:W-:Y:S01]  /*16ab0*/  PRMT R9, R28, 0x7632, R9 ;  /* 0x000076321c097816 */ /* 0x004fe20000000009 */
[----:B------:R-:W-:Y:S04]  /*16ac0*/  @P3 STG.E.U16 [R12.64], R28 ;  /* 0x0000001c0c003986 */ /* 0x000fe8000c101504 */
[----:B------:R0:W-:Y:S01]  /*16ad0*/  @P2 STG.E.U16 [R4.64], R9 ;  /* 0x0000000904002986 */ /* 0x0001e2000c101504 */
[----:B------:R-:W-:Y:S02]  /*16ae0*/  ISETP.LT.AND P3, PT, R0, c[0x0][0x17c], !P0 ;  /* 0x00005f0000007a0c */ /* 0x000fe40004761270 */
[----:B0-----:R-:W-:-:S02]  /*16af0*/  LEA.HI.X.SX32 R9, R2, R3, 0x1, P6 ;  /* 0x0000000302097211 */ /* 0x001fc400030f0eff */
[CC--:B------:R-:W-:Y:S02]  /*16b00*/  LEA R16, P6, R6.reuse, R20.reuse, 0x1 ;  /* 0x0000001406107211 */ /* 0x0c0fe400078c08ff */
[C---:B------:R-:W-:Y:S02]  /*16b10*/  IADD3 R2, R6.reuse, c[0x0][0x198], RZ ;  /* 0x0000660006027a10 */ /* 0x040fe40007ffe0ff */
[----:B------:R-:W-:Y:S02]  /*16b20*/  PRMT R5, R27, 0x7632, R5 ;  /* 0x000076321b057816 */ /* 0x000fe40000000005 */
[----:B------:R-:W-:Y:S02]  /*16b30*/  LEA.HI.X.SX32 R17, R6, R3, 0x1, P6 ;  /* 0x0000000306117211 */ /* 0x000fe400030f0eff */
[C---:B------:R-:W-:Y:S01]  /*16b40*/  LEA R4, P6, R2.reuse, R20, 0x1 ;  /* 0x0000001402047211 */ /* 0x040fe200078c08ff */
[----:B------:R-:W-:Y:S01]  /*16b50*/  @P1 STG.E.U16 [R8.64], R27 ;  /* 0x0000001b08001986 */ /* 0x000fe2000c101504 */
[----:B------:R-:W-:-:S03]  /*16b60*/  IADD3 R6, R2, c[0x0][0x198], RZ ;  /* 0x0000660002067a10 */ /* 0x000fc60007ffe0ff */
[----:B------:R0:W-:Y:S01]  /*16b70*/  @P5 STG.E.U16 [R16.64], R5 ;  /* 0x0000000510005986 */ /* 0x0001e2000c101504 */
[----:B------:R-:W-:-:S04]  /*16b80*/  IADD3 R0, R29, 0xf8, RZ ;  /* 0x000000f81d007810 */ /* 0x000fc80007ffe0ff */
[----:B------:R-:W-:Y:S02]  /*16b90*/  ISETP.LT.AND P2, PT, R0, c[0x0][0x17c], !P0 ;  /* 0x00005f0000007a0c */ /* 0x000fe40004741270 */
[-C--:B0-----:R-:W-:Y:S02]  /*16ba0*/  LEA.HI.X.SX32 R5, R2, R3.reuse, 0x1, P6 ;  /* 0x0000000302057211 */ /* 0x081fe400030f0eff */
[C---:B------:R-:W-:Y:S02]  /*16bb0*/  LEA R12, P6, R6.reuse, R20, 0x1 ;  /* 0x00000014060c7211 */ /* 0x040fe400078c08ff */
[----:B------:R-:W-:Y:S02]  /*16bc0*/  IADD3 R2, R6, c[0x0][0x198], RZ ;  /* 0x0000660006027a10 */ /* 0x000fe40007ffe0ff */
[----:B------:R-:W-:Y:S02]  /*16bd0*/  PRMT R9, R26, 0x7632, R9 ;  /* 0x000076321a097816 */ /* 0x000fe40000000009 */
[----:B------:R-:W-:-:S02]  /*16be0*/  LEA.HI.X.SX32 R13, R6, R3, 0x1, P6 ;  /* 0x00000003060d7211 */ /* 0x000fc400030f0eff */
[C---:B------:R-:W-:Y:S02]  /*16bf0*/  IADD3 R0, R29.reuse, 0xf9, RZ ;  /* 0x000000f91d007810 */ /* 0x040fe40007ffe0ff */
[C---:B------:R-:W-:Y:S01]  /*16c00*/  LEA R8, P6, R2.reuse, R20, 0x1 ;  /* 0x0000001402087211 */ /* 0x040fe200078c08ff */
[----:B------:R-:W-:Y:S01]  /*16c10*/  @P4 STG.E.U16 [R4.64], R26 ;  /* 0x0000001a04004986 */ /* 0x000fe2000c101504 */
[----:B------:R-:W-:Y:S02]  /*16c20*/  IADD3 R6, R2, c[0x0][0x198], RZ ;  /* 0x0000660002067a10 */ /* 0x000fe40007ffe0ff */
[----:B------:R-:W-:Y:S01]  /*16c30*/  ISETP.LT.AND P1, PT, R0, c[0x0][0x17c], !P0 ;  /* 0x00005f0000007a0c */ /* 0x000fe20004721270 */
[----:B------:R0:W-:Y:S01]  /*16c40*/  @P3 STG.E.U16 [R12.64], R9 ;  /* 0x000000090c003986 */ /* 0x0001e2000c101504 */
[----:B------:R-:W-:-:S04]  /*16c50*/  IADD3 R0, R29, 0xfa, RZ ;  /* 0x000000fa1d007810 */ /* 0x000fc80007ffe0ff */
[----:B------:R-:W-:Y:S02]  /*16c60*/  ISETP.LT.AND P5, PT, R0, c[0x0][0x17c], !P0 ;  /* 0x00005f0000007a0c */ /* 0x000fe400047a1270 */
[-C--:B0-----:R-:W-:Y:S02]  /*16c70*/  LEA.HI.X.SX32 R9, R2, R3.reuse, 0x1, P6 ;  /* 0x0000000302097211 */ /* 0x081fe400030f0eff */
[C---:B------:R-:W-:Y:S02]  /*16c80*/  LEA R22, P6, R6.reuse, R20, 0x1 ;  /* 0x0000001406167211 */ /* 0x040fe400078c08ff */
[C---:B------:R-:W-:Y:S02]  /*16c90*/  IADD3 R2, R6.reuse, c[0x0][0x198], RZ ;  /* 0x0000660006027a10 */ /* 0x040fe40007ffe0ff */
[----:B------:R-:W-:Y:S02]  /*16ca0*/  LEA.HI.X.SX32 R23, R6, R3, 0x1, P6 ;  /* 0x0000000306177211 */ /* 0x000fe400030f0eff */
[----:B------:R-:W-:-:S02]  /*16cb0*/  IADD3 R6, R2, c[0x0][0x198], RZ ;  /* 0x0000660002067a10 */ /* 0x000fc40007ffe0ff */
[----:B------:R-:W-:Y:S02]  /*16cc0*/  PRMT R5, R7, 0x7632, R5 ;  /* 0x0000763207057816 */ /* 0x000fe40000000005 */
[C---:B------:R-:W-:Y:S02]  /*16cd0*/  IADD3 R0, R29.reuse, 0xfb, RZ ;  /* 0x000000fb1d007810 */ /* 0x040fe40007ffe0ff */
[----:B------:R-:W-:Y:S01]  /*16ce0*/  LEA R4, P6, R2, R20, 0x1 ;  /* 0x0000001402047211 */ /* 0x000fe200078c08ff */
[----:B------:R-:W-:Y:S01]  /*16cf0*/  @P2 STG.E.U16 [R8.64], R7 ;  /* 0x0000000708002986 */ /* 0x000fe2000c101504 */
[----:B------:R-:W-:Y:S02]  /*16d00*/  IADD3 R10, R6, c[0x0][0x198], RZ ;  /* 0x00006600060a7a10 */ /* 0x000fe40007ffe0ff */
[----:B------:R-:W-:Y:S01]  /*16d10*/  ISETP.LT.AND P4, PT, R0, c[0x0][0x17c], !P0 ;  /* 0x00005f0000007a0c */ /* 0x000fe20004781270 */
[----:B------:R0:W-:Y:S01]  /*16d20*/  @P1 STG.E.U16 [R22.64], R5 ;  /* 0x0000000516001986 */ /* 0x0001e2000c101504 */
[----:B------:R-:W-:-:S02]  /*16d30*/  IADD3 R0, R29, 0xfc, RZ ;  /* 0x000000fc1d007810 */ /* 0x000fc40007ffe0ff */
[-C--:B------:R-:W-:Y:S02]  /*16d40*/  LEA R12, P1, R6, R20.reuse, 0x1 ;  /* 0x00000014060c7211 */ /* 0x080fe400078208ff */
[----:B------:R-:W-:Y:S02]  /*16d50*/  ISETP.LT.AND P3, PT, R0, c[0x0][0x17c], !P0 ;  /* 0x00005f0000007a0c */ /* 0x000fe40004761270 */
[----:B------:R-:W-:Y:S02]  /*16d60*/  IADD3 R0, R29, 0xfd, RZ ;  /* 0x000000fd1d007810 */ /* 0x000fe40007ffe0ff */
[----:B0-----:R-:W-:Y:S02]  /*16d70*/  LEA.HI.X.SX32 R5, R2, R3, 0x1, P6 ;  /* 0x0000000302057211 */ /* 0x001fe400030f0eff */
[C---:B------:R-:W-:Y:S02]  /*16d80*/  IADD3 R2, R10.reuse, c[0x0][0x198], RZ ;  /* 0x000066000a027a10 */ /* 0x040fe40007ffe0ff */
[----:B------:R-:W-:-:S02]  /*16d90*/  LEA R16, P6, R10, R20, 0x1 ;  /* 0x000000140a107211 */ /* 0x000fc400078c08ff */
[----:B------:R-:W-:Y:S02]  /*16da0*/  IADD3 R14, R2, c[0x0][0x198], RZ ;  /* 0x00006600020e7a10 */ /* 0x000fe40007ffe0ff */
[-C--:B------:R-:W-:Y:S02]  /*16db0*/  LEA.HI.X.SX32 R13, R6, R3.reuse, 0x1, P1 ;  /* 0x00000003060d7211 */ /* 0x080fe400008f0eff */
[----:B------:R-:W-:Y:S02]  /*16dc0*/  ISETP.LT.AND P2, PT, R0, c[0x0][0x17c], !P0 ;  /* 0x00005f0000007a0c */ /* 0x000fe40004741270 */
[----:B------:R-:W-:Y:S02]  /*16dd0*/  LEA R8, P1, R14, R20, 0x1 ;  /* 0x000000140e087211 */ /* 0x000fe400078208ff */
[----:B------:R-:W-:Y:S02]  /*16de0*/  IADD3 R0, R29, 0xfe, RZ ;  /* 0x000000fe1d007810 */ /* 0x000fe40007ffe0ff */
[----:B------:R-:W-:-:S02]  /*16df0*/  LEA.HI.X.SX32 R17, R10, R3, 0x1, P6 ;  /* 0x000000030a117211 */ /* 0x000fc400030f0eff */
[----:B------:R-:W-:Y:S02]  /*16e00*/  LEA R6, P6, R2, R20, 0x1 ;  /* 0x0000001402067211 */ /* 0x000fe400078c08ff */
[----:B------:R-:W-:Y:S02]  /*16e10*/  IADD3 R29, R29, 0xff, RZ ;  /* 0x000000ff1d1d7810 */ /* 0x000fe40007ffe0ff */
[C---:B------:R-:W-:Y:S02]  /*16e20*/  IADD3 R10, R14.reuse, c[0x0][0x198], RZ ;  /* 0x000066000e0a7a10 */ /* 0x040fe40007ffe0ff */
[-C--:B------:R-:W-:Y:S02]  /*16e30*/  LEA.HI.X.SX32 R9, R14, R3.reuse, 0x1, P1 ;  /* 0x000000030e097211 */ /* 0x080fe400008f0eff */
[----:B------:R-:W-:Y:S02]  /*16e40*/  ISETP.LT.AND P1, PT, R0, c[0x0][0x17c], !P0 ;  /* 0x00005f0000007a0c */ /* 0x000fe40004721270 */
[----:B------:R-:W-:-:S02]  /*16e50*/  LEA.HI.X.SX32 R7, R2, R3, 0x1, P6 ;  /* 0x0000000302077211 */ /* 0x000fc400030f0eff */
[----:B------:R-:W-:Y:S02]  /*16e60*/  ISETP.LT.AND P0, PT, R29, c[0x0][0x17c], !P0 ;  /* 0x00005f001d007a0c */ /* 0x000fe40004701270 */
[C---:B------:R-:W-:Y:S02]  /*16e70*/  LEA R20, P6, R10.reuse, R20, 0x1 ;  /* 0x000000140a147211 */ /* 0x040fe400078c08ff */
[----:B------:R-:W-:Y:S02]  /*16e80*/  PRMT R0, R11, 0x7632, R0 ;  /* 0x000076320b007816 */ /* 0x000fe40000000000 */
[----:B------:R-:W-:Y:S02]  /*16e90*/  LEA.HI.X.SX32 R21, R10, R3, 0x1, P6 ;  /* 0x000000030a157211 */ /* 0x000fe400030f0eff */
[----:B------:R-:W-:Y:S01]  /*16ea0*/  PRMT R3, R15, 0x7632, R3 ;  /* 0x000076320f037816 */ /* 0x000fe20000000003 */
[----:B------:R0:W-:Y:S04]  /*16eb0*/  @P5 STG.E.U16 [R4.64], R11 ;  /* 0x0000000b04005986 */ /* 0x0001e8000c101504 */
[----:B------:R0:W-:Y:S04]  /*16ec0*/  @P4 STG.E.U16 [R12.64], R0 ;  /* 0x000000000c004986 */ /* 0x0001e8000c101504 */
[----:B------:R0:W-:Y:S04]  /*16ed0*/  @P3 STG.E.U16 [R16.64], R15 ;  /* 0x0000000f10003986 */ /* 0x0001e8000c101504 */
[----:B------:R0:W-:Y:S04]  /*16ee0*/  @P2 STG.E.U16 [R6.64], R3 ;  /* 0x0000000306002986 */ /* 0x0001e8000c101504 */
[----:B------:R0:W-:Y:S01]  /*16ef0*/  @P1 STG.E.U16 [R8.64], R19 ;  /* 0x0000001308001986 */ /* 0x0001e2000c101504 */
[----:B------:R-:W-:Y:S05]  /*16f00*/  @!P0 EXIT ;  /* 0x000000000000894d */ /* 0x000fea0003800000 */
[----:B------:R-:W-:-:S05]  /*16f10*/  PRMT R10, R19, 0x7632, R10 ;  /* 0x00007632130a7816 */ /* 0x000fca000000000a */
[----:B------:R-:W-:Y:S01]  /*16f20*/  STG.E.U16 [R20.64], R10 ;  /* 0x0000000a14007986 */ /* 0x000fe2000c101504 */
[----:B------:R-:W-:Y:S05]  /*16f30*/  EXIT ;  /* 0x000000000000794d */ /* 0x000fea0003800000 */
.L_x_4:
[----:B------:R-:W-:-:S00]  /*16f40*/  BRA `(.L_x_4) ;  /* 0xfffffff000007947 */ /* 0x000fc0000383ffff */
[----:B------:R-:W-:-:S00]  /*16f50*/  NOP ;  /* 0x0000000000007918 */ /* 0x000fc00000000000 */
        /* <DEDUP_REMOVED lines=10> */
.L_x_5:


//--------------------- .nv.shared.matmul_kernel  --------------------------
	.section	.nv.shared.matmul_kernel,"aw",@nobits
	.sectionflags	@""
	.align	16
